def matmul_kernel(
    a_ptr,
    b_ptr,
    c_ptr,
    M,
    N,
    K,
    stride_am,
    stride_ak,
    stride_bk,
    stride_bn,
    stride_cm,
    stride_cn,
    BLOCK_M: tl.constexpr,
    BLOCK_N: tl.constexpr,
    BLOCK_K: tl.constexpr,
    GROUP_M: tl.constexpr,
):
    pid = tl.program_id(axis=0)
    num_pid_m = tl.cdiv(M, BLOCK_M)
    num_pid_n = tl.cdiv(N, BLOCK_N)
    num_pid_in_group = GROUP_M * num_pid_n
    group_id = pid // num_pid_in_group
    first_pid_m = group_id * GROUP_M
    group_size_m = min(num_pid_m - first_pid_m, GROUP_M)
    pid_m = first_pid_m + ((pid % num_pid_in_group) % group_size_m)
    pid_n = (pid % num_pid_in_group) // group_size_m

    offs_am = (pid_m * BLOCK_M + tl.arange(0, BLOCK_M)) % M
    offs_bn = (pid_n * BLOCK_N + tl.arange(0, BLOCK_N)) % N
    offs_k = tl.arange(0, BLOCK_K)
    a_ptrs = a_ptr + offs_am[:, None] * stride_am + offs_k[None, :] * stride_ak
    b_ptrs = b_ptr + offs_k[:, None] * stride_bk + offs_bn[None, :] * stride_bn

    acc = tl.zeros((BLOCK_M, BLOCK_N), dtype=tl.float32)
    for kk in range(0, tl.cdiv(K, BLOCK_K)):
        a = tl.load(a_ptrs, mask=offs_k[None, :] < K - kk * BLOCK_K, other=0.0)
        b = tl.load(b_ptrs, mask=offs_k[:, None] < K - kk * BLOCK_K, other=0.0)
        acc = tl.dot(a, b, acc)
        a_ptrs += BLOCK_K * stride_ak
        b_ptrs += BLOCK_K * stride_bk

    c = acc.to(c_ptr.dtype.element_ty)
    offs_cm = pid_m * BLOCK_M + tl.arange(0, BLOCK_M)
    offs_cn = pid_n * BLOCK_N + tl.arange(0, BLOCK_N)
    c_ptrs = c_ptr + offs_cm[:, None] * stride_cm + offs_cn[None, :] * stride_cn
    mask = (offs_cm[:, None] < M) & (offs_cn[None, :] < N)
    tl.store(c_ptrs, c, mask=mask)

# config = {"BLOCK_K": 32, "BLOCK_M": 64, "BLOCK_N": 256, "GROUP_M": 8, "arch": "sm_90", "dtype": "fp8e4m3", "num_ctas": 1, "num_stages": 3, "num_warps": 2}
# arch = sm_90


// ===== COMPILED SASS (sm_90a) =====

	.target	sm_90a

	.elftype	@"ET_EXEC"


//--------------------- .note.nv.tkinfo           --------------------------
	.section	.note.nv.tkinfo,"",@"SHT_NOTE"
	.sectionflags	@"SHF_NOTE_NV_TKINFO"
	.tkinfo
        /*0018*/ 	.word	0x00000002
        /*0030*/ 	.string	""
        /*0030*/ 	.string	"ptxas"
        /*0030*/ 	.string	"Cuda compilation tools, release 13.0, V13.0.88"
        /*0030*/ 	.string	"Build cuda_13.0.r13.0/compiler.36424714_0"
        /*0030*/ 	.string	"-v  -suppress-debug-info  -lineinfo  -arch sm_90a "



//--------------------- .note.nv.cuinfo           --------------------------
	.section	.note.nv.cuinfo,"",@"SHT_NOTE"
	.sectionflags	@"SHF_NOTE_NV_CUINFO"
        /*0018*/ 	.short	0x0002
        /*001a*/ 	.short	0x005a
        /*001c*/ 	.short	0x0082
	.zero		2


//--------------------- .nv.info                  --------------------------
	.section	.nv.info,"",@"SHT_CUDA_INFO"
	.align	4


	//----- nvinfo : EIATTR_REGCOUNT
	.align		4
        /*0000*/ 	.byte	0x04, 0x2f
        /*0002*/ 	.short	(.L_1 - .L_0)
	.align		4
.L_0:
        /*0004*/ 	.word	index@(matmul_kernel)
        /*0008*/ 	.word	0x00000020


	//----- nvinfo : EIATTR_FRAME_SIZE
	.align		4
.L_1:
        /*000c*/ 	.byte	0x04, 0x11
        /*000e*/ 	.short	(.L_3 - .L_2)
	.align		4
.L_2:
        /*0010*/ 	.word	index@(matmul_kernel)
        /*0014*/ 	.word	0x00001418


	//----- nvinfo : EIATTR_MIN_STACK_SIZE
	.align		4
.L_3:
        /*0018*/ 	.byte	0x04, 0x12
        /*001a*/ 	.short	(.L_5 - .L_4)
	.align		4
.L_4:
        /*001c*/ 	.word	index@(matmul_kernel)
        /*0020*/ 	.word	0x00001418
.L_5:


//--------------------- .nv.compat                --------------------------
	.section	.nv.compat,"",@"SHT_CUDA_COMPAT_INFO"
	.align	4
        /*0000*/ 	.byte	0x02, 0x09, 0x01, 0x00, 0x02, 0x02, 0x02, 0x00, 0x02, 0x05, 0x05, 0x00, 0x03, 0x07, 0x01, 0x01
        /*0010*/ 	.byte	0x02, 0x03, 0x00, 0x00, 0x02, 0x06, 0x01, 0x00, 0x04, 0x0b, 0x08, 0x00, 0x00, 0x00, 0x00, 0x00
        /*0020*/ 	.byte	0x00, 0x00, 0x00, 0x00


//--------------------- .nv.info.matmul_kernel    --------------------------
	.section	.nv.info.matmul_kernel,"",@"SHT_CUDA_INFO"
	.sectionflags	@""
	.align	4


	//----- nvinfo : EIATTR_CUDA_API_VERSION
	.align		4
        /*0000*/ 	.byte	0x04, 0x37
        /*0002*/ 	.short	(.L_7 - .L_6)
.L_6:
        /*0004*/ 	.word	0x00000082


	//----- nvinfo : EIATTR_KPARAM_INFO
	.align		4
.L_7:
        /*0008*/ 	.byte	0x04, 0x17
        /*000a*/ 	.short	(.L_9 - .L_8)
.L_8:
        /*000c*/ 	.word	0x00000000
        /*0010*/ 	.short	0x000d
        /*0012*/ 	.short	0x0048
        /*0014*/ 	.byte	0x00, 0xf4, 0x21, 0x00


	//----- nvinfo : EIATTR_KPARAM_INFO
	.align		4
.L_9:
        /*0018*/ 	.byte	0x04, 0x17
        /*001a*/ 	.short	(.L_11 - .L_10)
.L_10:
        /*001c*/ 	.word	0x00000000
        /*0020*/ 	.short	0x000c
        /*0022*/ 	.short	0x0040
        /*0024*/ 	.byte	0x00, 0xf4, 0x21, 0x00


	//----- nvinfo : EIATTR_KPARAM_INFO
	.align		4
.L_11:
        /*0028*/ 	.byte	0x04, 0x17
        /*002a*/ 	.short	(.L_13 - .L_12)
.L_12:
        /*002c*/ 	.word	0x00000000
        /*0030*/ 	.short	0x000b
        /*0032*/ 	.short	0x0038
        /*0034*/ 	.byte	0x00, 0xf0, 0x11, 0x00


	//----- nvinfo : EIATTR_KPARAM_INFO
	.align		4
.L_13:
        /*0038*/ 	.byte	0x04, 0x17
        /*003a*/ 	.short	(.L_15 - .L_14)
.L_14:
        /*003c*/ 	.word	0x00000000
        /*0040*/ 	.short	0x000a
        /*0042*/ 	.short	0x0034
        /*0044*/ 	.byte	0x00, 0xf0, 0x11, 0x00


	//----- nvinfo : EIATTR_KPARAM_INFO
	.align		4
.L_15:
        /*0048*/ 	.byte	0x04, 0x17
        /*004a*/ 	.short	(.L_17 - .L_16)
.L_16:
        /*004c*/ 	.word	0x00000000
        /*0050*/ 	.short	0x0009
        /*0052*/ 	.short	0x0030
        /*0054*/ 	.byte	0x00, 0xf0, 0x11, 0x00


	//----- nvinfo : EIATTR_KPARAM_INFO
	.align		4
.L_17:
        /*0058*/ 	.byte	0x04, 0x17
        /*005a*/ 	.short	(.L_19 - .L_18)
.L_18:
        /*005c*/ 	.word	0x00000000
        /*0060*/ 	.short	0x0008
        /*0062*/ 	.short	0x002c
        /*0064*/ 	.byte	0x00, 0xf0, 0x11, 0x00


	//----- nvinfo : EIATTR_KPARAM_INFO
	.align		4
.L_19:
        /*0068*/ 	.byte	0x04, 0x17
        /*006a*/ 	.short	(.L_21 - .L_20)
.L_20:
        /*006c*/ 	.word	0x00000000
        /*0070*/ 	.short	0x0007
        /*0072*/ 	.short	0x0028
        /*0074*/ 	.byte	0x00, 0xf0, 0x11, 0x00


	//----- nvinfo : EIATTR_KPARAM_INFO
	.align		4
.L_21:
        /*0078*/ 	.byte	0x04, 0x17
        /*007a*/ 	.short	(.L_23 - .L_22)
.L_22:
        /*007c*/ 	.word	0x00000000
        /*0080*/ 	.short	0x0006
        /*0082*/ 	.short	0x0024
        /*0084*/ 	.byte	0x00, 0xf0, 0x11, 0x00


	//----- nvinfo : EIATTR_KPARAM_INFO
	.align		4
.L_23:
        /*0088*/ 	.byte	0x04, 0x17
        /*008a*/ 	.short	(.L_25 - .L_24)
.L_24:
        /*008c*/ 	.word	0x00000000
        /*0090*/ 	.short	0x0005
        /*0092*/ 	.short	0x0020
        /*0094*/ 	.byte	0x00, 0xf0, 0x11, 0x00


	//----- nvinfo : EIATTR_KPARAM_INFO
	.align		4
.L_25:
        /*0098*/ 	.byte	0x04, 0x17
        /*009a*/ 	.short	(.L_27 - .L_26)
.L_26:
        /*009c*/ 	.word	0x00000000
        /*00a0*/ 	.short	0x0004
        /*00a2*/ 	.short	0x001c
        /*00a4*/ 	.byte	0x00, 0xf0, 0x11, 0x00


	//----- nvinfo : EIATTR_KPARAM_INFO
	.align		4
.L_27:
        /*00a8*/ 	.byte	0x04, 0x17
        /*00aa*/ 	.short	(.L_29 - .L_28)
.L_28:
        /*00ac*/ 	.word	0x00000000
        /*00b0*/ 	.short	0x0003
        /*00b2*/ 	.short	0x0018
        /*00b4*/ 	.byte	0x00, 0xf0, 0x11, 0x00


	//----- nvinfo : EIATTR_KPARAM_INFO
	.align		4
.L_29:
        /*00b8*/ 	.byte	0x04, 0x17
        /*00ba*/ 	.short	(.L_31 - .L_30)
.L_30:
        /*00bc*/ 	.word	0x00000000
        /*00c0*/ 	.short	0x0002
        /*00c2*/ 	.short	0x0010
        /*00c4*/ 	.byte	0x00, 0xf4, 0x21, 0x00


	//----- nvinfo : EIATTR_KPARAM_INFO
	.align		4
.L_31:
        /*00c8*/ 	.byte	0x04, 0x17
        /*00ca*/ 	.short	(.L_33 - .L_32)
.L_32:
        /*00cc*/ 	.word	0x00000000
        /*00d0*/ 	.short	0x0001
        /*00d2*/ 	.short	0x0008
        /*00d4*/ 	.byte	0x00, 0xf4, 0x21, 0x00


	//----- nvinfo : EIATTR_KPARAM_INFO
	.align		4
.L_33:
        /*00d8*/ 	.byte	0x04, 0x17
        /*00da*/ 	.short	(.L_35 - .L_34)
.L_34:
        /*00dc*/ 	.word	0x00000000
        /*00e0*/ 	.short	0x0000
        /*00e2*/ 	.short	0x0000
        /*00e4*/ 	.byte	0x00, 0xf4, 0x21, 0x00


	//----- nvinfo : EIATTR_SPARSE_MMA_MASK
	.align		4
.L_35:
        /*00e8*/ 	.byte	0x03, 0x50
        /*00ea*/ 	.short	0x0000


	//----- nvinfo : EIATTR_MAXREG_COUNT
	.align		4
        /*00ec*/ 	.byte	0x03, 0x1b
        /*00ee*/ 	.short	0x00ff


	//----- nvinfo : EIATTR_NUM_BARRIERS
	.align		4
        /*00f0*/ 	.byte	0x02, 0x4c
        /*00f2*/ 	.byte	0x01
	.zero		1


	//----- nvinfo : EIATTR_ANNOTATIONS
	.align		4
        /*00f4*/ 	.byte	0x04, 0x55
        /*00f6*/ 	.short	(.L_37 - .L_36)


	//   ....[0]....
.L_36:
        /*00f8*/ 	.word	0x00000001
        /*00fc*/ 	.byte	0x70, 0x00, 0x00, 0x00, 0x01, 0x00, 0x00, 0x00, 0xa0, 0x00, 0x00, 0x00, 0x01, 0x00, 0x00, 0x00
        /* <DEDUP_REMOVED lines=2360> */
        /*948c*/ 	.byte	0x50, 0xac, 0x02, 0x00


	//----- nvinfo : EIATTR_MERCURY_ISA_VERSION
	.align		4
.L_37:
        /*9490*/ 	.byte	0x03, 0x5f
        /*9492*/ 	.short	0x0101


	//----- nvinfo : EIATTR_EXIT_INSTR_OFFSETS
	.align		4
        /*9494*/ 	.byte	0x04, 0x1c
        /*9496*/ 	.short	(.L_39 - .L_38)


	//   ....[0]....
.L_38:
        /*9498*/ 	.word	0x0002d430


	//   ....[1]....
        /*949c*/ 	.word	0x0002d450


	//----- nvinfo : EIATTR_REQNTID
	.align		4
.L_39:
        /*94a0*/ 	.byte	0x04, 0x10
        /*94a2*/ 	.short	(.L_41 - .L_40)
.L_40:
        /*94a4*/ 	.word	0x00000040
        /*94a8*/ 	.word	0x00000001
        /*94ac*/ 	.word	0x00000001


	//----- nvinfo : EIATTR_CBANK_PARAM_SIZE
	.align		4
.L_41:
        /*94b0*/ 	.byte	0x03, 0x19
        /*94b2*/ 	.short	0x0050


	//----- nvinfo : EIATTR_PARAM_CBANK
	.align		4
        /*94b4*/ 	.byte	0x04, 0x0a
        /*94b6*/ 	.short	(.L_43 - .L_42)
	.align		4
.L_42:
        /*94b8*/ 	.word	index@(.nv.constant0.matmul_kernel)
        /*94bc*/ 	.short	0x0210
        /*94be*/ 	.short	0x0050


	//----- nvinfo : EIATTR_SW_WAR
	.align		4
.L_43:
        /*94c0*/ 	.byte	0x04, 0x36
        /*94c2*/ 	.short	(.L_45 - .L_44)
.L_44:
        /*94c4*/ 	.word	0x00000008
.L_45:


//--------------------- .nv.callgraph             --------------------------
	.section	.nv.callgraph,"",@"SHT_CUDA_CALLGRAPH"
	.align	4
	.sectionentsize	8
	.align		4
        /*0000*/ 	.word	0x00000000
	.align		4
        /*0004*/ 	.word	0xffffffff
	.align		4
        /*0008*/ 	.word	0x00000000
	.align		4
        /*000c*/ 	.word	0xfffffffe
	.align		4
        /*0010*/ 	.word	0x00000000
	.align		4
        /*0014*/ 	.word	0xfffffffd
	.align		4
        /*0018*/ 	.word	0x00000000
	.align		4
        /*001c*/ 	.word	0xfffffffc


//--------------------- .text.matmul_kernel       --------------------------
	.section	.text.matmul_kernel,"ax",@progbits
	.align	128
        .global         matmul_kernel
        .type           matmul_kernel,@function
        .size           matmul_kernel,(.L_x_3 - matmul_kernel)
        .other          matmul_kernel,@"STO_CUDA_ENTRY STV_DEFAULT"
matmul_kernel:
.text.matmul_kernel:
[----:B------:R-:W0:Y:S08]  /*0000*/  LDC R1, c[0x0][0x28] ;  /* 0x00000a00ff017b82 */ /* 0x000e300000000800 */
[----:B------:R-:W1:Y:S01]  /*0010*/  LDC.64 R2, c[0x0][0x228] ;  /* 0x00008a00ff027b82 */ /* 0x000e620000000a00 */
[----:B0-----:R-:W-:Y:S01]  /*0020*/  VIADD R1, R1, 0xffffebe8 ;  /* 0xffffebe801017836 */ /* 0x001fe20000000000 */
[----:B------:R-:W0:Y:S01]  /*0030*/  S2R R14, SR_TID.X ;  /* 0x00000000000e7919 */ /* 0x000e220000002100 */
[----:B------:R-:W-:Y:S01]  /*0040*/  ULDC UR5, c[0x0][0x230] ;  /* 0x00008c0000057ab9 */ /* 0x000fe20000000800 */
[----:B------:R-:W-:Y:S01]  /*0050*/  UMOV UR18, 0x400 ;  /* 0x0000040000127882 */ /* 0x000fe20000000000 */
[----:B------:R-:W-:Y:S01]  /*0060*/  UIADD3 UR6, UR5, 0x1f, URZ ;  /* 0x0000001f05067890 */ /* 0x000fe2000fffe03f */
[----:B------:R-:W-:Y:S01]  /*0070*/  STL [R1+0x100], RZ ;  /* 0x000100ff01007387 */ /* 0x000fe20000100800 */
[----:B------:R-:W-:-:S02]  /*0080*/  ULDC.64 UR30, c[0x0][0x208] ;  /* 0x00008200001e7ab9 */ /* 0x000fc40000000a00 */
[----:B------:R-:W-:Y:S01]  /*0090*/  UISETP.GE.AND UP0, UPT, UR6, 0x20, UPT ;  /* 0x000000200600788c */ /* 0x000fe2000bf06270 */
[----:B------:R-:W-:Y:S04]  /*00a0*/  STL [R1+0x104], RZ ;  /* 0x000104ff01007387 */ /* 0x000fe80000100800 */
[----:B------:R-:W-:Y:S04]  /*00b0*/  STL [R1+0x108], RZ ;  /* 0x000108ff01007387 */ /* 0x000fe80000100800 */
[----:B------:R-:W-:Y:S04]  /*00c0*/  STL [R1+0x10c], RZ ;  /* 0x00010cff01007387 */ /* 0x000fe80000100800 */
[----:B------:R-:W-:Y:S01]  /*00d0*/  STL [R1+0x120], RZ ;  /* 0x000120ff01007387 */ /* 0x000fe20000100800 */
[----:B-1----:R-:W-:-:S03]  /*00e0*/  VIADD R0, R3, 0xff ;  /* 0x000000ff03007836 */ /* 0x002fc60000000000 */
[----:B------:R-:W-:Y:S02]  /*00f0*/  STL [R1+0x124], RZ ;  /* 0x000124ff01007387 */ /* 0x000fe40000100800 */
[----:B------:R-:W-:Y:S02]  /*0100*/  SHF.R.S32.HI R5, RZ, 0x1f, R0 ;  /* 0x0000001fff057819 */ /* 0x000fe40000011400 */
[----:B------:R-:W-:Y:S02]  /*0110*/  STL [R1+0x128], RZ ;  /* 0x000128ff01007387 */ /* 0x000fe40000100800 */
[----:B------:R-:W-:Y:S02]  /*0120*/  LEA.HI R5, R5, R0, RZ, 0x8 ;  /* 0x0000000005057211 */ /* 0x000fe400078f40ff */
[----:B------:R-:W-:Y:S01]  /*0130*/  STL [R1+0x12c], RZ ;  /* 0x00012cff01007387 */ /* 0x000fe20000100800 */
[----:B0-----:R-:W-:Y:S02]  /*0140*/  LOP3.LUT R16, R14, 0x20, RZ, 0xc0, !PT ;  /* 0x000000200e107812 */ /* 0x001fe400078ec0ff */
[----:B------:R-:W-:Y:S01]  /*0150*/  SHF.R.S32.HI R0, RZ, 0x8, R5 ;  /* 0x00000008ff007819 */ /* 0x000fe20000011405 */
[----:B------:R-:W-:Y:S01]  /*0160*/  STL [R1+0x140], RZ ;  /* 0x000140ff01007387 */ /* 0x000fe20000100800 */
[----:B------:R-:W-:-:S03]  /*0170*/  R2UR UR4, R16 ;  /* 0x00000000100472ca */ /* 0x000fc600000e0000 */
[----:B------:R-:W-:Y:S01]  /*0180*/  IMAD.SHL.U32 R0, R0, 0x8, RZ ;  /* 0x0000000800007824 */ /* 0x000fe200078e00ff */
[----:B------:R-:W0:Y:S04]  /*0190*/  S2R R5, SR_CTAID.X ;  /* 0x0000000000057919 */ /* 0x000e280000002500 */
[-C--:B------:R-:W-:Y:S01]  /*01a0*/  IABS R9, R0.reuse ;  /* 0x0000000000097213 */ /* 0x080fe20000000000 */
[----:B------:R-:W-:Y:S01]  /*01b0*/  STL [R1+0x144], RZ ;  /* 0x000144ff01007387 */ /* 0x000fe20000100800 */
[----:B------:R-:W-:Y:S02]  /*01c0*/  IABS R12, R0 ;  /* 0x00000000000c7213 */ /* 0x000fe40000000000 */
[----:B------:R-:W1:Y:S01]  /*01d0*/  I2F.RP R4, R9 ;  /* 0x0000000900047306 */ /* 0x000e620000209400 */
[----:B------:R-:W-:Y:S01]  /*01e0*/  STL [R1+0x148], RZ ;  /* 0x000148ff01007387 */ /* 0x000fe20000100800 */
[----:B------:R-:W2:Y:S03]  /*01f0*/  S2UR UR4, SR_CgaCtaId ;  /* 0x00000000000479c3 */ /* 0x000ea60000008800 */
[----:B------:R-:W-:Y:S04]  /*0200*/  STL [R1+0x14c], RZ ;  /* 0x00014cff01007387 */ /* 0x000fe80000100800 */
[----:B------:R-:W-:Y:S04]  /*0210*/  STL [R1+0x160], RZ ;  /* 0x000160ff01007387 */ /* 0x000fe80000100800 */
[----:B------:R-:W-:Y:S01]  /*0220*/  STL [R1+0x164], RZ ;  /* 0x000164ff01007387 */ /* 0x000fe20000100800 */
[----:B-1----:R-:W1:Y:S03]  /*0230*/  MUFU.RCP R4, R4 ;  /* 0x0000000400047308 */ /* 0x002e660000001000 */
[----:B------:R-:W-:Y:S04]  /*0240*/  STL [R1+0x168], RZ ;  /* 0x000168ff01007387 */ /* 0x000fe80000100800 */
[----:B------:R-:W-:Y:S01]  /*0250*/  STL [R1+0x16c], RZ ;  /* 0x00016cff01007387 */ /* 0x000fe20000100800 */
[----:B0-----:R-:W-:-:S03]  /*0260*/  IABS R10, R5 ;  /* 0x00000005000a7213 */ /* 0x001fc60000000000 */
[----:B------:R-:W-:Y:S01]  /*0270*/  STL [R1+0x180], RZ ;  /* 0x000180ff01007387 */ /* 0x000fe20000100800 */
[----:B--2---:R-:W-:-:S03]  /*0280*/  ULEA UR18, UR4, UR18, 0x18 ;  /* 0x0000001204127291 */ /* 0x004fc6000f8ec03f */
[----:B------:R-:W-:Y:S01]  /*0290*/  STL [R1+0x184], RZ ;  /* 0x000184ff01007387 */ /* 0x000fe20000100800 */
[----:B-1----:R-:W-:-:S03]  /*02a0*/  VIADD R6, R4, 0xffffffe ;  /* 0x0ffffffe04067836 */ /* 0x002fc60000000000 */
[----:B------:R-:W-:Y:S01]  /*02b0*/  STL [R1+0x188], RZ ;  /* 0x000188ff01007387 */ /* 0x000fe20000100800 */
[----:B------:R-:W-:Y:S01]  /*02c0*/  IMAD.MOV R4, RZ, RZ, -R12 ;  /* 0x000000ffff047224 */ /* 0x000fe200078e0a0c */
[----:B------:R0:W1:Y:S02]  /*02d0*/  F2I.FTZ.U32.TRUNC.NTZ R7, R6 ;  /* 0x0000000600077305 */ /* 0x000064000021f000 */
[----:B------:R-:W-:Y:S04]  /*02e0*/  STL [R1+0x18c], RZ ;  /* 0x00018cff01007387 */ /* 0x000fe80000100800 */
[----:B------:R-:W-:Y:S01]  /*02f0*/  STL [R1+0x1a0], RZ ;  /* 0x0001a0ff01007387 */ /* 0x000fe20000100800 */
[----:B0-----:R-:W-:-:S03]  /*0300*/  IMAD.MOV.U32 R6, RZ, RZ, RZ ;  /* 0x000000ffff067224 */ /* 0x001fc600078e00ff */
[----:B------:R-:W-:Y:S04]  /*0310*/  STL [R1+0x1a4], RZ ;  /* 0x0001a4ff01007387 */ /* 0x000fe80000100800 */
[----:B------:R-:W-:Y:S01]  /*0320*/  STL [R1+0x1a8], RZ ;  /* 0x0001a8ff01007387 */ /* 0x000fe20000100800 */
[----:B-1----:R-:W-:-:S03]  /*0330*/  IMAD.MOV R8, RZ, RZ, -R7 ;  /* 0x000000ffff087224 */ /* 0x002fc600078e0a07 */
[----:B------:R-:W-:Y:S01]  /*0340*/  STL [R1+0x1ac], RZ ;  /* 0x0001acff01007387 */ /* 0x000fe20000100800 */
[----:B------:R-:W-:Y:S02]  /*0350*/  IMAD R11, R8, R9, RZ ;  /* 0x00000009080b7224 */ /* 0x000fe400078e02ff */
[----:B------:R-:W-:Y:S01]  /*0360*/  IMAD.MOV.U32 R8, RZ, RZ, R10 ;  /* 0x000000ffff087224 */ /* 0x000fe200078e000a */
[----:B------:R-:W-:Y:S01]  /*0370*/  STL [R1+0x1c0], RZ ;  /* 0x0001c0ff01007387 */ /* 0x000fe20000100800 */
[----:B------:R-:W-:-:S03]  /*0380*/  IMAD.HI.U32 R7, R7, R11, R6 ;  /* 0x0000000b07077227 */ /* 0x000fc600078e0006 */
[----:B------:R-:W-:Y:S03]  /*0390*/  STL [R1+0x1c4], RZ ;  /* 0x0001c4ff01007387 */ /* 0x000fe60000100800 */
[----:B------:R-:W-:Y:S01]  /*03a0*/  IMAD.HI.U32 R7, R7, R8, RZ ;  /* 0x0000000807077227 */ /* 0x000fe200078e00ff */
[----:B------:R-:W-:Y:S03]  /*03b0*/  STL [R1+0x1c8], RZ ;  /* 0x0001c8ff01007387 */ /* 0x000fe60000100800 */
[----:B------:R-:W-:Y:S01]  /*03c0*/  IMAD R4, R7, R4, R8 ;  /* 0x0000000407047224 */ /* 0x000fe200078e0208 */
[----:B------:R-:W-:Y:S04]  /*03d0*/  STL [R1+0x1cc], RZ ;  /* 0x0001ccff01007387 */ /* 0x000fe80000100800 */
[----:B------:R-:W-:Y:S01]  /*03e0*/  STL [R1+0x1e0], RZ ;  /* 0x0001e0ff01007387 */ /* 0x000fe20000100800 */
[----:B------:R-:W-:-:S03]  /*03f0*/  ISETP.GT.U32.AND P1, PT, R9, R4, PT ;  /* 0x000000040900720c */ /* 0x000fc60003f24070 */
[----:B------:R-:W-:Y:S04]  /*0400*/  STL [R1+0x1e4], RZ ;  /* 0x0001e4ff01007387 */ /* 0x000fe80000100800 */
[----:B------:R-:W-:Y:S04]  /*0410*/  STL [R1+0x1e8], RZ ;  /* 0x0001e8ff01007387 */ /* 0x000fe80000100800 */
[----:B------:R-:W-:Y:S02]  /*0420*/  STL [R1+0x1ec], RZ ;  /* 0x0001ecff01007387 */ /* 0x000fe40000100800 */
[----:B------:R-:W-:-:S02]  /*0430*/  @!P1 IMAD.IADD R4, R4, 0x1, -R9 ;  /* 0x0000000104049824 */ /* 0x000fc400078e0a09 */
[----:B------:R-:W-:Y:S01]  /*0440*/  STL [R1+0x200], RZ ;  /* 0x000200ff01007387 */ /* 0x000fe20000100800 */
[----:B------:R-:W-:Y:S01]  /*0450*/  @!P1 VIADD R7, R7, 0x1 ;  /* 0x0000000107079836 */ /* 0x000fe20000000000 */
[----:B------:R-:W-:Y:S02]  /*0460*/  ISETP.NE.AND P1, PT, R0, RZ, PT ;  /* 0x000000ff0000720c */ /* 0x000fe40003f25270 */
[----:B------:R-:W-:Y:S01]  /*0470*/  STL [R1+0x204], RZ ;  /* 0x000204ff01007387 */ /* 0x000fe20000100800 */
[----:B------:R-:W-:Y:S02]  /*0480*/  ISETP.GE.U32.AND P0, PT, R4, R9, PT ;  /* 0x000000090400720c */ /* 0x000fe40003f06070 */
[----:B------:R-:W-:Y:S01]  /*0490*/  LOP3.LUT R4, R5, R0, RZ, 0x3c, !PT ;  /* 0x0000000005047212 */ /* 0x000fe200078e3cff */
[----:B------:R-:W-:Y:S03]  /*04a0*/  STL [R1+0x208], RZ ;  /* 0x000208ff01007387 */ /* 0x000fe60000100800 */
[----:B------:R-:W-:Y:S01]  /*04b0*/  ISETP.GE.AND P2, PT, R4, RZ, PT ;  /* 0x000000ff0400720c */ /* 0x000fe20003f46270 */
[----:B------:R-:W-:Y:S01]  /*04c0*/  STL [R1+0x20c], RZ ;  /* 0x00020cff01007387 */ /* 0x000fe20000100800 */
[----:B------:R-:W-:-:S03]  /*04d0*/  VIADD R4, R2, 0x3f ;  /* 0x0000003f02047836 */ /* 0x000fc60000000000 */
[----:B------:R-:W-:Y:S02]  /*04e0*/  STL [R1+0x220], RZ ;  /* 0x000220ff01007387 */ /* 0x000fe40000100800 */
[----:B------:R-:W-:Y:S02]  /*04f0*/  @P0 VIADD R7, R7, 0x1 ;  /* 0x0000000107070836 */ /* 0x000fe40000000000 */
[----:B------:R-:W-:Y:S02]  /*0500*/  STL [R1+0x224], RZ ;  /* 0x000224ff01007387 */ /* 0x000fe40000100800 */
[----:B------:R-:W-:Y:S01]  /*0510*/  IMAD.MOV.U32 R6, RZ, RZ, R7 ;  /* 0x000000ffff067224 */ /* 0x000fe200078e0007 */
[----:B------:R-:W-:Y:S01]  /*0520*/  SHF.R.S32.HI R7, RZ, 0x1f, R4 ;  /* 0x0000001fff077819 */ /* 0x000fe20000011404 */
[----:B------:R-:W-:Y:S02]  /*0530*/  STL [R1+0x228], RZ ;  /* 0x000228ff01007387 */ /* 0x000fe40000100800 */
[----:B------:R-:W-:Y:S01]  /*0540*/  @!P2 IMAD.MOV R6, RZ, RZ, -R6 ;  /* 0x000000ffff06a224 */ /* 0x000fe200078e0a06 */
[----:B------:R-:W-:Y:S01]  /*0550*/  @!P1 LOP3.LUT R6, RZ, R0, RZ, 0x33, !PT ;  /* 0x00000000ff069212 */ /* 0x000fe200078e33ff */
[----:B------:R-:W-:Y:S01]  /*0560*/  STL [R1+0x22c], RZ ;  /* 0x00022cff01007387 */ /* 0x000fe20000100800 */
[----:B------:R-:W-:-:S03]  /*0570*/  LEA.HI R7, R7, R4, RZ, 0x6 ;  /* 0x0000000407077211 */ /* 0x000fc600078f30ff */
[----:B------:R-:W-:Y:S01]  /*0580*/  STL [R1+0x240], RZ ;  /* 0x000240ff01007387 */ /* 0x000fe20000100800 */
[----:B------:R-:W-:Y:S02]  /*0590*/  IMAD.SHL.U32 R4, R6, 0x8, RZ ;  /* 0x0000000806047824 */ /* 0x000fe400078e00ff */
[----:B------:R-:W-:Y:S01]  /*05a0*/  IMAD.MOV R6, RZ, RZ, -R6 ;  /* 0x000000ffff067224 */ /* 0x000fe200078e0a06 */
[----:B------:R-:W-:Y:S02]  /*05b0*/  STL [R1+0x244], RZ ;  /* 0x000244ff01007387 */ /* 0x000fe40000100800 */
[----:B------:R-:W-:Y:S01]  /*05c0*/  LEA.HI.SX32 R7, R7, -R4, 0x1a ;  /* 0x8000000407077211 */ /* 0x000fe200078fd2ff */
[----:B------:R-:W-:Y:S01]  /*05d0*/  IMAD R13, R0, R6, R5 ;  /* 0x00000006000d7224 */ /* 0x000fe200078e0205 */
[----:B------:R-:W-:Y:S01]  /*05e0*/  STL [R1+0x248], RZ ;  /* 0x000248ff01007387 */ /* 0x000fe20000100800 */
[----:B------:R-:W-:Y:S01]  /*05f0*/  IMAD.MOV.U32 R6, RZ, RZ, RZ ;  /* 0x000000ffff067224 */ /* 0x000fe200078e00ff */
[----:B------:R-:W-:-:S02]  /*0600*/  VIMNMX R8, R7, 0x8, PT ;  /* 0x0000000807087848 */ /* 0x000fc40003fe0100 */
[----:B------:R-:W-:Y:S02]  /*0610*/  STL [R1+0x24c], RZ ;  /* 0x00024cff01007387 */ /* 0x000fe40000100800 */
[-C--:B------:R-:W-:Y:S02]  /*0620*/  IABS R10, R8.reuse ;  /* 0x00000008000a7213 */ /* 0x080fe40000000000 */
[----:B------:R-:W-:Y:S01]  /*0630*/  STL [R1+0x260], RZ ;  /* 0x000260ff01007387 */ /* 0x000fe20000100800 */
[----:B------:R-:W-:Y:S01]  /*0640*/  IABS R0, R8 ;  /* 0x0000000800007213 */ /* 0x000fe20000000000 */
[----:B------:R-:W0:Y:S02]  /*0650*/  I2F.RP R9, R10 ;  /* 0x0000000a00097306 */ /* 0x000e240000209400 */
[----:B------:R-:W-:Y:S04]  /*0660*/  STL [R1+0x264], RZ ;  /* 0x000264ff01007387 */ /* 0x000fe80000100800 */
[----:B------:R-:W-:Y:S04]  /*0670*/  STL [R1+0x268], RZ ;  /* 0x000268ff01007387 */ /* 0x000fe80000100800 */
[----:B------:R-:W-:Y:S04]  /*0680*/  STL [R1+0x26c], RZ ;  /* 0x00026cff01007387 */ /* 0x000fe80000100800 */
[----:B------:R-:W-:Y:S01]  /*0690*/  STL [R1+0x290], RZ ;  /* 0x000290ff01007387 */ /* 0x000fe20000100800 */
[----:B0-----:R-:W0:Y:S03]  /*06a0*/  MUFU.RCP R9, R9 ;  /* 0x0000000900097308 */ /* 0x001e260000001000 */
[----:B------:R-:W-:Y:S04]  /*06b0*/  STL [R1+0x294], RZ ;  /* 0x000294ff01007387 */ /* 0x000fe80000100800 */
[----:B------:R-:W-:Y:S04]  /*06c0*/  STL [R1+0x298], RZ ;  /* 0x000298ff01007387 */ /* 0x000fe80000100800 */
[----:B------:R-:W-:Y:S04]  /*06d0*/  STL [R1+0x29c], RZ ;  /* 0x00029cff01007387 */ /* 0x000fe80000100800 */
[----:B------:R-:W-:Y:S01]  /*06e0*/  STL [R1+0x4c0], RZ ;  /* 0x0004c0ff01007387 */ /* 0x000fe20000100800 */
[----:B0-----:R-:W-:-:S03]  /*06f0*/  VIADD R7, R9, 0xffffffe ;  /* 0x0ffffffe09077836 */ /* 0x001fc60000000000 */
[----:B------:R-:W-:Y:S04]  /*0700*/  STL [R1+0x4c4], RZ ;  /* 0x0004c4ff01007387 */ /* 0x000fe80000100800 */
[----:B------:R-:W-:Y:S01]  /*0710*/  STL [R1+0x4c8], RZ ;  /* 0x0004c8ff01007387 */ /* 0x000fe20000100800 */
[----:B------:R-:W0:Y:S03]  /*0720*/  F2I.FTZ.U32.TRUNC.NTZ R7, R7 ;  /* 0x0000000700077305 */ /* 0x000e26000021f000 */
[----:B------:R-:W-:Y:S04]  /*0730*/  STL [R1+0x4cc], RZ ;  /* 0x0004ccff01007387 */ /* 0x000fe80000100800 */
[----:B------:R-:W-:Y:S04]  /*0740*/  STL [R1+0x4b0], RZ ;  /* 0x0004b0ff01007387 */ /* 0x000fe80000100800 */
[----:B------:R-:W-:Y:S04]  /*0750*/  STL [R1+0x4b4], RZ ;  /* 0x0004b4ff01007387 */ /* 0x000fe80000100800 */
[----:B------:R-:W-:Y:S01]  /*0760*/  STL [R1+0x4b8], RZ ;  /* 0x0004b8ff01007387 */ /* 0x000fe20000100800 */
[----:B0-----:R-:W-:-:S03]  /*0770*/  IMAD.MOV R11, RZ, RZ, -R7 ;  /* 0x000000ffff0b7224 */ /* 0x001fc600078e0a07 */
[----:B------:R-:W-:Y:S01]  /*0780*/  STL [R1+0x4bc], RZ ;  /* 0x0004bcff01007387 */ /* 0x000fe20000100800 */
[----:B------:R-:W-:Y:S01]  /*0790*/  IMAD.MOV.U32 R5, RZ, RZ, R11 ;  /* 0x000000ffff057224 */ /* 0x000fe200078e000b */
[----:B------:R-:W-:Y:S02]  /*07a0*/  IABS R11, R13 ;  /* 0x0000000d000b7213 */ /* 0x000fe40000000000 */
[----:B------:R-:W-:Y:S01]  /*07b0*/  STL [R1+0x460], RZ ;  /* 0x000460ff01007387 */ /* 0x000fe20000100800 */
[----:B------:R-:W-:-:S03]  /*07c0*/  IMAD R5, R5, R10, RZ ;  /* 0x0000000a05057224 */ /* 0x000fc600078e02ff */
[----:B------:R-:W-:Y:S01]  /*07d0*/  STL [R1+0x464], RZ ;  /* 0x000464ff01007387 */ /* 0x000fe20000100800 */
[----:B------:R-:W-:-:S03]  /*07e0*/  IMAD.HI.U32 R6, R7, R5, R6 ;  /* 0x0000000507067227 */ /* 0x000fc600078e0006 */
[----:B------:R-:W-:Y:S01]  /*07f0*/  STL [R1+0x468], RZ ;  /* 0x000468ff01007387 */ /* 0x000fe20000100800 */
[----:B------:R-:W-:Y:S02]  /*0800*/  IMAD.MOV R5, RZ, RZ, -R0 ;  /* 0x000000ffff057224 */ /* 0x000fe400078e0a00 */
        /* <DEDUP_REMOVED lines=15> */
[-C--:B------:R-:W-:Y:S01]  /*0900*/  LOP3.LUT R5, R13, R8.reuse, RZ, 0x3c, !PT ;  /* 0x000000080d057212 */ /* 0x080fe200078e3cff */
[----:B------:R-:W-:Y:S03]  /*0910*/  STL [R1+0x44c], RZ ;  /* 0x00044cff01007387 */ /* 0x000fe60000100800 */
[----:B------:R-:W-:Y:S01]  /*0920*/  ISETP.GE.AND P2, PT, R5, RZ, PT ;  /* 0x000000ff0500720c */ /* 0x000fe20003f46270 */
[----:B------:R-:W-:Y:S04]  /*0930*/  STL [R1+0x430], RZ ;  /* 0x000430ff01007387 */ /* 0x000fe80000100800 */
[----:B------:R-:W-:Y:S02]  /*0940*/  STL [R1+0x434], RZ ;  /* 0x000434ff01007387 */ /* 0x000fe40000100800 */
[----:B------:R-:W-:Y:S01]  /*0950*/  @P0 VIADD R0, R0, 0x1 ;  /* 0x0000000100000836 */ /* 0x000fe20000000000 */
[----:B------:R-:W-:Y:S01]  /*0960*/  PLOP3.LUT P0, PT, PT, PT, UP0, 0x80, 0x0 ;  /* 0x000000000000781c */ /* 0x000fe20003f0f008 */
[----:B------:R-:W-:Y:S04]  /*0970*/  STL [R1+0x438], RZ ;  /* 0x000438ff01007387 */ /* 0x000fe80000100800 */
[----:B------:R-:W-:Y:S01]  /*0980*/  STL [R1+0x43c], RZ ;  /* 0x00043cff01007387 */ /* 0x000fe20000100800 */
[----:B------:R-:W-:Y:S01]  /*0990*/  @!P2 IMAD.MOV R0, RZ, RZ, -R0 ;  /* 0x000000ffff00a224 */ /* 0x000fe200078e0a00 */
[----:B------:R-:W-:-:S02]  /*09a0*/  @!P1 LOP3.LUT R0, RZ, R8, RZ, 0x33, !PT ;  /* 0x00000008ff009212 */ /* 0x000fc400078e33ff */
[----:B------:R-:W-:Y:S03]  /*09b0*/  STL [R1+0x420], RZ ;  /* 0x000420ff01007387 */ /* 0x000fe60000100800 */
[----:B------:R-:W-:Y:S01]  /*09c0*/  IMAD.MOV R5, RZ, RZ, -R0 ;  /* 0x000000ffff057224 */ /* 0x000fe200078e0a00 */
[----:B------:R-:W-:Y:S01]  /*09d0*/  STL [R1+0x424], RZ ;  /* 0x000424ff01007387 */ /* 0x000fe20000100800 */
[----:B------:R-:W-:Y:S02]  /*09e0*/  IMAD.SHL.U32 R15, R0, 0x100, RZ ;  /* 0x00000100000f7824 */ /* 0x000fe400078e00ff */
[----:B------:R-:W-:Y:S01]  /*09f0*/  IMAD R5, R8, R5, R13 ;  /* 0x0000000508057224 */ /* 0x000fe200078e020d */
[----:B------:R-:W-:Y:S03]  /*0a00*/  STL [R1+0x428], RZ ;  /* 0x000428ff01007387 */ /* 0x000fe60000100800 */
[----:B------:R-:W-:Y:S01]  /*0a10*/  IMAD.IADD R4, R4, 0x1, R5 ;  /* 0x0000000104047824 */ /* 0x000fe200078e0205 */
[----:B------:R-:W-:Y:S01]  /*0a20*/  STL [R1+0x42c], RZ ;  /* 0x00042cff01007387 */ /* 0x000fe20000100800 */
[----:B------:R-:W-:-:S03]  /*0a30*/  IMAD.U32 R5, RZ, RZ, UR6 ;  /* 0x00000006ff057e24 */ /* 0x000fc6000f8e00ff */
[----:B------:R-:W-:Y:S04]  /*0a40*/  STL [R1+0x410], RZ ;  /* 0x000410ff01007387 */ /* 0x000fe80000100800 */
        /* <DEDUP_REMOVED lines=153> */
[----:B------:R0:W-:Y:S04]  /*13e0*/  STL [R1+0x4d4], R5 ;  /* 0x0004d40501007387 */ /* 0x0001e80000100800 */
[----:B------:R1:W-:Y:S04]  /*13f0*/  STL [R1+0x158], RZ ;  /* 0x000158ff01007387 */ /* 0x0003e80000100800 */
[----:B------:R1:W-:Y:S01]  /*1400*/  STL [R1+0x15c], RZ ;  /* 0x00015cff01007387 */ /* 0x0003e20000100800 */
[----:B0-----:R-:W-:-:S03]  /*1410*/  LOP3.LUT R5, R14, 0x3f, RZ, 0xc0, !PT ;  /* 0x0000003f0e057812 */ /* 0x001fc600078ec0ff */
[----:B------:R1:W-:Y:S02]  /*1420*/  STL [R1+0x130], RZ ;  /* 0x000130ff01007387 */ /* 0x0003e40000100800 */
[----:B------:R-:W-:Y:S02]  /*1430*/  IMAD R19, R4, 0x40, R5 ;  /* 0x0000004004137824 */ /* 0x000fe400078e0205 */
[----:B------:R1:W-:Y:S04]  /*1440*/  STL [R1+0x134], RZ ;  /* 0x000134ff01007387 */ /* 0x0003e80000100800 */
[----:B------:R1:W-:Y:S04]  /*1450*/  STL [R1+0x138], RZ ;  /* 0x000138ff01007387 */ /* 0x0003e80000100800 */
[----:B------:R1:W-:Y:S04]  /*1460*/  STL [R1+0xa4], R15 ;  /* 0x0000a40f01007387 */ /* 0x0003e80000100800 */
[----:B------:R1:W-:Y:S04]  /*1470*/  STL [R1+0x13c], RZ ;  /* 0x00013cff01007387 */ /* 0x0003e80000100800 */
[----:B------:R1:W-:Y:S04]  /*1480*/  STL [R1+0xa1c], R19 ;  /* 0x000a1c1301007387 */ /* 0x0003e80000100800 */
[----:B------:R1:W-:Y:S04]  /*1490*/  STL [R1+0x110], RZ ;  /* 0x000110ff01007387 */ /* 0x0003e80000100800 */
        /* <DEDUP_REMOVED lines=14> */
[----:B------:R1:W-:Y:S01]  /*1580*/  STL [R1+0xcc], RZ ;  /* 0x0000ccff01007387 */ /* 0x0003e20000100800 */
[----:B------:R-:W-:Y:S05]  /*1590*/  @!P0 BRA `(.L_x_0) ;  /* 0x000001ec00588947 */ /* 0x000fea0003800000 */
[----:B------:R-:W-:Y:S01]  /*15a0*/  IABS R8, R2 ;  /* 0x0000000200087213 */ /* 0x000fe20000000000 */
[----:B------:R0:W-:Y:S01]  /*15b0*/  STL [R1+0xb30], R3 ;  /* 0x000b300301007387 */ /* 0x0001e20000100800 */
[----:B------:R-:W-:Y:S01]  /*15c0*/  IABS R0, R3 ;  /* 0x0000000300007213 */ /* 0x000fe20000000000 */
[----:B------:R-:W-:Y:S01]  /*15d0*/  ULDC UR19, c[0x0][0x240] ;  /* 0x0000900000137ab9 */ /* 0x000fe20000000800 */
[----:B------:R-:W2:Y:S01]  /*15e0*/  I2F.RP R5, R8 ;  /* 0x0000000800057306 */ /* 0x000ea20000209400 */
[----:B------:R-:W-:Y:S01]  /*15f0*/  R2UR UR4, R16 ;  /* 0x00000000100472ca */ /* 0x000fe200000e0000 */
[----:B------:R-:W-:Y:S01]  /*1600*/  ULDC.64 UR28, c[0x0][0x218] ;  /* 0x00008600001c7ab9 */ /* 0x000fe20000000a00 */
[----:B------:R-:W-:Y:S01]  /*1610*/  ISETP.GE.AND P6, PT, R19, RZ, PT ;  /* 0x000000ff1300720c */ /* 0x000fe20003fc6270 */
[----:B------:R-:W-:Y:S01]  /*1620*/  ULDC.64 UR26, c[0x0][0x218] ;  /* 0x00008600001a7ab9 */ /* 0x000fe20000000a00 */
[----:B------:R-:W-:Y:S01]  /*1630*/  ULDC.64 UR8, c[0x0][0x218] ;  /* 0x0000860000087ab9 */ /* 0x000fe20000000a00 */
[----:B------:R-:W-:Y:S01]  /*1640*/  ULDC.64 UR6, c[0x0][0x218] ;  /* 0x0000860000067ab9 */ /* 0x000fe20000000a00 */
[----:B------:R-:W-:Y:S01]  /*1650*/  ULDC.64 UR22, c[0x0][0x218] ;  /* 0x0000860000167ab9 */ /* 0x000fe20000000a00 */
[----:B------:R-:W3:Y:S01]  /*1660*/  I2F.RP R4, R0 ;  /* 0x0000000000047306 */ /* 0x000ee20000209400 */
[----:B------:R-:W-:Y:S01]  /*1670*/  ULDC.64 UR24, c[0x0][0x218] ;  /* 0x0000860000187ab9 */ /* 0x000fe20000000a00 */
[----:B------:R-:W-:Y:S01]  /*1680*/  ULDC.64 UR20, c[0x0][0x218] ;  /* 0x0000860000147ab9 */ /* 0x000fe20000000a00 */
[----:B------:R-:W-:Y:S01]  /*1690*/  ULDC.64 UR32, c[0x0][0x218] ;  /* 0x0000860000207ab9 */ /* 0x000fe20000000a00 */
[----:B------:R-:W-:Y:S01]  /*16a0*/  ULDC.64 UR34, c[0x0][0x218] ;  /* 0x0000860000227ab9 */ /* 0x000fe20000000a00 */
[----:B------:R-:W-:Y:S01]  /*16b0*/  ULDC.64 UR36, c[0x0][0x218] ;  /* 0x0000860000247ab9 */ /* 0x000fe20000000a00 */
[----:B------:R-:W-:Y:S01]  /*16c0*/  IMAD.U32 R12, RZ, RZ, UR4 ;  /* 0x00000004ff0c7e24 */ /* 0x000fe2000f8e00ff */
[----:B------:R-:W-:Y:S01]  /*16d0*/  ULDC.64 UR4, c[0x0][0x218] ;  /* 0x0000860000047ab9 */ /* 0x000fe20000000a00 */
[----:B--2---:R-:W2:Y:S01]  /*16e0*/  MUFU.RCP R5, R5 ;  /* 0x0000000500057308 */ /* 0x004ea20000001000 */
[----:B------:R-:W-:Y:S01]  /*16f0*/  ULDC.64 UR56, c[0x0][0x218] ;  /* 0x0000860000387ab9 */ /* 0x000fe20000000a00 */
[----:B------:R-:W-:Y:S01]  /*1700*/  ULDC.64 UR58, c[0x0][0x218] ;  /* 0x00008600003a7ab9 */ /* 0x000fe20000000a00 */
[----:B------:R-:W-:Y:S01]  /*1710*/  ULDC.64 UR38, c[0x0][0x218] ;  /* 0x0000860000267ab9 */ /* 0x000fe20000000a00 */
[----:B------:R-:W-:-:S04]  /*1720*/  ULDC.64 UR60, c[0x0][0x218] ;  /* 0x00008600003c7ab9 */ /* 0x000fc80000000a00 */
[----:B---3--:R-:W3:Y:S01]  /*1730*/  MUFU.RCP R4, R4 ;  /* 0x0000000400047308 */ /* 0x008ee20000001000 */
[----:B--2---:R-:W-:Y:S01]  /*1740*/  VIADD R6, R5, 0xffffffe ;  /* 0x0ffffffe05067836 */ /* 0x004fe20000000000 */
[----:B------:R-:W-:Y:S02]  /*1750*/  LEA.HI R5, R12, R15, RZ, 0x1b ;  /* 0x0000000f0c057211 */ /* 0x000fe400078fd8ff */
[----:B------:R-:W-:-:S04]  /*1760*/  SHF.R.U32.HI R12, RZ, 0x2, R14 ;  /* 0x00000002ff0c7819 */ /* 0x000fc8000001160e */
[----:B------:R2:W4:Y:S01]  /*1770*/  F2I.FTZ.U32.TRUNC.NTZ R7, R6 ;  /* 0x0000000600077305 */ /* 0x000522000021f000 */
[C---:B------:R-:W-:Y:S01]  /*1780*/  ISETP.GE.AND P4, PT, R5.reuse, RZ, PT ;  /* 0x000000ff0500720c */ /* 0x040fe20003f86270 */
[C---:B------:R-:W-:Y:S01]  /*1790*/  VIADD R18, R5.reuse, 0xfe ;  /* 0x000000fe05127836 */ /* 0x040fe20000000000 */
[----:B------:R-:W-:Y:S01]  /*17a0*/  SGXT.U32 R12, R12, 0x3 ;  /* 0x000000030c0c781a */ /* 0x000fe20000000000 */
[----:B---3--:R-:W-:Y:S01]  /*17b0*/  VIADD R10, R4, 0xffffffe ;  /* 0x0ffffffe040a7836 */ /* 0x008fe20000000000 */
[----:B------:R-:W-:Y:S01]  /*17c0*/  IABS R4, R19 ;  /* 0x0000001300047213 */ /* 0x000fe20000000000 */
[----:B------:R-:W-:Y:S01]  /*17d0*/  VIADD R16, R5, 0xfc ;  /* 0x000000fc05107836 */ /* 0x000fe20000000000 */
[----:B------:R-:W-:Y:S01]  /*17e0*/  ISETP.GE.AND P5, PT, R18, RZ, PT ;  /* 0x000000ff1200720c */ /* 0x000fe20003fa6270 */
[----:B------:R3:W0:Y:S01]  /*17f0*/  F2I.FTZ.U32.TRUNC.NTZ R11, R10 ;  /* 0x0000000a000b7305 */ /* 0x000622000021f000 */
[----:B--2---:R-:W-:Y:S02]  /*1800*/  IMAD.MOV.U32 R6, RZ, RZ, RZ ;  /* 0x000000ffff067224 */ /* 0x004fe400078e00ff */
[----:B-1----:R-:W-:-:S02]  /*1810*/  IABS R15, R16 ;  /* 0x00000010000f7213 */ /* 0x002fc40000000000 */
[----:B------:R-:W-:Y:S01]  /*1820*/  ISETP.GE.AND P3, PT, R16, RZ, PT ;  /* 0x000000ff1000720c */ /* 0x000fe20003f66270 */
[----:B------:R-:W-:Y:S02]  /*1830*/  VIADD R16, R5, 0xda ;  /* 0x000000da05107836 */ /* 0x000fe40000000000 */
[----:B----4-:R-:W-:Y:S02]  /*1840*/  IMAD.MOV R9, RZ, RZ, -R7 ;  /* 0x000000ffff097224 */ /* 0x010fe400078e0a07 */
[----:B---3--:R-:W-:Y:S02]  /*1850*/  IMAD.MOV.U32 R10, RZ, RZ, RZ ;  /* 0x000000ffff0a7224 */ /* 0x008fe400078e00ff */
[----:B------:R-:W-:Y:S02]  /*1860*/  IMAD R9, R9, R8, RZ ;  /* 0x0000000809097224 */ /* 0x000fe400078e02ff */
[----:B0-----:R-:W-:Y:S02]  /*1870*/  IMAD.MOV R13, RZ, RZ, -R11 ;  /* 0x000000ffff0d7224 */ /* 0x001fe400078e0a0b */
[----:B------:R-:W-:-:S04]  /*1880*/  IMAD.HI.U32 R6, R7, R9, R6 ;  /* 0x0000000907067227 */ /* 0x000fc800078e0006 */
[----:B------:R-:W-:Y:S01]  /*1890*/  IMAD R7, R13, R0, RZ ;  /* 0x000000000d077224 */ /* 0x000fe200078e02ff */
[----:B------:R-:W-:Y:S01]  /*18a0*/  IABS R13, R5 ;  /* 0x00000005000d7213 */ /* 0x000fe20000000000 */
[----:B------:R-:W-:Y:S02]  /*18b0*/  IMAD.MOV.U32 R9, RZ, RZ, R4 ;  /* 0x000000ffff097224 */ /* 0x000fe400078e0004 */
[----:B------:R-:W-:-:S04]  /*18c0*/  IMAD.HI.U32 R4, R11, R7, R10 ;  /* 0x000000070b047227 */ /* 0x000fc800078e000a */
[----:B------:R-:W-:-:S04]  /*18d0*/  IMAD.HI.U32 R7, R6, R9, RZ ;  /* 0x0000000906077227 */ /* 0x000fc800078e00ff */
[----:B------:R-:W-:Y:S02]  /*18e0*/  IMAD.MOV R7, RZ, RZ, -R7 ;  /* 0x000000ffff077224 */ /* 0x000fe400078e0a07 */
[----:B------:R-:W-:-:S04]  /*18f0*/  IMAD.HI.U32 R6, R4, R13, RZ ;  /* 0x0000000d04067227 */ /* 0x000fc800078e00ff */
[----:B------:R-:W-:Y:S01]  /*1900*/  IMAD R9, R8, R7, R9 ;  /* 0x0000000708097224 */ /* 0x000fe200078e0209 */
[----:B------:R-:W-:Y:S01]  /*1910*/  IABS R7, R18 ;  /* 0x0000001200077213 */ /* 0x000fe20000000000 */
[----:B------:R-:W-:Y:S02]  /*1920*/  IMAD.MOV R6, RZ, RZ, -R6 ;  /* 0x000000ffff067224 */ /* 0x000fe400078e0a06 */
[----:B------:R-:W-:Y:S01]  /*1930*/  IMAD.HI.U32 R10, R4, R15, RZ ;  /* 0x0000000f040a7227 */ /* 0x000fe200078e00ff */
[----:B------:R-:W-:-:S03]  /*1940*/  ISETP.GT.U32.AND P1, PT, R8, R9, PT ;  /* 0x000000090800720c */ /* 0x000fc60003f24070 */
[----:B------:R-:W-:Y:S01]  /*1950*/  IMAD R13, R0, R6, R13 ;  /* 0x00000006000d7224 */ /* 0x000fe200078e020d */
[----:B------:R-:W-:Y:S01]  /*1960*/  LOP3.LUT R6, R14, 0x3, RZ, 0xc0, !PT ;  /* 0x000000030e067812 */ /* 0x000fe200078ec0ff */
[----:B------:R-:W-:Y:S02]  /*1970*/  VIADD R14, R5, 0xfa ;  /* 0x000000fa050e7836 */ /* 0x000fe40000000000 */
[----:B------:R-:W-:Y:S01]  /*1980*/  IMAD.MOV R10, RZ, RZ, -R10 ;  /* 0x000000ffff0a7224 */ /* 0x000fe200078e0a0a */
[----:B------:R-:W-:Y:S01]  /*1990*/  ISETP.GT.U32.AND P0, PT, R0, R13, PT ;  /* 0x0000000d0000720c */ /* 0x000fe20003f04070 */
[----:B------:R-:W-:Y:S01]  /*19a0*/  IMAD R17, R6, 0x110, RZ ;  /* 0x0000011006117824 */ /* 0x000fe200078e02ff */
[----:B------:R-:W-:Y:S01]  /*19b0*/  IABS R11, R14 ;  /* 0x0000000e000b7213 */ /* 0x000fe20000000000 */
[----:B------:R-:W-:-:S03]  /*19c0*/  IMAD.HI.U32 R6, R4, R7, RZ ;  /* 0x0000000704067227 */ /* 0x000fc600078e00ff */
[----:B------:R-:W-:Y:S01]  /*19d0*/  LOP3.LUT R3, R17, R12, RZ, 0xfc, !PT ;  /* 0x0000000c11037212 */ /* 0x000fe200078efcff */
[----:B------:R-:W-:Y:S02]  /*19e0*/  @!P1 IMAD.IADD R9, R9, 0x1, -R8 ;  /* 0x0000000109099824 */ /* 0x000fe400078e0a08 */
[----:B------:R-:W-:Y:S02]  /*19f0*/  IMAD.MOV R6, RZ, RZ, -R6 ;  /* 0x000000ffff067224 */ /* 0x000fe400078e0a06 */
[----:B------:R-:W-:Y:S01]  /*1a00*/  IMAD.HI.U32 R12, R4, R11, RZ ;  /* 0x0000000b040c7227 */ /* 0x000fe200078e00ff */
[----:B------:R-:W-:Y:S01]  /*1a10*/  ISETP.GT.U32.AND P1, PT, R8, R9, PT ;  /* 0x000000090800720c */ /* 0x000fe20003f24070 */
[----:B------:R0:W-:Y:S02]  /*1a20*/  STL [R1+0x34], R3 ;  /* 0x0000340301007387 */ /* 0x0001e40000100800 */
[----:B------:R-:W-:Y:S02]  /*1a30*/  @!P0 IMAD.IADD R13, R13, 0x1, -R0 ;  /* 0x000000010d0d8824 */ /* 0x000fe400078e0a00 */
[----:B------:R-:W-:-:S02]  /*1a40*/  IMAD R7, R0, R6, R7 ;  /* 0x0000000600077224 */ /* 0x000fc400078e0207 */
[----:B------:R-:W-:Y:S01]  /*1a50*/  IMAD.MOV R12, RZ, RZ, -R12 ;  /* 0x000000ffff0c7224 */ /* 0x000fe200078e0a0c */
[C---:B------:R-:W-:Y:S01]  /*1a60*/  ISETP.GT.U32.AND P0, PT, R0.reuse, R13, PT ;  /* 0x0000000d0000720c */ /* 0x040fe20003f04070 */
[C---:B------:R-:W-:Y:S02]  /*1a70*/  IMAD R15, R0.reuse, R10, R15 ;  /* 0x0000000a000f7224 */ /* 0x040fe400078e020f */
[C---:B------:R-:W-:Y:S02]  /*1a80*/  IMAD R11, R0.reuse, R12, R11 ;  /* 0x0000000c000b7224 */ /* 0x040fe400078e020b */
[----:B------:R-:W-:Y:S01]  /*1a90*/  @!P1 IMAD.IADD R9, R9, 0x1, -R8 ;  /* 0x0000000109099824 */ /* 0x000fe200078e0a08 */
[C---:B------:R-:W-:Y:S01]  /*1aa0*/  ISETP.GT.U32.AND P1, PT, R0.reuse, R7, PT ;  /* 0x000000070000720c */ /* 0x040fe20003f24070 */
[C---:B------:R-:W-:Y:S01]  /*1ab0*/  VIADD R12, R5.reuse, 0xf8 ;  /* 0x000000f8050c7836 */ /* 0x040fe20000000000 */
[----:B------:R-:W-:Y:S01]  /*1ac0*/  ISETP.GT.U32.AND P2, PT, R0, R15, PT ;  /* 0x0000000f0000720c */ /* 0x000fe20003f44070 */
[----:B------:R-:W-:-:S02]  /*1ad0*/  VIADD R10, R5, 0xf6 ;  /* 0x000000f6050a7836 */ /* 0x000fc40000000000 */
[----:B------:R-:W-:Y:S01]  /*1ae0*/  VIADD R18, R5, 0xe8 ;  /* 0x000000e805127836 */ /* 0x000fe20000000000 */
[----:B------:R-:W-:Y:S01]  /*1af0*/  IABS R6, R12 ;  /* 0x0000000c00067213 */ /* 0x000fe20000000000 */
[----:B------:R-:W-:Y:S01]  /*1b00*/  @!P0 IMAD.IADD R13, R13, 0x1, -R0 ;  /* 0x000000010d0d8824 */ /* 0x000fe200078e0a00 */
[----:B------:R-:W-:Y:S02]  /*1b10*/  ISETP.GT.U32.AND P0, PT, R0, R11, PT ;  /* 0x0000000b0000720c */ /* 0x000fe40003f04070 */
[----:B------:R-:W-:Y:S01]  /*1b20*/  IABS R17, R10 ;  /* 0x0000000a00117213 */ /* 0x000fe20000000000 */
[----:B0-----:R-:W-:Y:S02]  /*1b30*/  IMAD.MOV.U32 R3, RZ, RZ, R13 ;  /* 0x000000ffff037224 */ /* 0x001fe400078e000d */
[----:B------:R-:W-:Y:S02]  /*1b40*/  IMAD.MOV.U32 R13, RZ, RZ, R6 ;  /* 0x000000ffff0d7224 */ /* 0x000fe400078e0006 */
[----:B------:R-:W-:Y:S01]  /*1b50*/  @!P1 IMAD.IADD R7, R7, 0x1, -R0 ;  /* 0x0000000107079824 */ /* 0x000fe200078e0a00 */
[----:B------:R-:W-:Y:S01]  /*1b60*/  ISETP.NE.AND P1, PT, R2, RZ, PT ;  /* 0x000000ff0200720c */ /* 0x000fe20003f25270 */
[----:B------:R-:W-:-:S04]  /*1b70*/  IMAD.HI.U32 R6, R4, R13, RZ ;  /* 0x0000000d04067227 */ /* 0x000fc800078e00ff */
[----:B------:R-:W-:Y:S01]  /*1b80*/  @!P4 IMAD.MOV R3, RZ, RZ, -R3 ;  /* 0x000000ffff03c224 */ /* 0x000fe200078e0a03 */
[----:B------:R-:W-:Y:S01]  /*1b90*/  ISETP.GE.AND P4, PT, R14, RZ, PT ;  /* 0x000000ff0e00720c */ /* 0x000fe20003f86270 */
[----:B------:R-:W-:Y:S02]  /*1ba0*/  IMAD.MOV R6, RZ, RZ, -R6 ;  /* 0x000000ffff067224 */ /* 0x000fe400078e0a06 */
[--C-:B------:R-:W-:Y:S01]  /*1bb0*/  @!P2 IMAD.IADD R15, R15, 0x1, -R0.reuse ;  /* 0x000000010f0fa824 */ /* 0x100fe200078e0a00 */
[----:B------:R0:W-:Y:S01]  /*1bc0*/  STL [R1+0xc4], R3 ;  /* 0x0000c40301007387 */ /* 0x0001e20000100800 */
[C---:B------:R-:W-:Y:S01]  /*1bd0*/  IMAD R13, R0.reuse, R6, R13 ;  /* 0x00000006000d7224 */ /* 0x040fe200078e020d */
[----:B------:R-:W-:Y:S01]  /*1be0*/  ISETP.GT.U32.AND P2, PT, R0, R7, PT ;  /* 0x000000070000720c */ /* 0x000fe20003f44070 */
[----:B------:R-:W-:Y:S02]  /*1bf0*/  @!P0 IMAD.IADD R11, R11, 0x1, -R0 ;  /* 0x000000010b0b8824 */ /* 0x000fe400078e0a00 */
[----:B------:R-:W-:-:S02]  /*1c00*/  VIADD R14, R5, 0xf4 ;  /* 0x000000f4050e7836 */ /* 0x000fc40000000000 */
[----:B------:R-:W-:Y:S01]  /*1c10*/  IMAD.HI.U32 R8, R4, R17, RZ ;  /* 0x0000001104087227 */ /* 0x000fe200078e00ff */
[C---:B------:R-:W-:Y:S02]  /*1c20*/  ISETP.GT.U32.AND P0, PT, R0.reuse, R11, PT ;  /* 0x0000000b0000720c */ /* 0x040fe40003f04070 */
[----:B------:R-:W-:Y:S01]  /*1c30*/  IABS R21, R14 ;  /* 0x0000000e00157213 */ /* 0x000fe20000000000 */
[----:B0-----:R-:W-:Y:S02]  /*1c40*/  IMAD.MOV.U32 R3, RZ, RZ, R9 ;  /* 0x000000ffff037224 */ /* 0x001fe400078e0009 */
[----:B------:R-:W-:Y:S02]  /*1c50*/  IMAD.MOV R8, RZ, RZ, -R8 ;  /* 0x000000ffff087224 */ /* 0x000fe400078e0a08 */
[----:B------:R-:W-:Y:S01]  /*1c60*/  @!P6 IMAD.MOV R3, RZ, RZ, -R3 ;  /* 0x000000ffff03e224 */ /* 0x000fe200078e0a03 */
[----:B------:R-:W-:Y:S01]  /*1c70*/  @!P1 LOP3.LUT R3, RZ, R2, RZ, 0x33, !PT ;  /* 0x00000002ff039212 */ /* 0x000fe200078e33ff */
[----:B------:R-:W-:Y:S01]  /*1c80*/  VIADD R2, R5, 0xf2 ;  /* 0x000000f205027836 */ /* 0x000fe20000000000 */
[C---:B------:R-:W-:Y:S01]  /*1c90*/  ISETP.GT.U32.AND P1, PT, R0.reuse, R13, PT ;  /* 0x0000000d0000720c */ /* 0x040fe20003f24070 */
[--C-:B------:R-:W-:Y:S01]  /*1ca0*/  @!P2 IMAD.IADD R7, R7, 0x1, -R0.reuse ;  /* 0x000000010707a824 */ /* 0x100fe200078e0a00 */
[C---:B------:R-:W-:Y:S01]  /*1cb0*/  ISETP.GT.U32.AND P6, PT, R0.reuse, R15, PT ;  /* 0x0000000f0000720c */ /* 0x040fe20003fc4070 */
[----:B------:R0:W-:Y:S01]  /*1cc0*/  STL [R1+0x210], R3 ;  /* 0x0002100301007387 */ /* 0x0001e20000100800 */
[----:B------:R-:W-:Y:S01]  /*1cd0*/  IABS R19, R2 ;  /* 0x0000000200137213 */ /* 0x000fe20000000000 */
[----:B------:R-:W-:Y:S01]  /*1ce0*/  IMAD R9, R0, R8, R17 ;  /* 0x0000000800097224 */ /* 0x000fe200078e0211 */
[----:B------:R-:W-:Y:S01]  /*1cf0*/  ISETP.GE.AND P2, PT, R12, RZ, PT ;  /* 0x000000ff0c00720c */ /* 0x000fe20003f46270 */
[----:B------:R-:W-:Y:S01]  /*1d00*/  @!P0 IMAD.IADD R11, R11, 0x1, -R0 ;  /* 0x000000010b0b8824 */ /* 0x000fe200078e0a00 */
[----:B------:R-:W-:Y:S01]  /*1d10*/  ISETP.GE.AND P0, PT, R10, RZ, PT ;  /* 0x000000ff0a00720c */ /* 0x000fe20003f06270 */
[----:B------:R-:W-:-:S02]  /*1d20*/  VIADD R8, R5, 0xf0 ;  /* 0x000000f005087836 */ /* 0x000fc40000000000 */
[----:B------:R-:W-:-:S03]  /*1d30*/  IMAD.HI.U32 R6, R4, R21, RZ ;  /* 0x0000001504067227 */ /* 0x000fc600078e00ff */
[----:B------:R-:W-:Y:S01]  /*1d40*/  IABS R17, R8 ;  /* 0x0000000800117213 */ /* 0x000fe20000000000 */
[----:B------:R-:W-:Y:S01]  /*1d50*/  @!P1 IMAD.IADD R13, R13, 0x1, -R0 ;  /* 0x000000010d0d9824 */ /* 0x000fe200078e0a00 */
[----:B------:R-:W-:Y:S01]  /*1d60*/  ISETP.GE.AND P1, PT, R14, RZ, PT ;  /* 0x000000ff0e00720c */ /* 0x000fe20003f26270 */
[----:B0-----:R-:W-:Y:S02]  /*1d70*/  IMAD.MOV.U32 R3, RZ, RZ, R7 ;  /* 0x000000ffff037224 */ /* 0x001fe400078e0007 */
[----:B------:R-:W-:-:S04]  /*1d80*/  IMAD.HI.U32 R10, R4, R19, RZ ;  /* 0x00000013040a7227 */ /* 0x000fc800078e00ff */
[----:B------:R-:W-:Y:S01]  /*1d90*/  @!P5 IMAD.MOV R3, RZ, RZ, -R3 ;  /* 0x000000ffff03d224 */ /* 0x000fe200078e0a03 */
[C---:B------:R-:W-:Y:S01]  /*1da0*/  ISETP.GT.U32.AND P5, PT, R0.reuse, R13, PT ;  /* 0x0000000d0000720c */ /* 0x040fe20003fa4070 */
[----:B------:R-:W-:Y:S01]  /*1db0*/  @!P6 IMAD.IADD R15, R15, 0x1, -R0 ;  /* 0x000000010f0fe824 */ /* 0x000fe200078e0a00 */
[C---:B------:R-:W-:Y:S01]  /*1dc0*/  ISETP.GT.U32.AND P6, PT, R0.reuse, R9, PT ;  /* 0x000000090000720c */ /* 0x040fe20003fc4070 */
[----:B------:R-:W-:Y:S01]  /*1dd0*/  IMAD.MOV R6, RZ, RZ, -R6 ;  /* 0x000000ffff067224 */ /* 0x000fe200078e0a06 */
[----:B------:R0:W-:Y:S01]  /*1de0*/  STL [R1+0xe8], R3 ;  /* 0x0000e80301007387 */ /* 0x0001e20000100800 */
[----:B------:R-:W-:Y:S02]  /*1df0*/  IMAD.MOV R10, RZ, RZ, -R10 ;  /* 0x000000ffff0a7224 */ /* 0x000fe400078e0a0a */
[----:B------:R-:W-:Y:S02]  /*1e00*/  IMAD R7, R0, R6, R21 ;  /* 0x0000000600077224 */ /* 0x000fe400078e0215 */
[----:B------:R-:W-:-:S02]  /*1e10*/  IMAD.MOV.U32 R12, RZ, RZ, R15 ;  /* 0x000000ffff0c7224 */ /* 0x000fc400078e000f */
[----:B------:R-:W-:Y:S02]  /*1e20*/  IMAD R6, R0, R10, R19 ;  /* 0x0000000a00067224 */ /* 0x000fe400078e0213 */
[----:B------:R-:W-:-:S04]  /*1e30*/  IMAD.HI.U32 R10, R4, R17, RZ ;  /* 0x00000011040a7227 */ /* 0x000fc800078e00ff */
[----:B------:R-:W-:Y:S01]  /*1e40*/  @!P3 IMAD.MOV R12, RZ, RZ, -R12 ;  /* 0x000000ffff0cb224 */ /* 0x000fe200078e0a0c */
[C---:B------:R-:W-:Y:S01]  /*1e50*/  ISETP.GT.U32.AND P3, PT, R0.reuse, R7, PT ;  /* 0x000000070000720c */ /* 0x040fe20003f64070 */
[----:B------:R-:W-:Y:S02]  /*1e60*/  IMAD.MOV R10, RZ, RZ, -R10 ;  /* 0x000000ffff0a7224 */ /* 0x000fe400078e0a0a */
[--C-:B------:R-:W-:Y:S01]  /*1e70*/  @!P5 IMAD.IADD R13, R13, 0x1, -R0.reuse ;  /* 0x000000010d0dd824 */ /* 0x100fe200078e0a00 */
[----:B------:R1:W-:Y:S01]  /*1e80*/  STL [R1+0x118], R12 ;  /* 0x0001180c01007387 */ /* 0x0003e20000100800 */
[C---:B------:R-:W-:Y:S01]  /*1e90*/  IMAD R14, R0.reuse, R10, R17 ;  /* 0x0000000a000e7224 */ /* 0x040fe200078e0211 */
[----:B------:R-:W-:Y:S01]  /*1ea0*/  ISETP.GT.U32.AND P5, PT, R0, R6, PT ;  /* 0x000000060000720c */ /* 0x000fe20003fa4070 */
[----:B------:R-:W-:Y:S02]  /*1eb0*/  @!P6 IMAD.IADD R9, R9, 0x1, -R0 ;  /* 0x000000010909e824 */ /* 0x000fe400078e0a00 */
[----:B0-----:R-:W-:-:S02]  /*1ec0*/  IMAD.MOV.U32 R3, RZ, RZ, R11 ;  /* 0x000000ffff037224 */ /* 0x001fc400078e000b */
[----:B------:R-:W-:Y:S01]  /*1ed0*/  VIADD R11, R5, 0xec ;  /* 0x000000ec050b7836 */ /* 0x000fe20000000000 */
[----:B------:R-:W-:Y:S01]  /*1ee0*/  ISETP.GT.U32.AND P6, PT, R0, R9, PT ;  /* 0x000000090000720c */ /* 0x000fe20003fc4070 */
[----:B------:R-:W-:Y:S01]  /*1ef0*/  @!P4 IMAD.MOV R3, RZ, RZ, -R3 ;  /* 0x000000ffff03c224 */ /* 0x000fe200078e0a03 */
[----:B------:R-:W-:Y:S01]  /*1f00*/  ISETP.GE.AND P4, PT, R2, RZ, PT ;  /* 0x000000ff0200720c */ /* 0x000fe20003f86270 */
[----:B-1----:R-:W-:Y:S01]  /*1f10*/  IMAD.MOV.U32 R12, RZ, RZ, R13 ;  /* 0x000000ffff0c7224 */ /* 0x002fe200078e000d */
[----:B------:R-:W-:Y:S01]  /*1f20*/  IABS R20, R11 ;  /* 0x0000000b00147213 */ /* 0x000fe20000000000 */
[----:B------:R-:W-:Y:S01]  /*1f30*/  @!P3 IMAD.IADD R7, R7, 0x1, -R0 ;  /* 0x000000010707b824 */ /* 0x000fe200078e0a00 */
[----:B------:R0:W-:Y:S01]  /*1f40*/  STL [R1+0x140], R3 ;  /* 0x0001400301007387 */ /* 0x0001e20000100800 */
[----:B------:R-:W-:Y:S01]  /*1f50*/  @!P2 IMAD.MOV R12, RZ, RZ, -R12 ;  /* 0x000000ffff0ca224 */ /* 0x000fe200078e0a0c */
[----:B------:R-:W-:Y:S01]  /*1f60*/  ISETP.GT.U32.AND P2, PT, R0, R14, PT ;  /* 0x0000000e0000720c */ /* 0x000fe20003f44070 */
[--C-:B------:R-:W-:Y:S01]  /*1f70*/  @!P5 IMAD.IADD R6, R6, 0x1, -R0.reuse ;  /* 0x000000010606d824 */ /* 0x100fe200078e0a00 */
[C---:B------:R-:W-:Y:S01]  /*1f80*/  ISETP.GT.U32.AND P3, PT, R0.reuse, R7, PT ;  /* 0x000000070000720c */ /* 0x040fe20003f64070 */
[----:B------:R-:W-:Y:S01]  /*1f90*/  VIADD R2, R5, 0xee ;  /* 0x000000ee05027836 */ /* 0x000fe20000000000 */
[----:B------:R1:W-:Y:S01]  /*1fa0*/  STL [R1+0x1cc], R12 ;  /* 0x0001cc0c01007387 */ /* 0x0003e20000100800 */
[----:B------:R-:W-:Y:S01]  /*1fb0*/  @!P6 IMAD.IADD R9, R9, 0x1, -R0 ;  /* 0x000000010909e824 */ /* 0x000fe200078e0a00 */
[----:B------:R-:W-:Y:S01]  /*1fc0*/  ISETP.GT.U32.AND P5, PT, R0, R6, PT ;  /* 0x000000060000720c */ /* 0x000fe20003fa4070 */
[----:B------:R-:W-:Y:S01]  /*1fd0*/  VIADD R15, R5, 0xdc ;  /* 0x000000dc050f7836 */ /* 0x000fe20000000000 */
[----:B------:R-:W-:Y:S01]  /*1fe0*/  IABS R21, R2 ;  /* 0x0000000200157213 */ /* 0x000fe20000000000 */
[----:B0-----:R-:W-:Y:S01]  /*1ff0*/  IMAD.MOV.U32 R3, RZ, RZ, R9 ;  /* 0x000000ffff037224 */ /* 0x001fe200078e0009 */
[----:B------:R-:W-:Y:S01]  /*2000*/  ISETP.GE.AND P6, PT, R8, RZ, PT ;  /* 0x000000ff0800720c */ /* 0x000fe20003fc6270 */
[----:B------:R-:W-:-:S04]  /*2010*/  IMAD.HI.U32 R9, R4, R20, RZ ;  /* 0x0000001404097227 */ /* 0x000fc800078e00ff */
[----:B------:R-:W-:Y:S02]  /*2020*/  @!P2 IMAD.IADD R14, R14, 0x1, -R0 ;  /* 0x000000010e0ea824 */ /* 0x000fe400078e0a00 */
[----:B------:R-:W-:Y:S02]  /*2030*/  IMAD.MOV R9, RZ, RZ, -R9 ;  /* 0x000000ffff097224 */ /* 0x000fe400078e0a09 */
[----:B------:R-:W-:Y:S01]  /*2040*/  @!P0 IMAD.MOV R3, RZ, RZ, -R3 ;  /* 0x000000ffff038224 */ /* 0x000fe200078e0a03 */
[C---:B------:R-:W-:Y:S01]  /*2050*/  ISETP.GT.U32.AND P2, PT, R0.reuse, R14, PT ;  /* 0x0000000e0000720c */ /* 0x040fe20003f44070 */
[----:B------:R-:W-:Y:S01]  /*2060*/  IMAD R20, R0, R9, R20 ;  /* 0x0000000900147224 */ /* 0x000fe200078e0214 */
[----:B------:R-:W-:Y:S01]  /*2070*/  ISETP.GE.AND P0, PT, R2, RZ, PT ;  /* 0x000000ff0200720c */ /* 0x000fe20003f06270 */
[----:B------:R-:W-:Y:S01]  /*2080*/  IMAD.HI.U32 R2, R4, R21, RZ ;  /* 0x0000001504027227 */ /* 0x000fe200078e00ff */
[----:B------:R0:W-:Y:S03]  /*2090*/  STL [R1+0x1d0], R3 ;  /* 0x0001d00301007387 */ /* 0x0001e60000100800 */
[----:B------:R-:W-:-:S02]  /*20a0*/  VIADD R8, R5, 0xea ;  /* 0x000000ea05087836 */ /* 0x000fc40000000000 */
[----:B------:R-:W-:Y:S01]  /*20b0*/  @!P3 IMAD.IADD R7, R7, 0x1, -R0 ;  /* 0x000000010707b824 */ /* 0x000fe200078e0a00 */
[----:B------:R-:W-:Y:S01]  /*20c0*/  ISETP.GE.AND P3, PT, R11, RZ, PT ;  /* 0x000000ff0b00720c */ /* 0x000fe20003f66270 */
[----:B------:R-:W-:Y:S01]  /*20d0*/  IMAD.MOV R11, RZ, RZ, -R2 ;  /* 0x000000ffff0b7224 */ /* 0x000fe200078e0a02 */
[----:B------:R-:W-:Y:S01]  /*20e0*/  IABS R19, R8 ;  /* 0x0000000800137213 */ /* 0x000fe20000000000 */
[--C-:B------:R-:W-:Y:S01]  /*20f0*/  @!P2 IMAD.IADD R14, R14, 0x1, -R0.reuse ;  /* 0x000000010e0ea824 */ /* 0x100fe200078e0a00 */
[----:B------:R-:W-:Y:S01]  /*2100*/  ISETP.GT.U32.AND P2, PT, R0, R20, PT ;  /* 0x000000140000720c */ /* 0x000fe20003f44070 */
[----:B------:R-:W-:Y:S01]  /*2110*/  @!P5 IMAD.IADD R6, R6, 0x1, -R0 ;  /* 0x000000010606d824 */ /* 0x000fe200078e0a00 */
[----:B------:R-:W-:Y:S01]  /*2120*/  ISETP.GE.AND P5, PT, R8, RZ, PT ;  /* 0x000000ff0800720c */ /* 0x000fe20003fa6270 */
[----:B------:R-:W-:Y:S02]  /*2130*/  IMAD R21, R0, R11, R21 ;  /* 0x0000000b00157224 */ /* 0x000fe400078e0215 */
[----:B-1----:R-:W-:-:S02]  /*2140*/  IMAD.MOV.U32 R12, RZ, RZ, R7 ;  /* 0x000000ffff0c7224 */ /* 0x002fc400078e0007 */
[----:B0-----:R-:W-:Y:S02]  /*2150*/  IMAD.MOV.U32 R3, RZ, RZ, R6 ;  /* 0x000000ffff037224 */ /* 0x001fe400078e0006 */
[----:B------:R-:W-:-:S04]  /*2160*/  IMAD.HI.U32 R10, R4, R19, RZ ;  /* 0x00000013040a7227 */ /* 0x000fc800078e00ff */
[----:B------:R-:W-:Y:S01]  /*2170*/  @!P1 IMAD.MOV R12, RZ, RZ, -R12 ;  /* 0x000000ffff0c9224 */ /* 0x000fe200078e0a0c */
[----:B------:R-:W-:Y:S01]  /*2180*/  ISETP.GT.U32.AND P1, PT, R0, R21, PT ;  /* 0x000000150000720c */ /* 0x000fe20003f24070 */
[----:B------:R-:W-:Y:S01]  /*2190*/  @!P4 IMAD.MOV R3, RZ, RZ, -R3 ;  /* 0x000000ffff03c224 */ /* 0x000fe200078e0a03 */
[----:B------:R-:W-:Y:S01]  /*21a0*/  ISETP.GE.AND P4, PT, R18, RZ, PT ;  /* 0x000000ff1200720c */ /* 0x000fe20003f86270 */
[----:B------:R-:W-:Y:S01]  /*21b0*/  @!P2 IMAD.IADD R20, R20, 0x1, -R0 ;  /* 0x000000011414a824 */ /* 0x000fe200078e0a00 */
[----:B------:R-:W-:Y:S01]  /*21c0*/  IABS R18, R18 ;  /* 0x0000001200127213 */ /* 0x000fe20000000000 */
[----:B------:R-:W-:Y:S01]  /*21d0*/  IMAD.MOV R2, RZ, RZ, -R10 ;  /* 0x000000ffff027224 */ /* 0x000fe200078e0a0a */
[----:B------:R-:W-:Y:S01]  /*21e0*/  STL [R1+0x1d8], R12 ;  /* 0x0001d80c01007387 */ /* 0x000fe20000100800 */
[----:B------:R-:W-:Y:S01]  /*21f0*/  VIADD R10, R5, 0xe6 ;  /* 0x000000e6050a7836 */ /* 0x000fe20000000000 */
[C---:B------:R-:W-:Y:S01]  /*2200*/  ISETP.GT.U32.AND P2, PT, R0.reuse, R20, PT ;  /* 0x000000140000720c */ /* 0x040fe20003f44070 */
[----:B------:R-:W-:Y:S01]  /*2210*/  IMAD R19, R0, R2, R19 ;  /* 0x0000000200137224 */ /* 0x000fe200078e0213 */
[----:B------:R0:W-:Y:S01]  /*2220*/  STL [R1+0x1dc], R3 ;  /* 0x0001dc0301007387 */ /* 0x0001e20000100800 */
[----:B------:R-:W-:Y:S01]  /*2230*/  IMAD.HI.U32 R11, R4, R18, RZ ;  /* 0x00000012040b7227 */ /* 0x000fe200078e00ff */
[----:B------:R-:W-:-:S03]  /*2240*/  IABS R17, R10 ;  /* 0x0000000a00117213 */ /* 0x000fc60000000000 */
[----:B------:R-:W-:Y:S02]  /*2250*/  IMAD.MOV R11, RZ, RZ, -R11 ;  /* 0x000000ffff0b7224 */ /* 0x000fe400078e0a0b */
[----:B------:R-:W-:Y:S02]  /*2260*/  VIADD R7, R5, 0xe2 ;  /* 0x000000e205077836 */ /* 0x000fe40000000000 */
[----:B------:R-:W-:Y:S02]  /*2270*/  @!P1 IMAD.IADD R21, R21, 0x1, -R0 ;  /* 0x0000000115159824 */ /* 0x000fe400078e0a00 */
[----:B0-----:R-:W-:Y:S01]  /*2280*/  IMAD.MOV.U32 R3, RZ, RZ, R14 ;  /* 0x000000ffff037224 */ /* 0x001fe200078e000e */
[----:B------:R-:W-:Y:S01]  /*2290*/  IABS R12, R7 ;  /* 0x00000007000c7213 */ /* 0x000fe20000000000 */
[----:B------:R-:W-:Y:S01]  /*22a0*/  IMAD.HI.U32 R9, R4, R17, RZ ;  /* 0x0000001104097227 */ /* 0x000fe200078e00ff */
[----:B------:R-:W-:-:S03]  /*22b0*/  ISETP.GT.U32.AND P1, PT, R0, R21, PT ;  /* 0x000000150000720c */ /* 0x000fc60003f24070 */
[----:B------:R-:W-:Y:S01]  /*22c0*/  @!P6 IMAD.MOV R3, RZ, RZ, -R3 ;  /* 0x000000ffff03e224 */ /* 0x000fe200078e0a03 */
[C---:B------:R-:W-:Y:S01]  /*22d0*/  ISETP.GT.U32.AND P6, PT, R0.reuse, R19, PT ;  /* 0x000000130000720c */ /* 0x040fe20003fc4070 */
[----:B------:R-:W-:Y:S02]  /*22e0*/  IMAD R18, R0, R11, R18 ;  /* 0x0000000b00127224 */ /* 0x000fe400078e0212 */
[----:B------:R-:W-:Y:S01]  /*22f0*/  IMAD.MOV R9, RZ, RZ, -R9 ;  /* 0x000000ffff097224 */ /* 0x000fe200078e0a09 */
[----:B------:R0:W-:Y:S01]  /*2300*/  STL [R1+0x1d4], R3 ;  /* 0x0001d40301007387 */ /* 0x0001e20000100800 */
[----:B------:R-:W-:Y:S01]  /*2310*/  @!P2 IMAD.IADD R20, R20, 0x1, -R0 ;  /* 0x000000011414a824 */ /* 0x000fe200078e0a00 */
[C---:B------:R-:W-:Y:S01]  /*2320*/  ISETP.GT.U32.AND P2, PT, R0.reuse, R18, PT ;  /* 0x000000120000720c */ /* 0x040fe20003f44070 */
[----:B------:R-:W-:Y:S01]  /*2330*/  IMAD R17, R0, R9, R17 ;  /* 0x0000000900117224 */ /* 0x000fe200078e0211 */
[----:B------:R-:W-:Y:S01]  /*2340*/  IABS R9, R15 ;  /* 0x0000000f00097213 */ /* 0x000fe20000000000 */
[----:B------:R-:W-:-:S04]  /*2350*/  IMAD.HI.U32 R2, R4, R12, RZ ;  /* 0x0000000c04027227 */ /* 0x000fc800078e00ff */
[----:B------:R-:W-:Y:S01]  /*2360*/  @!P6 IMAD.IADD R19, R19, 0x1, -R0 ;  /* 0x000000011313e824 */ /* 0x000fe200078e0a00 */
[C---:B------:R-:W-:Y:S01]  /*2370*/  ISETP.GT.U32.AND P6, PT, R0.reuse, R17, PT ;  /* 0x000000110000720c */ /* 0x040fe20003fc4070 */
[----:B------:R-:W-:Y:S02]  /*2380*/  IMAD.MOV R2, RZ, RZ, -R2 ;  /* 0x000000ffff027224 */ /* 0x000fe400078e0a02 */
[----:B------:R-:W-:Y:S02]  /*2390*/  VIADD R8, R5, 0xe4 ;  /* 0x000000e405087836 */ /* 0x000fe40000000000 */
[----:B------:R-:W-:Y:S02]  /*23a0*/  IMAD R12, R0, R2, R12 ;  /* 0x00000002000c7224 */ /* 0x000fe400078e020c */
[--C-:B------:R-:W-:Y:S01]  /*23b0*/  @!P1 IMAD.IADD R21, R21, 0x1, -R0.reuse ;  /* 0x0000000115159824 */ /* 0x100fe200078e0a00 */
[----:B------:R-:W-:Y:S01]  /*23c0*/  IABS R13, R8 ;  /* 0x00000008000d7213 */ /* 0x000fe20000000000 */
[C---:B------:R-:W-:Y:S01]  /*23d0*/  VIADD R2, R5.reuse, 0xe0 ;  /* 0x000000e005027836 */ /* 0x040fe20000000000 */
[----:B------:R-:W-:Y:S01]  /*23e0*/  ISETP.GE.AND P1, PT, R10, RZ, PT ;  /* 0x000000ff0a00720c */ /* 0x000fe20003f26270 */
[----:B------:R-:W-:Y:S01]  /*23f0*/  @!P2 IMAD.IADD R18, R18, 0x1, -R0 ;  /* 0x000000011212a824 */ /* 0x000fe200078e0a00 */
[----:B------:R-:W-:Y:S01]  /*2400*/  ISETP.GT.U32.AND P2, PT, R0, R19, PT ;  /* 0x000000130000720c */ /* 0x000fe20003f44070 */
[----:B------:R-:W-:Y:S01]  /*2410*/  VIADD R14, R5, 0xde ;  /* 0x000000de050e7836 */ /* 0x000fe20000000000 */
[----:B------:R-:W-:Y:S01]  /*2420*/  IABS R11, R2 ;  /* 0x00000002000b7213 */ /* 0x000fe20000000000 */
[----:B0-----:R-:W-:-:S02]  /*2430*/  IMAD.MOV.U32 R3, RZ, RZ, R21 ;  /* 0x000000ffff037224 */ /* 0x001fc400078e0015 */
[----:B------:R-:W-:Y:S01]  /*2440*/  @!P6 IMAD.IADD R17, R17, 0x1, -R0 ;  /* 0x000000011111e824 */ /* 0x000fe200078e0a00 */
[----:B------:R-:W-:Y:S01]  /*2450*/  IABS R10, R14 ;  /* 0x0000000e000a7213 */ /* 0x000fe20000000000 */
[----:B------:R-:W-:Y:S01]  /*2460*/  @!P0 IMAD.MOV R3, RZ, RZ, -R3 ;  /* 0x000000ffff038224 */ /* 0x000fe200078e0a03 */
[----:B------:R-:W-:Y:S01]  /*2470*/  ISETP.GT.U32.AND P0, PT, R0, R18, PT ;  /* 0x000000120000720c */ /* 0x000fe20003f04070 */
[----:B------:R-:W-:Y:S01]  /*2480*/  IMAD.HI.U32 R6, R4, R13, RZ ;  /* 0x0000000d04067227 */ /* 0x000fe200078e00ff */
[----:B------:R-:W-:Y:S02]  /*2490*/  ISETP.GT.U32.AND P6, PT, R0, R17, PT ;  /* 0x000000110000720c */ /* 0x000fe40003fc4070 */
[----:B------:R0:W-:Y:S01]  /*24a0*/  STL [R1+0x1c8], R3 ;  /* 0x0001c80301007387 */ /* 0x0001e20000100800 */
[----:B------:R-:W-:-:S04]  /*24b0*/  IMAD.HI.U32 R21, R4, R11, RZ ;  /* 0x0000000b04157227 */ /* 0x000fc800078e00ff */
[----:B------:R-:W-:Y:S02]  /*24c0*/  IMAD.MOV R6, RZ, RZ, -R6 ;  /* 0x000000ffff067224 */ /* 0x000fe400078e0a06 */
[----:B------:R-:W-:-:S04]  /*24d0*/  IMAD.HI.U32 R22, R4, R10, RZ ;  /* 0x0000000a04167227 */ /* 0x000fc800078e00ff */
[----:B------:R-:W-:Y:S02]  /*24e0*/  IMAD.MOV R21, RZ, RZ, -R21 ;  /* 0x000000ffff157224 */ /* 0x000fe400078e0a15 */
[----:B------:R-:W-:Y:S01]  /*24f0*/  @!P2 IMAD.IADD R19, R19, 0x1, -R0 ;  /* 0x000000011313a824 */ /* 0x000fe200078e0a00 */
[C---:B------:R-:W-:Y:S01]  /*2500*/  ISETP.GT.U32.AND P2, PT, R0.reuse, R12, PT ;  /* 0x0000000c0000720c */ /* 0x040fe20003f44070 */
[C---:B------:R-:W-:Y:S01]  /*2510*/  IMAD R13, R0.reuse, R6, R13 ;  /* 0x00000006000d7224 */ /* 0x040fe200078e020d */
[----:B------:R-:W-:Y:S01]  /*2520*/  IABS R6, R16 ;  /* 0x0000001000067213 */ /* 0x000fe20000000000 */
[----:B0-----:R-:W-:Y:S02]  /*2530*/  IMAD.MOV.U32 R3, RZ, RZ, R20 ;  /* 0x000000ffff037224 */ /* 0x001fe400078e0014 */
[----:B------:R-:W-:Y:S02]  /*2540*/  IMAD.MOV R22, RZ, RZ, -R22 ;  /* 0x000000ffff167224 */ /* 0x000fe400078e0a16 */
[----:B------:R-:W-:-:S02]  /*2550*/  IMAD R11, R0, R21, R11 ;  /* 0x00000015000b7224 */ /* 0x000fc400078e020b */
[----:B------:R-:W-:Y:S01]  /*2560*/  @!P3 IMAD.MOV R3, RZ, RZ, -R3 ;  /* 0x000000ffff03b224 */ /* 0x000fe200078e0a03 */
[C---:B------:R-:W-:Y:S01]  /*2570*/  ISETP.GT.U32.AND P3, PT, R0.reuse, R13, PT ;  /* 0x0000000d0000720c */ /* 0x040fe20003f64070 */
[----:B------:R-:W-:Y:S02]  /*2580*/  IMAD R10, R0, R22, R10 ;  /* 0x00000016000a7224 */ /* 0x000fe400078e020a */
[--C-:B------:R-:W-:Y:S01]  /*2590*/  @!P0 IMAD.IADD R18, R18, 0x1, -R0.reuse ;  /* 0x0000000112128824 */ /* 0x100fe200078e0a00 */
[C---:B------:R-:W-:Y:S01]  /*25a0*/  ISETP.GT.U32.AND P0, PT, R0.reuse, R11, PT ;  /* 0x0000000b0000720c */ /* 0x040fe20003f04070 */
[--C-:B------:R-:W-:Y:S01]  /*25b0*/  @!P6 IMAD.IADD R17, R17, 0x1, -R0.reuse ;  /* 0x000000011111e824 */ /* 0x100fe200078e0a00 */
[----:B------:R-:W-:Y:S01]  /*25c0*/  ISETP.GT.U32.AND P6, PT, R0, R10, PT ;  /* 0x0000000a0000720c */ /* 0x000fe20003fc4070 */
[----:B------:R0:W-:Y:S01]  /*25d0*/  STL [R1+0x1c4], R3 ;  /* 0x0001c40301007387 */ /* 0x0001e20000100800 */
[----:B------:R-:W-:Y:S01]  /*25e0*/  @!P2 IMAD.IADD R12, R12, 0x1, -R0 ;  /* 0x000000010c0ca824 */ /* 0x000fe200078e0a00 */
[----:B------:R-:W-:Y:S01]  /*25f0*/  ISETP.GE.AND P2, PT, R7, RZ, PT ;  /* 0x000000ff0700720c */ /* 0x000fe20003f46270 */
[----:B------:R-:W-:-:S02]  /*2600*/  IMAD.MOV.U32 R23, RZ, RZ, R19 ;  /* 0x000000ffff177224 */ /* 0x000fc400078e0013 */
[----:B------:R-:W-:-:S04]  /*2610*/  IMAD.HI.U32 R20, R4, R9, RZ ;  /* 0x0000000904147227 */ /* 0x000fc800078e00ff */
[----:B------:R-:W-:Y:S01]  /*2620*/  @!P5 IMAD.MOV R23, RZ, RZ, -R23 ;  /* 0x000000ffff17d224 */ /* 0x000fe200078e0a17 */
[----:B------:R-:W-:Y:S01]  /*2630*/  ISETP.GT.U32.AND P5, PT, R0, R12, PT ;  /* 0x0000000c0000720c */ /* 0x000fe20003fa4070 */
[----:B0-----:R-:W-:Y:S02]  /*2640*/  IMAD.MOV.U32 R3, RZ, RZ, R18 ;  /* 0x000000ffff037224 */ /* 0x001fe400078e0012 */
[----:B------:R-:W-:Y:S01]  /*2650*/  @!P3 IMAD.IADD R13, R13, 0x1, -R0 ;  /* 0x000000010d0db824 */ /* 0x000fe200078e0a00 */
[----:B------:R-:W-:Y:S01]  /*2660*/  STL [R1+0x120], R23 ;  /* 0x0001201701007387 */ /* 0x000fe20000100800 */
[----:B------:R-:W-:Y:S01]  /*2670*/  @!P4 IMAD.MOV R3, RZ, RZ, -R3 ;  /* 0x000000ffff03c224 */ /* 0x000fe200078e0a03 */
[----:B------:R-:W-:Y:S01]  /*2680*/  ISETP.GE.AND P3, PT, R8, RZ, PT ;  /* 0x000000ff0800720c */ /* 0x000fe20003f66270 */
[----:B------:R-:W-:-:S03]  /*2690*/  IMAD.HI.U32 R21, R4, R6, RZ ;  /* 0x0000000604157227 */ /* 0x000fc600078e00ff */
[----:B------:R0:W-:Y:S01]  /*26a0*/  STL [R1+0x11c], R3 ;  /* 0x00011c0301007387 */ /* 0x0001e20000100800 */
[----:B------:R-:W-:Y:S01]  /*26b0*/  @!P0 IMAD.IADD R11, R11, 0x1, -R0 ;  /* 0x000000010b0b8824 */ /* 0x000fe200078e0a00 */
[----:B------:R-:W-:Y:S01]  /*26c0*/  ISETP.GT.U32.AND P0, PT, R0, R13, PT ;  /* 0x0000000d0000720c */ /* 0x000fe20003f04070 */
[----:B------:R-:W-:Y:S02]  /*26d0*/  IMAD.MOV R20, RZ, RZ, -R20 ;  /* 0x000000ffff147224 */ /* 0x000fe400078e0a14 */
[----:B------:R-:W-:Y:S02]  /*26e0*/  IMAD.MOV R21, RZ, RZ, -R21 ;  /* 0x000000ffff157224 */ /* 0x000fe400078e0a15 */
[----:B------:R-:W-:Y:S01]  /*26f0*/  @!P6 IMAD.IADD R10, R10, 0x1, -R0 ;  /* 0x000000010a0ae824 */ /* 0x000fe200078e0a00 */
[C---:B------:R-:W-:Y:S01]  /*2700*/  ISETP.GT.U32.AND P6, PT, R0.reuse, R11, PT ;  /* 0x0000000b0000720c */ /* 0x040fe20003fc4070 */
[C---:B------:R-:W-:Y:S02]  /*2710*/  IMAD R7, R0.reuse, R20, R9 ;  /* 0x0000001400077224 */ /* 0x040fe400078e0209 */
[----:B0-----:R-:W-:Y:S01]  /*2720*/  IMAD.MOV.U32 R3, RZ, RZ, R17 ;  /* 0x000000ffff037224 */ /* 0x001fe200078e0011 */
[C---:B------:R-:W-:Y:S01]  /*2730*/  ISETP.GT.U32.AND P4, PT, R0.reuse, R10, PT ;  /* 0x0000000a0000720c */ /* 0x040fe20003f84070 */
[----:B------:R-:W-:-:S02]  /*2740*/  IMAD R6, R0, R21, R6 ;  /* 0x0000001500067224 */ /* 0x000fc400078e0206 */
[----:B------:R-:W-:Y:S01]  /*2750*/  @!P1 IMAD.MOV R3, RZ, RZ, -R3 ;  /* 0x000000ffff039224 */ /* 0x000fe200078e0a03 */
[----:B------:R-:W-:Y:S01]  /*2760*/  ISETP.GT.U32.AND P1, PT, R0, R7, PT ;  /* 0x000000070000720c */ /* 0x000fe20003f24070 */
[C---:B------:R-:W-:Y:S02]  /*2770*/  VIADD R9, R5.reuse, 0xd8 ;  /* 0x000000d805097836 */ /* 0x040fe40000000000 */
[----:B------:R-:W-:Y:S01]  /*2780*/  VIADD R8, R5, 0xd6 ;  /* 0x000000d605087836 */ /* 0x000fe20000000000 */
[----:B------:R0:W-:Y:S01]  /*2790*/  STL [R1+0x124], R3 ;  /* 0x0001240301007387 */ /* 0x0001e20000100800 */
[--C-:B------:R-:W-:Y:S01]  /*27a0*/  @!P5 IMAD.IADD R12, R12, 0x1, -R0.reuse ;  /* 0x000000010c0cd824 */ /* 0x100fe200078e0a00 */
[----:B------:R-:W-:Y:S01]  /*27b0*/  ISETP.GT.U32.AND P5, PT, R0, R6, PT ;  /* 0x000000060000720c */ /* 0x000fe20003fa4070 */
[--C-:B------:R-:W-:Y:S01]  /*27c0*/  @!P0 IMAD.IADD R13, R13, 0x1, -R0.reuse ;  /* 0x000000010d0d8824 */ /* 0x100fe200078e0a00 */
[----:B------:R-:W-:Y:S01]  /*27d0*/  IABS R17, R9 ;  /* 0x0000000900117213 */ /* 0x000fe20000000000 */
[--C-:B------:R-:W-:Y:S01]  /*27e0*/  @!P6 IMAD.IADD R11, R11, 0x1, -R0.reuse ;  /* 0x000000010b0be824 */ /* 0x100fe200078e0a00 */
[----:B------:R-:W-:Y:S01]  /*27f0*/  IABS R18, R8 ;  /* 0x0000000800127213 */ /* 0x000fe20000000000 */
[----:B------:R-:W-:Y:S01]  /*2800*/  IMAD.MOV.U32 R19, RZ, RZ, R13 ;  /* 0x000000ffff137224 */ /* 0x000fe200078e000d */
[----:B------:R-:W-:Y:S01]  /*2810*/  ISETP.GE.AND P0, PT, R2, RZ, PT ;  /* 0x000000ff0200720c */ /* 0x000fe20003f06270 */
[----:B------:R-:W-:Y:S01]  /*2820*/  @!P4 IMAD.IADD R10, R10, 0x1, -R0 ;  /* 0x000000010a0ac824 */ /* 0x000fe200078e0a00 */
[----:B------:R-:W-:Y:S01]  /*2830*/  ISETP.GE.AND P6, PT, R14, RZ, PT ;  /* 0x000000ff0e00720c */ /* 0x000fe20003fc6270 */
[----:B------:R-:W-:Y:S01]  /*2840*/  IMAD.MOV.U32 R2, RZ, RZ, R18 ;  /* 0x000000ffff027224 */ /* 0x000fe200078e0012 */
[----:B------:R-:W-:Y:S01]  /*2850*/  ISETP.GE.AND P4, PT, R15, RZ, PT ;  /* 0x000000ff0f00720c */ /* 0x000fe20003f86270 */
[----:B------:R-:W-:-:S04]  /*2860*/  IMAD.HI.U32 R14, R4, R17, RZ ;  /* 0x00000011040e7227 */ /* 0x000fc800078e00ff */
[----:B0-----:R-:W-:Y:S02]  /*2870*/  IMAD.MOV.U32 R3, RZ, RZ, R12 ;  /* 0x000000ffff037224 */ /* 0x001fe400078e000c */
[----:B------:R-:W-:Y:S01]  /*2880*/  @!P1 IMAD.IADD R7, R7, 0x1, -R0 ;  /* 0x0000000107079824 */ /* 0x000fe200078e0a00 */
[----:B------:R-:W-:Y:S01]  /*2890*/  ISETP.GE.AND P1, PT, R16, RZ, PT ;  /* 0x000000ff1000720c */ /* 0x000fe20003f26270 */
[----:B------:R-:W-:-:S04]  /*28a0*/  IMAD.HI.U32 R15, R4, R2, RZ ;  /* 0x00000002040f7227 */ /* 0x000fc800078e00ff */
[----:B------:R-:W-:Y:S02]  /*28b0*/  IMAD.MOV R14, RZ, RZ, -R14 ;  /* 0x000000ffff0e7224 */ /* 0x000fe400078e0a0e */
[----:B------:R-:W-:Y:S01]  /*28c0*/  @!P3 IMAD.MOV R19, RZ, RZ, -R19 ;  /* 0x000000ffff13b224 */ /* 0x000fe200078e0a13 */
[----:B------:R-:W-:Y:S01]  /*28d0*/  ISETP.GT.U32.AND P3, PT, R0, R7, PT ;  /* 0x000000070000720c */ /* 0x000fe20003f64070 */
[----:B------:R-:W-:Y:S01]  /*28e0*/  @!P5 IMAD.IADD R6, R6, 0x1, -R0 ;  /* 0x000000010606d824 */ /* 0x000fe200078e0a00 */
[----:B------:R-:W-:Y:S01]  /*28f0*/  ISETP.GE.AND P5, PT, R9, RZ, PT ;  /* 0x000000ff0900720c */ /* 0x000fe20003fa6270 */
[----:B------:R-:W-:Y:S01]  /*2900*/  @!P2 IMAD.MOV R3, RZ, RZ, -R3 ;  /* 0x000000ffff03a224 */ /* 0x000fe200078e0a03 */
[----:B------:R-:W-:Y:S01]  /*2910*/  STL [R1+0x150], R19 ;  /* 0x0001501301007387 */ /* 0x000fe20000100800 */
[----:B------:R-:W-:Y:S01]  /*2920*/  IMAD.MOV R13, RZ, RZ, -R15 ;  /* 0x000000ffff0d7224 */ /* 0x000fe200078e0a0f */
[C---:B------:R-:W-:Y:S01]  /*2930*/  ISETP.GT.U32.AND P2, PT, R0.reuse, R6, PT ;  /* 0x000000060000720c */ /* 0x040fe20003f44070 */
[C---:B------:R-:W-:Y:S01]  /*2940*/  IMAD R9, R0.reuse, R14, R17 ;  /* 0x0000000e00097224 */ /* 0x040fe200078e0211 */
[----:B------:R0:W-:Y:S01]  /*2950*/  STL [R1+0x154], R3 ;  /* 0x0001540301007387 */ /* 0x0001e20000100800 */
[----:B------:R-:W-:-:S02]  /*2960*/  IMAD R2, R0, R13, R2 ;  /* 0x0000000d00027224 */ /* 0x000fc400078e0202 */
[----:B------:R-:W-:Y:S01]  /*2970*/  @!P0 IMAD.MOV R11, RZ, RZ, -R11 ;  /* 0x000000ffff0b8224 */ /* 0x000fe200078e0a0b */
[----:B------:R-:W-:Y:S01]  /*2980*/  ISETP.GT.U32.AND P0, PT, R0, R9, PT ;  /* 0x000000090000720c */ /* 0x000fe20003f04070 */
[----:B------:R-:W-:Y:S01]  /*2990*/  @!P3 IMAD.IADD R7, R7, 0x1, -R0 ;  /* 0x000000010707b824 */ /* 0x000fe200078e0a00 */
[----:B------:R-:W-:Y:S01]  /*29a0*/  ISETP.GE.AND P3, PT, R8, RZ, PT ;  /* 0x000000ff0800720c */ /* 0x000fe20003f66270 */
[C---:B------:R-:W-:Y:S01]  /*29b0*/  VIADD R13, R5.reuse, 0xd0 ;  /* 0x000000d0050d7836 */ /* 0x040fe20000000000 */
[----:B------:R1:W-:Y:S01]  /*29c0*/  STL [R1+0x160], R11 ;  /* 0x0001600b01007387 */ /* 0x0003e20000100800 */
[C---:B------:R-:W-:Y:S02]  /*29d0*/  VIADD R12, R5.reuse, 0xcc ;  /* 0x000000cc050c7836 */ /* 0x040fe40000000000 */
[----:B0-----:R-:W-:Y:S02]  /*29e0*/  IMAD.MOV.U32 R3, RZ, RZ, R10 ;  /* 0x000000ffff037224 */ /* 0x001fe400078e000a */
[----:B------:R-:W-:-:S02]  /*29f0*/  VIADD R10, R5, 0xd2 ;  /* 0x000000d2050a7836 */ /* 0x000fc40000000000 */
[----:B------:R-:W-:Y:S01]  /*2a00*/  @!P6 IMAD.MOV R3, RZ, RZ, -R3 ;  /* 0x000000ffff03e224 */ /* 0x000fe200078e0a03 */
[----:B------:R-:W-:Y:S01]  /*2a10*/  ISETP.GT.U32.AND P6, PT, R0, R2, PT ;  /* 0x000000020000720c */ /* 0x000fe20003fc4070 */
[--C-:B------:R-:W-:Y:S01]  /*2a20*/  @!P0 IMAD.IADD R9, R9, 0x1, -R0.reuse ;  /* 0x0000000109098824 */ /* 0x100fe200078e0a00 */
[----:B------:R-:W-:Y:S01]  /*2a30*/  IABS R8, R10 ;  /* 0x0000000a00087213 */ /* 0x000fe20000000000 */
[C---:B-1----:R-:W-:Y:S01]  /*2a40*/  VIADD R11, R5.reuse, 0xd4 ;  /* 0x000000d4050b7836 */ /* 0x042fe20000000000 */
[----:B------:R0:W-:Y:S01]  /*2a50*/  STL [R1+0x164], R3 ;  /* 0x0001640301007387 */ /* 0x0001e20000100800 */
[----:B------:R-:W-:Y:S01]  /*2a60*/  @!P2 IMAD.IADD R6, R6, 0x1, -R0 ;  /* 0x000000010606a824 */ /* 0x000fe200078e0a00 */
[----:B------:R-:W-:Y:S01]  /*2a70*/  ISETP.GE.AND P0, PT, R10, RZ, PT ;  /* 0x000000ff0a00720c */ /* 0x000fe20003f06270 */
[C---:B------:R-:W-:Y:S01]  /*2a80*/  VIADD R19, R5.reuse, 0xc8 ;  /* 0x000000c805137836 */ /* 0x040fe20000000000 */
[----:B------:R-:W-:Y:S01]  /*2a90*/  IABS R14, R11 ;  /* 0x0000000b000e7213 */ /* 0x000fe20000000000 */
[----:B------:R-:W-:Y:S01]  /*2aa0*/  VIADD R15, R5, 0xc6 ;  /* 0x000000c6050f7836 */ /* 0x000fe20000000000 */
[----:B------:R-:W-:-:S03]  /*2ab0*/  ISETP.GE.AND P2, PT, R11, RZ, PT ;  /* 0x000000ff0b00720c */ /* 0x000fc60003f46270 */
[----:B------:R-:W-:Y:S01]  /*2ac0*/  @!P6 IMAD.IADD R2, R2, 0x1, -R0 ;  /* 0x000000010202e824 */ /* 0x000fe200078e0a00 */
[----:B------:R-:W-:Y:S01]  /*2ad0*/  ISETP.GT.U32.AND P6, PT, R0, R9, PT ;  /* 0x000000090000720c */ /* 0x000fe20003fc4070 */
[----:B0-----:R-:W-:Y:S02]  /*2ae0*/  IMAD.MOV.U32 R3, RZ, RZ, R7 ;  /* 0x000000ffff037224 */ /* 0x001fe400078e0007 */
[----:B------:R-:W-:-:S04]  /*2af0*/  IMAD.HI.U32 R10, R4, R14, RZ ;  /* 0x0000000e040a7227 */ /* 0x000fc800078e00ff */
[----:B------:R-:W-:Y:S01]  /*2b00*/  @!P4 IMAD.MOV R3, RZ, RZ, -R3 ;  /* 0x000000ffff03c224 */ /* 0x000fe200078e0a03 */
[----:B------:R-:W-:Y:S01]  /*2b10*/  ISETP.GT.U32.AND P4, PT, R0, R2, PT ;  /* 0x000000020000720c */ /* 0x000fe20003f84070 */
[----:B------:R-:W-:-:S03]  /*2b20*/  IMAD.HI.U32 R7, R4, R8, RZ ;  /* 0x0000000804077227 */ /* 0x000fc600078e00ff */
[----:B------:R0:W-:Y:S01]  /*2b30*/  STL [R1+0x1b4], R3 ;  /* 0x0001b40301007387 */ /* 0x0001e20000100800 */
[----:B------:R-:W-:Y:S02]  /*2b40*/  @!P6 IMAD.IADD R9, R9, 0x1, -R0 ;  /* 0x000000010909e824 */ /* 0x000fe400078e0a00 */
[----:B------:R-:W-:Y:S02]  /*2b50*/  IMAD.MOV R7, RZ, RZ, -R7 ;  /* 0x000000ffff077224 */ /* 0x000fe400078e0a07 */
[----:B------:R-:W-:Y:S02]  /*2b60*/  IMAD.MOV.U32 R11, RZ, RZ, R9 ;  /* 0x000000ffff0b7224 */ /* 0x000fe400078e0009 */
[C---:B------:R-:W-:Y:S02]  /*2b70*/  IMAD R7, R0.reuse, R7, R8 ;  /* 0x0000000700077224 */ /* 0x040fe400078e0208 */
[----:B------:R-:W-:Y:S02]  /*2b80*/  @!P5 IMAD.MOV R11, RZ, RZ, -R11 ;  /* 0x000000ffff0bd224 */ /* 0x000fe400078e0a0b */
[----:B0-----:R-:W-:Y:S01]  /*2b90*/  IMAD.MOV.U32 R3, RZ, RZ, R6 ;  /* 0x000000ffff037224 */ /* 0x001fe200078e0006 */
[----:B------:R-:W-:Y:S01]  /*2ba0*/  ISETP.GT.U32.AND P5, PT, R0, R7, PT ;  /* 0x000000070000720c */ /* 0x000fe20003fa4070 */
[----:B------:R-:W-:-:S02]  /*2bb0*/  IMAD.MOV R6, RZ, RZ, -R10 ;  /* 0x000000ffff067224 */ /* 0x000fc400078e0a0a */
[----:B------:R-:W-:Y:S01]  /*2bc0*/  @!P1 IMAD.MOV R3, RZ, RZ, -R3 ;  /* 0x000000ffff039224 */ /* 0x000fe200078e0a03 */
[----:B------:R-:W-:Y:S01]  /*2bd0*/  ISETP.GE.AND P1, PT, R13, RZ, PT ;  /* 0x000000ff0d00720c */ /* 0x000fe20003f26270 */
[----:B------:R-:W-:Y:S01]  /*2be0*/  IMAD R14, R0, R6, R14 ;  /* 0x00000006000e7224 */ /* 0x000fe200078e020e */
[----:B------:R-:W-:Y:S01]  /*2bf0*/  IABS R13, R13 ;  /* 0x0000000d000d7213 */ /* 0x000fe20000000000 */
[----:B------:R-:W-:Y:S01]  /*2c00*/  @!P4 IMAD.IADD R2, R2, 0x1, -R0 ;  /* 0x000000010202c824 */ /* 0x000fe200078e0a00 */
[----:B------:R0:W-:Y:S01]  /*2c10*/  STL [R1+0x1b8], R3 ;  /* 0x0001b80301007387 */ /* 0x0001e20000100800 */
[C---:B------:R-:W-:Y:S01]  /*2c20*/  VIADD R10, R5.reuse, 0xce ;  /* 0x000000ce050a7836 */ /* 0x040fe20000000000 */
[----:B------:R-:W-:Y:S01]  /*2c30*/  ISETP.GT.U32.AND P6, PT, R0, R14, PT ;  /* 0x0000000e0000720c */ /* 0x000fe20003fc4070 */
[----:B------:R-:W-:Y:S01]  /*2c40*/  IMAD.HI.U32 R8, R4, R13, RZ ;  /* 0x0000000d04087227 */ /* 0x000fe200078e00ff */
[----:B------:R1:W-:Y:S02]  /*2c50*/  STL [R1+0x1bc], R11 ;  /* 0x0001bc0b01007387 */ /* 0x0003e40000100800 */
[----:B------:R-:W-:Y:S01]  /*2c60*/  ISETP.GE.AND P4, PT, R10, RZ, PT ;  /* 0x000000ff0a00720c */ /* 0x000fe20003f86270 */
[----:B------:R-:W-:Y:S01]  /*2c70*/  VIADD R6, R5, 0xca ;  /* 0x000000ca05067836 */ /* 0x000fe20000000000 */
[----:B------:R-:W-:Y:S01]  /*2c80*/  IABS R10, R10 ;  /* 0x0000000a000a7213 */ /* 0x000fe20000000000 */
[----:B------:R-:W-:-:S02]  /*2c90*/  IMAD.MOV R8, RZ, RZ, -R8 ;  /* 0x000000ffff087224 */ /* 0x000fc400078e0a08 */
[----:B0-----:R-:W-:Y:S02]  /*2ca0*/  IMAD.MOV.U32 R3, RZ, RZ, R2 ;  /* 0x000000ffff037224 */ /* 0x001fe400078e0002 */
[--C-:B------:R-:W-:Y:S01]  /*2cb0*/  @!P5 IMAD.IADD R7, R7, 0x1, -R0.reuse ;  /* 0x000000010707d824 */ /* 0x100fe200078e0a00 */
[----:B-1----:R-:W-:Y:S01]  /*2cc0*/  IABS R11, R6 ;  /* 0x00000006000b7213 */ /* 0x002fe20000000000 */
[----:B------:R-:W-:Y:S02]  /*2cd0*/  @!P6 IMAD.IADD R14, R14, 0x1, -R0 ;  /* 0x000000010e0ee824 */ /* 0x000fe400078e0a00 */
[----:B------:R-:W-:Y:S01]  /*2ce0*/  @!P3 IMAD.MOV R3, RZ, RZ, -R3 ;  /* 0x000000ffff03b224 */ /* 0x000fe200078e0a03 */
[----:B------:R-:W-:Y:S01]  /*2cf0*/  ISETP.GE.AND P3, PT, R12, RZ, PT ;  /* 0x000000ff0c00720c */ /* 0x000fe20003f66270 */
[C---:B------:R-:W-:Y:S01]  /*2d00*/  IMAD R13, R0.reuse, R8, R13 ;  /* 0x00000008000d7224 */ /* 0x040fe200078e020d */
[----:B------:R-:W-:Y:S01]  /*2d10*/  ISETP.GT.U32.AND P6, PT, R0, R14, PT ;  /* 0x0000000e0000720c */ /* 0x000fe20003fc4070 */
[----:B------:R-:W-:Y:S01]  /*2d20*/  IMAD.HI.U32 R2, R4, R10, RZ ;  /* 0x0000000a04027227 */ /* 0x000fe200078e00ff */
[----:B------:R-:W-:Y:S01]  /*2d30*/  IABS R12, R12 ;  /* 0x0000000c000c7213 */ /* 0x000fe20000000000 */
[----:B------:R0:W-:Y:S01]  /*2d40*/  STL [R1+0x1c0], R3 ;  /* 0x0001c00301007387 */ /* 0x0001e20000100800 */
[----:B------:R-:W-:Y:S01]  /*2d50*/  ISETP.GT.U32.AND P5, PT, R0, R7, PT ;  /* 0x000000070000720c */ /* 0x000fe20003fa4070 */
[----:B------:R-:W-:-:S04]  /*2d60*/  IMAD.HI.U32 R9, R4, R11, RZ ;  /* 0x0000000b04097227 */ /* 0x000fc800078e00ff */
[----:B------:R-:W-:-:S04]  /*2d70*/  IMAD.HI.U32 R8, R4, R12, RZ ;  /* 0x0000000c04087227 */ /* 0x000fc800078e00ff */
[----:B------:R-:W-:Y:S01]  /*2d80*/  @!P6 IMAD.IADD R14, R14, 0x1, -R0 ;  /* 0x000000010e0ee824 */ /* 0x000fe200078e0a00 */
[C---:B------:R-:W-:Y:S01]  /*2d90*/  ISETP.GT.U32.AND P6, PT, R0.reuse, R13, PT ;  /* 0x0000000d0000720c */ /* 0x040fe20003fc4070 */
[----:B------:R-:W-:Y:S02]  /*2da0*/  IMAD.MOV R8, RZ, RZ, -R8 ;  /* 0x000000ffff087224 */ /* 0x000fe400078e0a08 */
[----:B------:R-:W-:Y:S02]  /*2db0*/  IMAD.MOV R2, RZ, RZ, -R2 ;  /* 0x000000ffff027224 */ /* 0x000fe400078e0a02 */
[----:B------:R-:W-:Y:S02]  /*2dc0*/  IMAD.MOV R9, RZ, RZ, -R9 ;  /* 0x000000ffff097224 */ /* 0x000fe400078e0a09 */
[C---:B------:R-:W-:Y:S02]  /*2dd0*/  IMAD R12, R0.reuse, R8, R12 ;  /* 0x00000008000c7224 */ /* 0x040fe400078e020c */
[C---:B------:R-:W-:Y:S01]  /*2de0*/  IMAD R10, R0.reuse, R2, R10 ;  /* 0x00000002000a7224 */ /* 0x040fe200078e020a */
[----:B------:R-:W-:Y:S01]  /*2df0*/  IABS R2, R19 ;  /* 0x0000001300027213 */ /* 0x000fe20000000000 */
[----:B0-----:R-:W-:Y:S01]  /*2e00*/  IMAD.MOV.U32 R3, RZ, RZ, R14 ;  /* 0x000000ffff037224 */ /* 0x001fe200078e000e */
[----:B------:R-:W-:Y:S01]  /*2e10*/  IABS R14, R15 ;  /* 0x0000000f000e7213 */ /* 0x000fe20000000000 */
[----:B------:R-:W-:-:S02]  /*2e20*/  IMAD R11, R0, R9, R11 ;  /* 0x00000009000b7224 */ /* 0x000fc400078e020b */
[--C-:B------:R-:W-:Y:S01]  /*2e30*/  @!P5 IMAD.IADD R7, R7, 0x1, -R0.reuse ;  /* 0x000000010707d824 */ /* 0x100fe200078e0a00 */
[C---:B------:R-:W-:Y:S01]  /*2e40*/  ISETP.GT.U32.AND P5, PT, R0.reuse, R12, PT ;  /* 0x0000000c0000720c */ /* 0x040fe20003fa4070 */
[----:B------:R-:W-:Y:S01]  /*2e50*/  @!P2 IMAD.MOV R3, RZ, RZ, -R3 ;  /* 0x000000ffff03a224 */ /* 0x000fe200078e0a03 */
[C---:B------:R-:W-:Y:S01]  /*2e60*/  ISETP.GT.U32.AND P2, PT, R0.reuse, R10, PT ;  /* 0x0000000a0000720c */ /* 0x040fe20003f44070 */
[----:B------:R-:W-:Y:S01]  /*2e70*/  @!P6 IMAD.IADD R13, R13, 0x1, -R0 ;  /* 0x000000010d0de824 */ /* 0x000fe200078e0a00 */
[----:B------:R-:W-:Y:S01]  /*2e80*/  ISETP.GT.U32.AND P6, PT, R0, R11, PT ;  /* 0x0000000b0000720c */ /* 0x000fe20003fc4070 */
[----:B------:R-:W-:Y:S01]  /*2e90*/  IMAD.HI.U32 R8, R4, R2, RZ ;  /* 0x0000000204087227 */ /* 0x000fe200078e00ff */
[----:B------:R0:W-:Y:S03]  /*2ea0*/  STL [R1+0x1b0], R3 ;  /* 0x0001b00301007387 */ /* 0x0001e60000100800 */
[----:B------:R-:W-:-:S02]  /*2eb0*/  IMAD.MOV R8, RZ, RZ, -R8 ;  /* 0x000000ffff087224 */ /* 0x000fc400078e0a08 */
[----:B------:R-:W-:Y:S02]  /*2ec0*/  VIADD R9, R5, 0xc4 ;  /* 0x000000c405097836 */ /* 0x000fe40000000000 */
[--C-:B------:R-:W-:Y:S02]  /*2ed0*/  @!P5 IMAD.IADD R12, R12, 0x1, -R0.reuse ;  /* 0x000000010c0cd824 */ /* 0x100fe400078e0a00 */
[--C-:B------:R-:W-:Y:S01]  /*2ee0*/  @!P2 IMAD.IADD R10, R10, 0x1, -R0.reuse ;  /* 0x000000010a0aa824 */ /* 0x100fe200078e0a00 */
[C---:B------:R-:W-:Y:S01]  /*2ef0*/  ISETP.GT.U32.AND P2, PT, R0.reuse, R13, PT ;  /* 0x0000000d0000720c */ /* 0x040fe20003f44070 */
[----:B------:R-:W-:Y:S01]  /*2f00*/  @!P6 IMAD.IADD R11, R11, 0x1, -R0 ;  /* 0x000000010b0be824 */ /* 0x000fe200078e0a00 */
[C---:B------:R-:W-:Y:S01]  /*2f10*/  ISETP.GT.U32.AND P6, PT, R0.reuse, R12, PT ;  /* 0x0000000c0000720c */ /* 0x040fe20003fc4070 */
[----:B0-----:R-:W-:Y:S01]  /*2f20*/  IMAD.MOV.U32 R3, RZ, RZ, R7 ;  /* 0x000000ffff037224 */ /* 0x001fe200078e0007 */
[----:B------:R-:W-:Y:S01]  /*2f30*/  ISETP.GT.U32.AND P5, PT, R0, R10, PT ;  /* 0x0000000a0000720c */ /* 0x000fe20003fa4070 */
[----:B------:R-:W-:Y:S01]  /*2f40*/  IMAD.HI.U32 R7, R4, R14, RZ ;  /* 0x0000000e04077227 */ /* 0x000fe200078e00ff */
[----:B------:R-:W-:-:S03]  /*2f50*/  IABS R18, R9 ;  /* 0x0000000900127213 */ /* 0x000fc60000000000 */
[----:B------:R-:W-:Y:S02]  /*2f60*/  IMAD.MOV R7, RZ, RZ, -R7 ;  /* 0x000000ffff077224 */ /* 0x000fe400078e0a07 */
[----:B------:R-:W-:Y:S01]  /*2f70*/  @!P0 IMAD.MOV R3, RZ, RZ, -R3 ;  /* 0x000000ffff038224 */ /* 0x000fe200078e0a03 */
[C---:B------:R-:W-:Y:S01]  /*2f80*/  ISETP.GT.U32.AND P0, PT, R0.reuse, R11, PT ;  /* 0x0000000b0000720c */ /* 0x040fe20003f04070 */
[C---:B------:R-:W-:Y:S02]  /*2f90*/  IMAD R2, R0.reuse, R8, R2 ;  /* 0x0000000800027224 */ /* 0x040fe400078e0202 */
[C---:B------:R-:W-:Y:S01]  /*2fa0*/  IMAD R14, R0.reuse, R7, R14 ;  /* 0x00000007000e7224 */ /* 0x040fe200078e020e */
[----:B------:R0:W-:Y:S01]  /*2fb0*/  STL [R1+0x1ac], R3 ;  /* 0x0001ac0301007387 */ /* 0x0001e20000100800 */
[--C-:B------:R-:W-:Y:S01]  /*2fc0*/  @!P2 IMAD.IADD R13, R13, 0x1, -R0.reuse ;  /* 0x000000010d0da824 */ /* 0x100fe200078e0a00 */
[----:B------:R-:W-:Y:S01]  /*2fd0*/  ISETP.GT.U32.AND P2, PT, R0, R2, PT ;  /* 0x000000020000720c */ /* 0x000fe20003f44070 */
[----:B------:R-:W-:Y:S01]  /*2fe0*/  @!P6 IMAD.IADD R12, R12, 0x1, -R0 ;  /* 0x000000010c0ce824 */ /* 0x000fe200078e0a00 */
[----:B------:R-:W-:Y:S01]  /*2ff0*/  ISETP.GT.U32.AND P6, PT, R0, R14, PT ;  /* 0x0000000e0000720c */ /* 0x000fe20003fc4070 */
[----:B------:R-:W-:-:S02]  /*3000*/  VIADD R8, R5, 0xc2 ;  /* 0x000000c205087836 */ /* 0x000fc40000000000 */
[--C-:B------:R-:W-:Y:S01]  /*3010*/  @!P5 IMAD.IADD R10, R10, 0x1, -R0.reuse ;  /* 0x000000010a0ad824 */ /* 0x100fe200078e0a00 */
[----:B------:R-:W-:Y:S01]  /*3020*/  ISETP.GE.AND P5, PT, R6, RZ, PT ;  /* 0x000000ff0600720c */ /* 0x000fe20003fa6270 */
[----:B------:R-:W-:Y:S01]  /*3030*/  VIADD R6, R5, 0xc0 ;  /* 0x000000c005067836 */ /* 0x000fe20000000000 */
[----:B------:R-:W-:Y:S01]  /*3040*/  IABS R17, R8 ;  /* 0x0000000800117213 */ /* 0x000fe20000000000 */
[----:B------:R-:W-:Y:S01]  /*3050*/  @!P0 IMAD.IADD R11, R11, 0x1, -R0 ;  /* 0x000000010b0b8824 */ /* 0x000fe200078e0a00 */
[----:B------:R-:W-:Y:S01]  /*3060*/  ISETP.GE.AND P0, PT, R19, RZ, PT ;  /* 0x000000ff1300720c */ /* 0x000fe20003f06270 */
[----:B------:R-:W-:Y:S01]  /*3070*/  IMAD.MOV.U32 R20, RZ, RZ, R13 ;  /* 0x000000ffff147224 */ /* 0x000fe200078e000d */
[----:B------:R-:W-:Y:S01]  /*3080*/  IABS R19, R6 ;  /* 0x0000000600137213 */ /* 0x000fe20000000000 */
[----:B0-----:R-:W-:Y:S02]  /*3090*/  IMAD.MOV.U32 R3, RZ, RZ, R10 ;  /* 0x000000ffff037224 */ /* 0x001fe400078e000a */
[----:B------:R-:W-:-:S04]  /*30a0*/  IMAD.HI.U32 R7, R4, R17, RZ ;  /* 0x0000001104077227 */ /* 0x000fc800078e00ff */
[--C-:B------:R-:W-:Y:S01]  /*30b0*/  @!P2 IMAD.IADD R2, R2, 0x1, -R0.reuse ;  /* 0x000000010202a824 */ /* 0x100fe200078e0a00 */
[----:B------:R-:W-:Y:S01]  /*30c0*/  ISETP.GE.AND P2, PT, R15, RZ, PT ;  /* 0x000000ff0f00720c */ /* 0x000fe20003f46270 */
[----:B------:R-:W-:Y:S02]  /*30d0*/  @!P6 IMAD.IADD R14, R14, 0x1, -R0 ;  /* 0x000000010e0ee824 */ /* 0x000fe400078e0a00 */
[----:B------:R-:W-:Y:S01]  /*30e0*/  @!P1 IMAD.MOV R20, RZ, RZ, -R20 ;  /* 0x000000ffff149224 */ /* 0x000fe200078e0a14 */
[C---:B------:R-:W-:Y:S01]  /*30f0*/  ISETP.GT.U32.AND P1, PT, R0.reuse, R2, PT ;  /* 0x000000020000720c */ /* 0x040fe20003f24070 */
[----:B------:R-:W-:Y:S02]  /*3100*/  IMAD.MOV.U32 R15, RZ, RZ, R19 ;  /* 0x000000ffff0f7224 */ /* 0x000fe400078e0013 */
[----:B------:R-:W-:Y:S01]  /*3110*/  @!P4 IMAD.MOV R3, RZ, RZ, -R3 ;  /* 0x000000ffff03c224 */ /* 0x000fe200078e0a03 */
[----:B------:R-:W-:Y:S01]  /*3120*/  ISETP.GT.U32.AND P4, PT, R0, R14, PT ;  /* 0x0000000e0000720c */ /* 0x000fe20003f84070 */
[----:B------:R-:W-:Y:S01]  /*3130*/  IMAD.MOV R7, RZ, RZ, -R7 ;  /* 0x000000ffff077224 */ /* 0x000fe200078e0a07 */
[----:B------:R-:W-:Y:S01]  /*3140*/  STL [R1+0x1a8], R20 ;  /* 0x0001a81401007387 */ /* 0x000fe20000100800 */
[----:B------:R-:W-:-:S03]  /*3150*/  IMAD.HI.U32 R13, R4, R15, RZ ;  /* 0x0000000f040d7227 */ /* 0x000fc600078e00ff */
[----:B------:R0:W-:Y:S01]  /*3160*/  STL [R1+0x1a4], R3 ;  /* 0x0001a40301007387 */ /* 0x0001e20000100800 */
[----:B------:R-:W-:Y:S02]  /*3170*/  IMAD R17, R0, R7, R17 ;  /* 0x0000000700117224 */ /* 0x000fe400078e0211 */
[----:B------:R-:W-:Y:S02]  /*3180*/  IMAD.MOV R10, RZ, RZ, -R13 ;  /* 0x000000ffff0a7224 */ /* 0x000fe400078e0a0d */
[----:B------:R-:W-:-:S04]  /*3190*/  IMAD.HI.U32 R16, R4, R18, RZ ;  /* 0x0000001204107227 */ /* 0x000fc800078e00ff */
[C---:B------:R-:W-:Y:S02]  /*31a0*/  IMAD R15, R0.reuse, R10, R15 ;  /* 0x0000000a000f7224 */ /* 0x040fe400078e020f */
[----:B0-----:R-:W-:Y:S02]  /*31b0*/  IMAD.MOV.U32 R3, RZ, RZ, R11 ;  /* 0x000000ffff037224 */ /* 0x001fe400078e000b */
[----:B------:R-:W-:Y:S02]  /*31c0*/  IMAD.MOV R16, RZ, RZ, -R16 ;  /* 0x000000ffff107224 */ /* 0x000fe400078e0a10 */
[----:B------:R-:W-:Y:S01]  /*31d0*/  @!P5 IMAD.MOV R3, RZ, RZ, -R3 ;  /* 0x000000ffff03d224 */ /* 0x000fe200078e0a03 */
[----:B------:R-:W-:Y:S01]  /*31e0*/  ISETP.GT.U32.AND P5, PT, R0, R17, PT ;  /* 0x000000110000720c */ /* 0x000fe20003fa4070 */
[----:B------:R-:W-:Y:S01]  /*31f0*/  @!P4 IMAD.IADD R14, R14, 0x1, -R0 ;  /* 0x000000010e0ec824 */ /* 0x000fe200078e0a00 */
[C---:B------:R-:W-:Y:S01]  /*3200*/  ISETP.GT.U32.AND P4, PT, R0.reuse, R15, PT ;  /* 0x0000000f0000720c */ /* 0x040fe20003f84070 */
[----:B------:R-:W-:-:S02]  /*3210*/  IMAD R18, R0, R16, R18 ;  /* 0x0000001000127224 */ /* 0x000fc400078e0212 */
[----:B------:R-:W-:Y:S01]  /*3220*/  @!P3 IMAD.MOV R12, RZ, RZ, -R12 ;  /* 0x000000ffff0cb224 */ /* 0x000fe200078e0a0c */
[----:B------:R-:W-:Y:S01]  /*3230*/  ISETP.GE.AND P3, PT, R9, RZ, PT ;  /* 0x000000ff0900720c */ /* 0x000fe20003f66270 */
[--C-:B------:R-:W-:Y:S01]  /*3240*/  @!P1 IMAD.IADD R2, R2, 0x1, -R0.reuse ;  /* 0x0000000102029824 */ /* 0x100fe200078e0a00 */
[----:B------:R-:W-:Y:S01]  /*3250*/  ISETP.GT.U32.AND P6, PT, R0, R18, PT ;  /* 0x000000120000720c */ /* 0x000fe20003fc4070 */
[C---:B------:R-:W-:Y:S01]  /*3260*/  VIADD R7, R5.reuse, 0xbe ;  /* 0x000000be05077836 */ /* 0x040fe20000000000 */
[----:B------:R-:W-:Y:S01]  /*3270*/  STL [R1+0x1a0], R12 ;  /* 0x0001a00c01007387 */ /* 0x000fe20000100800 */
[----:B------:R-:W-:Y:S01]  /*3280*/  ISETP.GE.AND P1, PT, R8, RZ, PT ;  /* 0x000000ff0800720c */ /* 0x000fe20003f26270 */
[----:B------:R-:W-:Y:S02]  /*3290*/  VIADD R8, R5, 0xbc ;  /* 0x000000bc05087836 */ /* 0x000fe40000000000 */
[----:B------:R0:W-:Y:S01]  /*32a0*/  STL [R1+0x19c], R3 ;  /* 0x00019c0301007387 */ /* 0x0001e20000100800 */
[--C-:B------:R-:W-:Y:S01]  /*32b0*/  @!P5 IMAD.IADD R17, R17, 0x1, -R0.reuse ;  /* 0x000000011111d824 */ /* 0x100fe200078e0a00 */
[----:B------:R-:W-:Y:S01]  /*32c0*/  IABS R13, R7 ;  /* 0x00000007000d7213 */ /* 0x000fe20000000000 */
[----:B------:R-:W-:Y:S01]  /*32d0*/  @!P4 IMAD.IADD R15, R15, 0x1, -R0 ;  /* 0x000000010f0fc824 */ /* 0x000fe200078e0a00 */
[----:B------:R-:W-:Y:S01]  /*32e0*/  IABS R10, R8 ;  /* 0x00000008000a7213 */ /* 0x000fe20000000000 */
[----:B------:R-:W-:-:S02]  /*32f0*/  VIADD R9, R5, 0xba ;  /* 0x000000ba05097836 */ /* 0x000fc40000000000 */
[----:B------:R-:W-:Y:S01]  /*3300*/  @!P6 IMAD.IADD R18, R18, 0x1, -R0 ;  /* 0x000000011212e824 */ /* 0x000fe200078e0a00 */
[----:B------:R-:W-:Y:S01]  /*3310*/  ISETP.GT.U32.AND P4, PT, R0, R15, PT ;  /* 0x0000000f0000720c */ /* 0x000fe20003f84070 */
[----:B------:R-:W-:Y:S01]  /*3320*/  IMAD.HI.U32 R11, R4, R10, RZ ;  /* 0x0000000a040b7227 */ /* 0x000fe200078e00ff */
[----:B------:R-:W-:Y:S02]  /*3330*/  ISETP.GE.AND P6, PT, R6, RZ, PT ;  /* 0x000000ff0600720c */ /* 0x000fe40003fc6270 */
[C---:B------:R-:W-:Y:S01]  /*3340*/  ISETP.GT.U32.AND P5, PT, R0.reuse, R18, PT ;  /* 0x000000120000720c */ /* 0x040fe20003fa4070 */
[----:B0-----:R-:W-:Y:S01]  /*3350*/  IMAD.MOV.U32 R3, RZ, RZ, R2 ;  /* 0x000000ffff037224 */ /* 0x001fe200078e0002 */
[----:B------:R-:W-:Y:S01]  /*3360*/  IABS R16, R9 ;  /* 0x0000000900107213 */ /* 0x000fe20000000000 */
[----:B------:R-:W-:Y:S02]  /*3370*/  IMAD.MOV R11, RZ, RZ, -R11 ;  /* 0x000000ffff0b7224 */ /* 0x000fe400078e0a0b */
[----:B------:R-:W-:Y:S01]  /*3380*/  @!P0 IMAD.MOV R3, RZ, RZ, -R3 ;  /* 0x000000ffff038224 */ /* 0x000fe200078e0a03 */
[----:B------:R-:W-:Y:S01]  /*3390*/  ISETP.GT.U32.AND P0, PT, R0, R17, PT ;  /* 0x000000110000720c */ /* 0x000fe20003f04070 */
[----:B------:R-:W-:-:S03]  /*33a0*/  IMAD.HI.U32 R6, R4, R13, RZ ;  /* 0x0000000d04067227 */ /* 0x000fc600078e00ff */
[----:B------:R0:W-:Y:S01]  /*33b0*/  STL [R1+0x198], R3 ;  /* 0x0001980301007387 */ /* 0x0001e20000100800 */
[----:B------:R-:W-:Y:S02]  /*33c0*/  IMAD.MOV R6, RZ, RZ, -R6 ;  /* 0x000000ffff067224 */ /* 0x000fe400078e0a06 */
[--C-:B------:R-:W-:Y:S02]  /*33d0*/  @!P4 IMAD.IADD R15, R15, 0x1, -R0.reuse ;  /* 0x000000010f0fc824 */ /* 0x100fe400078e0a00 */
[----:B------:R-:W-:Y:S02]  /*33e0*/  IMAD R13, R0, R6, R13 ;  /* 0x00000006000d7224 */ /* 0x000fe400078e020d */
[--C-:B------:R-:W-:Y:S02]  /*33f0*/  @!P5 IMAD.IADD R18, R18, 0x1, -R0.reuse ;  /* 0x000000011212d824 */ /* 0x100fe400078e0a00 */
[----:B------:R-:W-:Y:S01]  /*3400*/  @!P0 IMAD.IADD R17, R17, 0x1, -R0 ;  /* 0x0000000111118824 */ /* 0x000fe200078e0a00 */
[----:B------:R-:W-:Y:S01]  /*3410*/  ISETP.GE.AND P0, PT, R7, RZ, PT ;  /* 0x000000ff0700720c */ /* 0x000fe20003f06270 */
[C---:B------:R-:W-:Y:S01]  /*3420*/  IMAD R7, R0.reuse, R11, R10 ;  /* 0x0000000b00077224 */ /* 0x040fe200078e020a */
[----:B------:R-:W-:Y:S01]  /*3430*/  ISETP.GT.U32.AND P5, PT, R0, R13, PT ;  /* 0x0000000d0000720c */ /* 0x000fe20003fa4070 */
[----:B------:R-:W-:-:S02]  /*3440*/  VIADD R11, R5, 0xb6 ;  /* 0x000000b6050b7836 */ /* 0x000fc40000000000 */
[----:B0-----:R-:W-:Y:S01]  /*3450*/  IMAD.MOV.U32 R3, RZ, RZ, R18 ;  /* 0x000000ffff037224 */ /* 0x001fe200078e0012 */
[----:B------:R-:W-:Y:S01]  /*3460*/  ISETP.GT.U32.AND P4, PT, R0, R7, PT ;  /* 0x000000070000720c */ /* 0x000fe20003f84070 */
[----:B------:R-:W-:Y:S01]  /*3470*/  VIADD R2, R5, 0xb8 ;  /* 0x000000b805027836 */ /* 0x000fe20000000000 */
[----:B------:R-:W-:Y:S01]  /*3480*/  IABS R12, R11 ;  /* 0x0000000b000c7213 */ /* 0x000fe20000000000 */
[----:B------:R-:W-:Y:S02]  /*3490*/  @!P3 IMAD.MOV R3, RZ, RZ, -R3 ;  /* 0x000000ffff03b224 */ /* 0x000fe400078e0a03 */
[----:B------:R-:W-:Y:S01]  /*34a0*/  IMAD.MOV.U32 R20, RZ, RZ, R14 ;  /* 0x000000ffff147224 */ /* 0x000fe200078e000e */
[----:B------:R-:W-:Y:S01]  /*34b0*/  IABS R6, R2 ;  /* 0x0000000200067213 */ /* 0x000fe20000000000 */
[----:B------:R-:W-:-:S04]  /*34c0*/  IMAD.HI.U32 R14, R4, R12, RZ ;  /* 0x0000000c040e7227 */ /* 0x000fc800078e00ff */
[--C-:B------:R-:W-:Y:S01]  /*34d0*/  @!P5 IMAD.IADD R13, R13, 0x1, -R0.reuse ;  /* 0x000000010d0dd824 */ /* 0x100fe200078e0a00 */
[----:B------:R-:W-:Y:S01]  /*34e0*/  ISETP.GE.AND P5, PT, R8, RZ, PT ;  /* 0x000000ff0800720c */ /* 0x000fe20003fa6270 */
[----:B------:R-:W-:Y:S02]  /*34f0*/  @!P4 IMAD.IADD R7, R7, 0x1, -R0 ;  /* 0x000000010707c824 */ /* 0x000fe400078e0a00 */
[----:B------:R-:W-:Y:S01]  /*3500*/  @!P2 IMAD.MOV R20, RZ, RZ, -R20 ;  /* 0x000000ffff14a224 */ /* 0x000fe200078e0a14 */
[----:B------:R-:W-:Y:S01]  /*3510*/  ISETP.GT.U32.AND P2, PT, R0, R13, PT ;  /* 0x0000000d0000720c */ /* 0x000fe20003f44070 */
[----:B------:R-:W-:Y:S01]  /*3520*/  IMAD.HI.U32 R19, R4, R16, RZ ;  /* 0x0000001004137227 */ /* 0x000fe200078e00ff */
[----:B------:R-:W-:Y:S02]  /*3530*/  ISETP.GT.U32.AND P3, PT, R0, R7, PT ;  /* 0x000000070000720c */ /* 0x000fe40003f64070 */
[----:B------:R-:W-:Y:S01]  /*3540*/  STL [R1+0x194], R20 ;  /* 0x0001941401007387 */ /* 0x000fe20000100800 */
[----:B------:R-:W-:-:S02]  /*3550*/  IMAD.MOV R14, RZ, RZ, -R14 ;  /* 0x000000ffff0e7224 */ /* 0x000fc400078e0a0e */
[----:B------:R-:W-:Y:S01]  /*3560*/  IMAD.HI.U32 R10, R4, R6, RZ ;  /* 0x00000006040a7227 */ /* 0x000fe200078e00ff */
[----:B------:R0:W-:Y:S03]  /*3570*/  STL [R1+0x190], R3 ;  /* 0x0001900301007387 */ /* 0x0001e60000100800 */
[----:B------:R-:W-:Y:S02]  /*3580*/  IMAD.MOV R19, RZ, RZ, -R19 ;  /* 0x000000ffff137224 */ /* 0x000fe400078e0a13 */
[C---:B------:R-:W-:Y:S02]  /*3590*/  IMAD R12, R0.reuse, R14, R12 ;  /* 0x0000000e000c7224 */ /* 0x040fe400078e020c */
[----:B------:R-:W-:Y:S02]  /*35a0*/  IMAD.MOV R10, RZ, RZ, -R10 ;  /* 0x000000ffff0a7224 */ /* 0x000fe400078e0a0a */
[----:B------:R-:W-:-:S02]  /*35b0*/  IMAD R16, R0, R19, R16 ;  /* 0x0000001300107224 */ /* 0x000fc400078e0210 */
[----:B0-----:R-:W-:Y:S02]  /*35c0*/  IMAD.MOV.U32 R3, RZ, RZ, R15 ;  /* 0x000000ffff037224 */ /* 0x001fe400078e000f */
[----:B------:R-:W-:Y:S01]  /*35d0*/  @!P3 IMAD.IADD R7, R7, 0x1, -R0 ;  /* 0x000000010707b824 */ /* 0x000fe200078e0a00 */
[C---:B------:R-:W-:Y:S01]  /*35e0*/  ISETP.GT.U32.AND P3, PT, R0.reuse, R12, PT ;  /* 0x0000000c0000720c */ /* 0x040fe20003f64070 */
[----:B------:R-:W-:Y:S01]  /*35f0*/  @!P1 IMAD.MOV R17, RZ, RZ, -R17 ;  /* 0x000000ffff119224 */ /* 0x000fe200078e0a11 */
[C---:B------:R-:W-:Y:S01]  /*3600*/  ISETP.GT.U32.AND P4, PT, R0.reuse, R16, PT ;  /* 0x000000100000720c */ /* 0x040fe20003f84070 */
[----:B------:R-:W-:Y:S01]  /*3610*/  @!P6 IMAD.MOV R3, RZ, RZ, -R3 ;  /* 0x000000ffff03e224 */ /* 0x000fe200078e0a03 */
[----:B------:R-:W-:Y:S01]  /*3620*/  ISETP.GE.AND P1, PT, R9, RZ, PT ;  /* 0x000000ff0900720c */ /* 0x000fe20003f26270 */
[----:B------:R-:W-:Y:S01]  /*3630*/  IMAD R6, R0, R10, R6 ;  /* 0x0000000a00067224 */ /* 0x000fe200078e0206 */
[----:B------:R-:W-:Y:S01]  /*3640*/  STL [R1+0x18c], R17 ;  /* 0x00018c1101007387 */ /* 0x000fe20000100800 */
[----:B------:R-:W-:Y:S01]  /*3650*/  @!P2 IMAD.IADD R13, R13, 0x1, -R0 ;  /* 0x000000010d0da824 */ /* 0x000fe200078e0a00 */
[----:B------:R-:W-:Y:S01]  /*3660*/  ISETP.GE.AND P2, PT, R2, RZ, PT ;  /* 0x000000ff0200720c */ /* 0x000fe20003f46270 */
[C---:B------:R-:W-:Y:S01]  /*3670*/  VIADD R2, R5.reuse, 0xb2 ;  /* 0x000000b205027836 */ /* 0x040fe20000000000 */
[----:B------:R0:W-:Y:S01]  /*3680*/  STL [R1+0x188], R3 ;  /* 0x0001880301007387 */ /* 0x0001e20000100800 */
[----:B------:R-:W-:Y:S01]  /*3690*/  ISETP.GT.U32.AND P6, PT, R0, R6, PT ;  /* 0x000000060000720c */ /* 0x000fe20003fc4070 */
[----:B------:R-:W-:-:S02]  /*36a0*/  VIADD R8, R5, 0xb4 ;  /* 0x000000b405087836 */ /* 0x000fc40000000000 */
[--C-:B------:R-:W-:Y:S01]  /*36b0*/  @!P3 IMAD.IADD R12, R12, 0x1, -R0.reuse ;  /* 0x000000010c0cb824 */ /* 0x100fe200078e0a00 */
[----:B------:R-:W-:Y:S01]  /*36c0*/  IABS R14, R2 ;  /* 0x00000002000e7213 */ /* 0x000fe20000000000 */
[----:B------:R-:W-:Y:S01]  /*36d0*/  @!P4 IMAD.IADD R16, R16, 0x1, -R0 ;  /* 0x000000011010c824 */ /* 0x000fe200078e0a00 */
[----:B------:R-:W-:Y:S01]  /*36e0*/  IABS R10, R8 ;  /* 0x00000008000a7213 */ /* 0x000fe20000000000 */
[----:B------:R-:W-:Y:S01]  /*36f0*/  VIADD R19, R5, 0x8e ;  /* 0x0000008e05137836 */ /* 0x000fe20000000000 */
[----:B------:R-:W-:Y:S01]  /*3700*/  ISETP.GT.U32.AND P3, PT, R0, R12, PT ;  /* 0x0000000c0000720c */ /* 0x000fe20003f64070 */
[----:B0-----:R-:W-:Y:S01]  /*3710*/  IMAD.MOV.U32 R3, RZ, RZ, R13 ;  /* 0x000000ffff037224 */ /* 0x001fe200078e000d */
[----:B------:R-:W-:Y:S01]  /*3720*/  ISETP.GE.AND P4, PT, R11, RZ, PT ;  /* 0x000000ff0b00720c */ /* 0x000fe20003f86270 */
[----:B------:R-:W-:-:S04]  /*3730*/  IMAD.HI.U32 R9, R4, R10, RZ ;  /* 0x0000000a04097227 */ /* 0x000fc800078e00ff */
[----:B------:R-:W-:Y:S02]  /*3740*/  @!P0 IMAD.MOV R3, RZ, RZ, -R3 ;  /* 0x000000ffff038224 */ /* 0x000fe400078e0a03 */
[----:B------:R-:W-:Y:S01]  /*3750*/  @!P6 IMAD.IADD R6, R6, 0x1, -R0 ;  /* 0x000000010606e824 */ /* 0x000fe200078e0a00 */
[C---:B------:R-:W-:Y:S01]  /*3760*/  ISETP.GT.U32.AND P6, PT, R0.reuse, R16, PT ;  /* 0x000000100000720c */ /* 0x040fe20003fc4070 */
[----:B------:R-:W-:Y:S01]  /*3770*/  IMAD.MOV R9, RZ, RZ, -R9 ;  /* 0x000000ffff097224 */ /* 0x000fe200078e0a09 */
[----:B------:R0:W-:Y:S01]  /*3780*/  STL [R1+0x184], R3 ;  /* 0x0001840301007387 */ /* 0x0001e20000100800 */
[C---:B------:R-:W-:Y:S01]  /*3790*/  VIADD R11, R5.reuse, 0xb0 ;  /* 0x000000b0050b7836 */ /* 0x040fe20000000000 */
[C---:B------:R-:W-:Y:S01]  /*37a0*/  ISETP.GT.U32.AND P0, PT, R0.reuse, R6, PT ;  /* 0x000000060000720c */ /* 0x040fe20003f04070 */
[----:B------:R-:W-:Y:S02]  /*37b0*/  IMAD R10, R0, R9, R10 ;  /* 0x00000009000a7224 */ /* 0x000fe400078e020a */
[----:B------:R-:W-:Y:S01]  /*37c0*/  @!P3 IMAD.IADD R12, R12, 0x1, -R0 ;  /* 0x000000010c0cb824 */ /* 0x000fe200078e0a00 */
[----:B------:R-:W-:Y:S01]  /*37d0*/  IABS R13, R11 ;  /* 0x0000000b000d7213 */ /* 0x000fe20000000000 */
[----:B------:R-:W-:-:S02]  /*37e0*/  VIADD R20, R5, 0x8c ;  /* 0x0000008c05147836 */ /* 0x000fc40000000000 */
[----:B0-----:R-:W-:Y:S02]  /*37f0*/  IMAD.MOV.U32 R3, RZ, RZ, R7 ;  /* 0x000000ffff037224 */ /* 0x001fe400078e0007 */
[----:B------:R-:W-:-:S04]  /*3800*/  IMAD.HI.U32 R7, R4, R14, RZ ;  /* 0x0000000e04077227 */ /* 0x000fc800078e00ff */
[----:B------:R-:W-:Y:S02]  /*3810*/  IMAD.MOV R7, RZ, RZ, -R7 ;  /* 0x000000ffff077224 */ /* 0x000fe400078e0a07 */
[----:B------:R-:W-:Y:S01]  /*3820*/  @!P5 IMAD.MOV R3, RZ, RZ, -R3 ;  /* 0x000000ffff03d224 */ /* 0x000fe200078e0a03 */
[----:B------:R-:W-:Y:S01]  /*3830*/  ISETP.GE.AND P5, PT, R8, RZ, PT ;  /* 0x000000ff0800720c */ /* 0x000fe20003fa6270 */
[----:B------:R-:W-:Y:S02]  /*3840*/  IMAD R14, R0, R7, R14 ;  /* 0x00000007000e7224 */ /* 0x000fe400078e020e */
[----:B------:R-:W-:Y:S01]  /*3850*/  @!P6 IMAD.IADD R16, R16, 0x1, -R0 ;  /* 0x000000011010e824 */ /* 0x000fe200078e0a00 */
[C---:B------:R-:W-:Y:S01]  /*3860*/  ISETP.GT.U32.AND P6, PT, R0.reuse, R10, PT ;  /* 0x0000000a0000720c */ /* 0x040fe20003fc4070 */
[----:B------:R0:W-:Y:S01]  /*3870*/  STL [R1+0x180], R3 ;  /* 0x0001800301007387 */ /* 0x0001e20000100800 */
[----:B------:R-:W-:Y:S01]  /*3880*/  ISETP.GT.U32.AND P3, PT, R0, R14, PT ;  /* 0x0000000e0000720c */ /* 0x000fe20003f64070 */
[----:B------:R-:W-:-:S02]  /*3890*/  VIADD R7, R5, 0xae ;  /* 0x000000ae05077836 */ /* 0x000fc40000000000 */
[----:B------:R-:W-:-:S04]  /*38a0*/  IMAD.HI.U32 R15, R4, R13, RZ ;  /* 0x0000000d040f7227 */ /* 0x000fc800078e00ff */
[----:B------:R-:W-:Y:S01]  /*38b0*/  @!P0 IMAD.IADD R6, R6, 0x1, -R0 ;  /* 0x0000000106068824 */ /* 0x000fe200078e0a00 */
[----:B------:R-:W-:Y:S01]  /*38c0*/  ISETP.GE.AND P0, PT, R2, RZ, PT ;  /* 0x000000ff0200720c */ /* 0x000fe20003f06270 */
[----:B0-----:R-:W-:Y:S01]  /*38d0*/  IMAD.MOV.U32 R3, RZ, RZ, R16 ;  /* 0x000000ffff037224 */ /* 0x001fe200078e0010 */
[----:B------:R-:W-:Y:S01]  /*38e0*/  IABS R2, R7 ;  /* 0x0000000700027213 */ /* 0x000fe20000000000 */
[----:B------:R-:W-:Y:S02]  /*38f0*/  IMAD.MOV R15, RZ, RZ, -R15 ;  /* 0x000000ffff0f7224 */ /* 0x000fe400078e0a0f */
[----:B------:R-:W-:Y:S02]  /*3900*/  @!P1 IMAD.MOV R3, RZ, RZ, -R3 ;  /* 0x000000ffff039224 */ /* 0x000fe400078e0a03 */
[--C-:B------:R-:W-:Y:S02]  /*3910*/  @!P3 IMAD.IADD R14, R14, 0x1, -R0.reuse ;  /* 0x000000010e0eb824 */ /* 0x100fe400078e0a00 */
[----:B------:R-:W-:Y:S01]  /*3920*/  @!P6 IMAD.IADD R10, R10, 0x1, -R0 ;  /* 0x000000010a0ae824 */ /* 0x000fe200078e0a00 */
[----:B------:R0:W-:Y:S01]  /*3930*/  STL [R1+0x17c], R3 ;  /* 0x00017c0301007387 */ /* 0x0001e20000100800 */
[C---:B------:R-:W-:Y:S01]  /*3940*/  IMAD R13, R0.reuse, R15, R13 ;  /* 0x0000000f000d7224 */ /* 0x040fe200078e020d */
[----:B------:R-:W-:Y:S01]  /*3950*/  ISETP.GE.AND P6, PT, R11, RZ, PT ;  /* 0x000000ff0b00720c */ /* 0x000fe20003fc6270 */
[----:B------:R-:W-:Y:S01]  /*3960*/  IMAD.MOV.U32 R16, RZ, RZ, R6 ;  /* 0x000000ffff107224 */ /* 0x000fe200078e0006 */
[----:B------:R-:W-:Y:S01]  /*3970*/  ISETP.GT.U32.AND P3, PT, R0, R14, PT ;  /* 0x0000000e0000720c */ /* 0x000fe20003f64070 */
[----:B------:R-:W-:Y:S01]  /*3980*/  IMAD.HI.U32 R11, R4, R2, RZ ;  /* 0x00000002040b7227 */ /* 0x000fe200078e00ff */
[----:B------:R-:W-:-:S03]  /*3990*/  ISETP.GT.U32.AND P1, PT, R0, R10, PT ;  /* 0x0000000a0000720c */ /* 0x000fc60003f24070 */
[----:B------:R-:W-:Y:S02]  /*39a0*/  VIADD R8, R5, 0xac ;  /* 0x000000ac05087836 */ /* 0x000fe40000000000 */
[----:B0-----:R-:W-:Y:S02]  /*39b0*/  IMAD.MOV.U32 R3, RZ, RZ, R12 ;  /* 0x000000ffff037224 */ /* 0x001fe400078e000c */
[----:B------:R-:W-:Y:S01]  /*39c0*/  @!P2 IMAD.MOV R16, RZ, RZ, -R16 ;  /* 0x000000ffff10a224 */ /* 0x000fe200078e0a10 */
[----:B------:R-:W-:Y:S01]  /*39d0*/  ISETP.GT.U32.AND P2, PT, R0, R13, PT ;  /* 0x0000000d0000720c */ /* 0x000fe20003f44070 */
[----:B------:R-:W-:Y:S01]  /*39e0*/  @!P4 IMAD.MOV R3, RZ, RZ, -R3 ;  /* 0x000000ffff03c224 */ /* 0x000fe200078e0a03 */
[----:B------:R-:W-:Y:S01]  /*39f0*/  ISETP.GE.AND P4, PT, R7, RZ, PT ;  /* 0x000000ff0700720c */ /* 0x000fe20003f86270 */
[----:B------:R-:W-:Y:S01]  /*3a00*/  IMAD.MOV R7, RZ, RZ, -R11 ;  /* 0x000000ffff077224 */ /* 0x000fe200078e0a0b */
[----:B------:R-:W-:Y:S01]  /*3a10*/  IABS R9, R8 ;  /* 0x0000000800097213 */ /* 0x000fe20000000000 */
[----:B------:R-:W-:Y:S01]  /*3a20*/  @!P3 IMAD.IADD R14, R14, 0x1, -R0 ;  /* 0x000000010e0eb824 */ /* 0x000fe200078e0a00 */
[----:B------:R-:W-:Y:S01]  /*3a30*/  STL [R1+0x178], R16 ;  /* 0x0001781001007387 */ /* 0x000fe20000100800 */
[----:B------:R-:W-:-:S02]  /*3a40*/  IMAD R2, R0, R7, R2 ;  /* 0x0000000700027224 */ /* 0x000fc400078e0202 */
[----:B------:R-:W-:Y:S01]  /*3a50*/  IMAD.HI.U32 R6, R4, R9, RZ ;  /* 0x0000000904067227 */ /* 0x000fe200078e00ff */
[----:B------:R0:W-:Y:S02]  /*3a60*/  STL [R1+0x174], R3 ;  /* 0x0001740301007387 */ /* 0x0001e40000100800 */
[----:B------:R-:W-:Y:S01]  /*3a70*/  ISETP.GT.U32.AND P3, PT, R0, R2, PT ;  /* 0x000000020000720c */ /* 0x000fe20003f64070 */
[----:B------:R-:W-:Y:S02]  /*3a80*/  IMAD.MOV R6, RZ, RZ, -R6 ;  /* 0x000000ffff067224 */ /* 0x000fe400078e0a06 */
[--C-:B------:R-:W-:Y:S01]  /*3a90*/  @!P1 IMAD.IADD R10, R10, 0x1, -R0.reuse ;  /* 0x000000010a0a9824 */ /* 0x100fe200078e0a00 */
[----:B------:R-:W-:Y:S01]  /*3aa0*/  ISETP.GE.AND P1, PT, R8, RZ, PT ;  /* 0x000000ff0800720c */ /* 0x000fe20003f26270 */
[----:B------:R-:W-:Y:S02]  /*3ab0*/  @!P2 IMAD.IADD R13, R13, 0x1, -R0 ;  /* 0x000000010d0da824 */ /* 0x000fe400078e0a00 */
[----:B------:R-:W-:-:S02]  /*3ac0*/  IMAD R9, R0, R6, R9 ;  /* 0x0000000600097224 */ /* 0x000fc400078e0209 */
[----:B------:R-:W-:Y:S01]  /*3ad0*/  IMAD.MOV.U32 R15, RZ, RZ, R10 ;  /* 0x000000ffff0f7224 */ /* 0x000fe200078e000a */
[C---:B------:R-:W-:Y:S01]  /*3ae0*/  ISETP.GT.U32.AND P2, PT, R0.reuse, R13, PT ;  /* 0x0000000d0000720c */ /* 0x040fe20003f44070 */
[C---:B------:R-:W-:Y:S02]  /*3af0*/  VIADD R7, R5.reuse, 0xa8 ;  /* 0x000000a805077836 */ /* 0x040fe40000000000 */
[----:B------:R-:W-:Y:S01]  /*3b00*/  @!P5 IMAD.MOV R15, RZ, RZ, -R15 ;  /* 0x000000ffff0fd224 */ /* 0x000fe200078e0a0f */
[----:B------:R-:W-:Y:S01]  /*3b10*/  ISETP.GT.U32.AND P5, PT, R0, R9, PT ;  /* 0x000000090000720c */ /* 0x000fe20003fa4070 */
[----:B------:R-:W-:Y:S01]  /*3b20*/  @!P3 IMAD.IADD R2, R2, 0x1, -R0 ;  /* 0x000000010202b824 */ /* 0x000fe200078e0a00 */
[----:B------:R-:W-:Y:S01]  /*3b30*/  IABS R12, R7 ;  /* 0x00000007000c7213 */ /* 0x000fe20000000000 */
[----:B0-----:R-:W-:Y:S01]  /*3b40*/  IMAD.MOV.U32 R3, RZ, RZ, R14 ;  /* 0x000000ffff037224 */ /* 0x001fe200078e000e */
[----:B------:R-:W-:Y:S01]  /*3b50*/  STL [R1+0x170], R15 ;  /* 0x0001700f01007387 */ /* 0x000fe20000100800 */
[----:B------:R-:W-:Y:S01]  /*3b60*/  VIADD R11, R5, 0xaa ;  /* 0x000000aa050b7836 */ /* 0x000fe20000000000 */
[----:B------:R-:W-:Y:S01]  /*3b70*/  ISETP.GT.U32.AND P3, PT, R0, R2, PT ;  /* 0x000000020000720c */ /* 0x000fe20003f64070 */
[----:B------:R-:W-:-:S02]  /*3b80*/  @!P0 IMAD.MOV R3, RZ, RZ, -R3 ;  /* 0x000000ffff038224 */ /* 0x000fc400078e0a03 */
[----:B------:R-:W-:Y:S01]  /*3b90*/  @!P2 IMAD.IADD R13, R13, 0x1, -R0 ;  /* 0x000000010d0da824 */ /* 0x000fe200078e0a00 */
[----:B------:R-:W-:Y:S01]  /*3ba0*/  IABS R8, R11 ;  /* 0x0000000b00087213 */ /* 0x000fe20000000000 */
[----:B------:R-:W-:Y:S01]  /*3bb0*/  VIADD R6, R5, 0xa6 ;  /* 0x000000a605067836 */ /* 0x000fe20000000000 */
[----:B------:R-:W-:Y:S01]  /*3bc0*/  ISETP.GE.AND P0, PT, R11, RZ, PT ;  /* 0x000000ff0b00720c */ /* 0x000fe20003f06270 */
[----:B------:R-:W-:Y:S01]  /*3bd0*/  IMAD.MOV.U32 R11, RZ, RZ, R12 ;  /* 0x000000ffff0b7224 */ /* 0x000fe200078e000c */
[----:B------:R0:W-:Y:S01]  /*3be0*/  STL [R1+0x16c], R3 ;  /* 0x00016c0301007387 */ /* 0x0001e20000100800 */
[----:B------:R-:W-:Y:S01]  /*3bf0*/  @!P5 IMAD.IADD R9, R9, 0x1, -R0 ;  /* 0x000000010909d824 */ /* 0x000fe200078e0a00 */
[----:B------:R-:W-:Y:S01]  /*3c00*/  ISETP.GE.AND P2, PT, R7, RZ, PT ;  /* 0x000000ff0700720c */ /* 0x000fe20003f46270 */
[----:B------:R-:W-:Y:S01]  /*3c10*/  IMAD.HI.U32 R14, R4, R8, RZ ;  /* 0x00000008040e7227 */ /* 0x000fe200078e00ff */
[----:B------:R-:W-:Y:S02]  /*3c20*/  IABS R10, R6 ;  /* 0x00000006000a7213 */ /* 0x000fe40000000000 */
[----:B------:R-:W-:Y:S01]  /*3c30*/  ISETP.GT.U32.AND P5, PT, R0, R9, PT ;  /* 0x000000090000720c */ /* 0x000fe20003fa4070 */
[----:B------:R-:W-:-:S04]  /*3c40*/  IMAD.HI.U32 R7, R4, R11, RZ ;  /* 0x0000000b04077227 */ /* 0x000fc800078e00ff */
[----:B0-----:R-:W-:Y:S02]  /*3c50*/  IMAD.MOV.U32 R3, RZ, RZ, R13 ;  /* 0x000000ffff037224 */ /* 0x001fe400078e000d */
[----:B------:R-:W-:Y:S02]  /*3c60*/  IMAD.MOV R14, RZ, RZ, -R14 ;  /* 0x000000ffff0e7224 */ /* 0x000fe400078e0a0e */
[----:B------:R-:W-:Y:S01]  /*3c70*/  @!P6 IMAD.MOV R3, RZ, RZ, -R3 ;  /* 0x000000ffff03e224 */ /* 0x000fe200078e0a03 */
[----:B------:R-:W-:Y:S01]  /*3c80*/  ISETP.GE.AND P6, PT, R6, RZ, PT ;  /* 0x000000ff0600720c */ /* 0x000fe20003fc6270 */
[----:B------:R-:W-:Y:S02]  /*3c90*/  IMAD.MOV R7, RZ, RZ, -R7 ;  /* 0x000000ffff077224 */ /* 0x000fe400078e0a07 */
[----:B------:R-:W-:Y:S01]  /*3ca0*/  @!P3 IMAD.IADD R2, R2, 0x1, -R0 ;  /* 0x000000010202b824 */ /* 0x000fe200078e0a00 */
[----:B------:R0:W-:Y:S01]  /*3cb0*/  STL [R1+0x168], R3 ;  /* 0x0001680301007387 */ /* 0x0001e20000100800 */
[----:B------:R-:W-:-:S02]  /*3cc0*/  IMAD R8, R0, R14, R8 ;  /* 0x0000000e00087224 */ /* 0x000fc400078e0208 */
[----:B------:R-:W-:Y:S02]  /*3cd0*/  IMAD R11, R0, R7, R11 ;  /* 0x00000007000b7224 */ /* 0x000fe400078e020b */
[----:B------:R-:W-:Y:S01]  /*3ce0*/  IMAD.HI.U32 R12, R4, R10, RZ ;  /* 0x0000000a040c7227 */ /* 0x000fe200078e00ff */
[----:B------:R-:W-:-:S03]  /*3cf0*/  ISETP.GT.U32.AND P3, PT, R0, R8, PT ;  /* 0x000000080000720c */ /* 0x000fc60003f64070 */
[----:B------:R-:W-:Y:S02]  /*3d00*/  IMAD.MOV R12, RZ, RZ, -R12 ;  /* 0x000000ffff0c7224 */ /* 0x000fe400078e0a0c */
[----:B0-----:R-:W-:Y:S02]  /*3d10*/  IMAD.MOV.U32 R3, RZ, RZ, R2 ;  /* 0x000000ffff037224 */ /* 0x001fe400078e0002 */
[----:B------:R-:W-:Y:S02]  /*3d20*/  @!P5 IMAD.IADD R9, R9, 0x1, -R0 ;  /* 0x000000010909d824 */ /* 0x000fe400078e0a00 */
[----:B------:R-:W-:Y:S01]  /*3d30*/  @!P4 IMAD.MOV R3, RZ, RZ, -R3 ;  /* 0x000000ffff03c224 */ /* 0x000fe200078e0a03 */
[C---:B------:R-:W-:Y:S01]  /*3d40*/  ISETP.GT.U32.AND P4, PT, R0.reuse, R11, PT ;  /* 0x0000000b0000720c */ /* 0x040fe20003f84070 */
[----:B------:R-:W-:Y:S02]  /*3d50*/  IMAD R10, R0, R12, R10 ;  /* 0x0000000c000a7224 */ /* 0x000fe400078e020a */
[----:B------:R-:W-:Y:S01]  /*3d60*/  @!P3 IMAD.IADD R8, R8, 0x1, -R0 ;  /* 0x000000010808b824 */ /* 0x000fe200078e0a00 */
[----:B------:R0:W-:Y:S01]  /*3d70*/  STL [R1+0x15c], R3 ;  /* 0x00015c0301007387 */ /* 0x0001e20000100800 */
[----:B------:R-:W-:-:S02]  /*3d80*/  VIADD R16, R5, 0xa4 ;  /* 0x000000a405107836 */ /* 0x000fc40000000000 */
[C---:B------:R-:W-:Y:S01]  /*3d90*/  VIADD R14, R5.reuse, 0xa2 ;  /* 0x000000a2050e7836 */ /* 0x040fe20000000000 */
[----:B------:R-:W-:Y:S01]  /*3da0*/  ISETP.GT.U32.AND P3, PT, R0, R8, PT ;  /* 0x000000080000720c */ /* 0x000fe20003f64070 */
[C---:B------:R-:W-:Y:S01]  /*3db0*/  VIADD R6, R5.reuse, 0xa0 ;  /* 0x000000a005067836 */ /* 0x040fe20000000000 */
[----:B------:R-:W-:Y:S01]  /*3dc0*/  ISETP.GE.AND P5, PT, R16, RZ, PT ;  /* 0x000000ff1000720c */ /* 0x000fe20003fa6270 */
[----:B------:R-:W-:Y:S01]  /*3dd0*/  VIADD R12, R5, 0x9e ;  /* 0x0000009e050c7836 */ /* 0x000fe20000000000 */
[----:B------:R-:W-:Y:S01]  /*3de0*/  IABS R16, R16 ;  /* 0x0000001000107213 */ /* 0x000fe20000000000 */
[----:B------:R-:W-:Y:S01]  /*3df0*/  @!P4 IMAD.IADD R11, R11, 0x1, -R0 ;  /* 0x000000010b0bc824 */ /* 0x000fe200078e0a00 */
[----:B------:R-:W-:Y:S01]  /*3e00*/  IABS R15, R14 ;  /* 0x0000000e000f7213 */ /* 0x000fe20000000000 */
[----:B0-----:R-:W-:Y:S01]  /*3e10*/  IMAD.MOV.U32 R3, RZ, RZ, R9 ;  /* 0x000000ffff037224 */ /* 0x001fe200078e0009 */
[----:B------:R-:W-:Y:S01]  /*3e20*/  IABS R7, R6 ;  /* 0x0000000600077213 */ /* 0x000fe20000000000 */
[----:B------:R-:W-:Y:S01]  /*3e30*/  IMAD.HI.U32 R17, R4, R16, RZ ;  /* 0x0000001004117227 */ /* 0x000fe200078e00ff */
[----:B------:R-:W-:-:S02]  /*3e40*/  ISETP.GT.U32.AND P4, PT, R0, R11, PT ;  /* 0x0000000b0000720c */ /* 0x000fc40003f84070 */
[----:B------:R-:W-:Y:S01]  /*3e50*/  IABS R2, R12 ;  /* 0x0000000c00027213 */ /* 0x000fe20000000000 */
[----:B------:R-:W-:Y:S01]  /*3e60*/  @!P1 IMAD.MOV R3, RZ, RZ, -R3 ;  /* 0x000000ffff039224 */ /* 0x000fe200078e0a03 */
[----:B------:R-:W-:Y:S01]  /*3e70*/  ISETP.GT.U32.AND P1, PT, R0, R10, PT ;  /* 0x0000000a0000720c */ /* 0x000fe20003f24070 */
[----:B------:R-:W-:Y:S02]  /*3e80*/  IMAD.MOV R17, RZ, RZ, -R17 ;  /* 0x000000ffff117224 */ /* 0x000fe400078e0a11 */
[----:B------:R-:W-:Y:S01]  /*3e90*/  IMAD.HI.U32 R13, R4, R15, RZ ;  /* 0x0000000f040d7227 */ /* 0x000fe200078e00ff */
[----:B------:R0:W-:Y:S03]  /*3ea0*/  STL [R1+0x158], R3 ;  /* 0x0001580301007387 */ /* 0x0001e60000100800 */
[--C-:B------:R-:W-:Y:S01]  /*3eb0*/  @!P3 IMAD.IADD R8, R8, 0x1, -R0.reuse ;  /* 0x000000010808b824 */ /* 0x100fe200078e0a00 */
[----:B------:R-:W-:Y:S01]  /*3ec0*/  ISETP.GE.AND P3, PT, R14, RZ, PT ;  /* 0x000000ff0e00720c */ /* 0x000fe20003f66270 */
[----:B------:R-:W-:-:S02]  /*3ed0*/  @!P4 IMAD.IADD R11, R11, 0x1, -R0 ;  /* 0x000000010b0bc824 */ /* 0x000fc400078e0a00 */
[----:B------:R-:W-:-:S04]  /*3ee0*/  IMAD.HI.U32 R9, R4, R7, RZ ;  /* 0x0000000704097227 */ /* 0x000fc800078e00ff */
[----:B------:R-:W-:Y:S02]  /*3ef0*/  @!P1 IMAD.IADD R10, R10, 0x1, -R0 ;  /* 0x000000010a0a9824 */ /* 0x000fe400078e0a00 */
[C---:B------:R-:W-:Y:S02]  /*3f00*/  IMAD R14, R0.reuse, R17, R16 ;  /* 0x00000011000e7224 */ /* 0x040fe400078e0210 */
[----:B------:R-:W-:Y:S01]  /*3f10*/  IMAD.MOV R13, RZ, RZ, -R13 ;  /* 0x000000ffff0d7224 */ /* 0x000fe200078e0a0d */
[C---:B------:R-:W-:Y:S01]  /*3f20*/  ISETP.GT.U32.AND P1, PT, R0.reuse, R10, PT ;  /* 0x0000000a0000720c */ /* 0x040fe20003f24070 */
[----:B0-----:R-:W-:Y:S01]  /*3f30*/  IMAD.MOV.U32 R3, RZ, RZ, R11 ;  /* 0x000000ffff037224 */ /* 0x001fe200078e000b */
[----:B------:R-:W-:Y:S01]  /*3f40*/  ISETP.GT.U32.AND P4, PT, R0, R14, PT ;  /* 0x0000000e0000720c */ /* 0x000fe20003f84070 */
[----:B------:R-:W-:Y:S02]  /*3f50*/  IMAD.MOV.U32 R18, RZ, RZ, R8 ;  /* 0x000000ffff127224 */ /* 0x000fe400078e0008 */
[----:B------:R-:W-:-:S02]  /*3f60*/  IMAD.MOV R9, RZ, RZ, -R9 ;  /* 0x000000ffff097224 */ /* 0x000fc400078e0a09 */
[----:B------:R-:W-:Y:S02]  /*3f70*/  IMAD R15, R0, R13, R15 ;  /* 0x0000000d000f7224 */ /* 0x000fe400078e020f */
[----:B------:R-:W-:-:S04]  /*3f80*/  IMAD.HI.U32 R13, R4, R2, RZ ;  /* 0x00000002040d7227 */ /* 0x000fc800078e00ff */
[----:B------:R-:W-:Y:S01]  /*3f90*/  @!P2 IMAD.MOV R3, RZ, RZ, -R3 ;  /* 0x000000ffff03a224 */ /* 0x000fe200078e0a03 */
[----:B------:R-:W-:Y:S01]  /*3fa0*/  ISETP.GE.AND P2, PT, R6, RZ, PT ;  /* 0x000000ff0600720c */ /* 0x000fe20003f46270 */
[----:B------:R-:W-:Y:S01]  /*3fb0*/  @!P0 IMAD.MOV R18, RZ, RZ, -R18 ;  /* 0x000000ffff128224 */ /* 0x000fe200078e0a12 */
[C---:B------:R-:W-:Y:S01]  /*3fc0*/  ISETP.GT.U32.AND P0, PT, R0.reuse, R15, PT ;  /* 0x0000000f0000720c */ /* 0x040fe20003f04070 */
[----:B------:R-:W-:Y:S02]  /*3fd0*/  IMAD R6, R0, R9, R7 ;  /* 0x0000000900067224 */ /* 0x000fe400078e0207 */
[----:B------:R-:W-:Y:S01]  /*3fe0*/  IMAD.MOV R8, RZ, RZ, -R13 ;  /* 0x000000ffff087224 */ /* 0x000fe200078e0a0d */
[----:B------:R-:W-:Y:S01]  /*3ff0*/  STL [R1+0x14c], R18 ;  /* 0x00014c1201007387 */ /* 0x000fe20000100800 */
[----:B------:R-:W-:Y:S01]  /*4000*/  @!P1 IMAD.IADD R10, R10, 0x1, -R0 ;  /* 0x000000010a0a9824 */ /* 0x000fe200078e0a00 */
[C---:B------:R-:W-:Y:S01]  /*4010*/  ISETP.GT.U32.AND P1, PT, R0.reuse, R6, PT ;  /* 0x000000060000720c */ /* 0x040fe20003f24070 */
[----:B------:R-:W-:Y:S01]  /*4020*/  IMAD R2, R0, R8, R2 ;  /* 0x0000000800027224 */ /* 0x000fe200078e0202 */
[----:B------:R0:W-:Y:S01]  /*4030*/  STL [R1+0x148], R3 ;  /* 0x0001480301007387 */ /* 0x0001e20000100800 */
[----:B------:R-:W-:-:S02]  /*4040*/  @!P4 IMAD.IADD R14, R14, 0x1, -R0 ;  /* 0x000000010e0ec824 */ /* 0x000fc400078e0a00 */
[----:B------:R-:W-:Y:S02]  /*4050*/  VIADD R7, R5, 0x9c ;  /* 0x0000009c05077836 */ /* 0x000fe40000000000 */
[----:B------:R-:W-:Y:S01]  /*4060*/  @!P0 IMAD.IADD R15, R15, 0x1, -R0 ;  /* 0x000000010f0f8824 */ /* 0x000fe200078e0a00 */
[C---:B------:R-:W-:Y:S01]  /*4070*/  ISETP.GT.U32.AND P4, PT, R0.reuse, R14, PT ;  /* 0x0000000e0000720c */ /* 0x040fe20003f84070 */
[C---:B------:R-:W-:Y:S01]  /*4080*/  VIADD R8, R5.reuse, 0x9a ;  /* 0x0000009a05087836 */ /* 0x040fe20000000000 */
[----:B------:R-:W-:Y:S01]  /*4090*/  IABS R13, R7 ;  /* 0x00000007000d7213 */ /* 0x000fe20000000000 */
[----:B------:R-:W-:Y:S01]  /*40a0*/  VIADD R9, R5, 0x98 ;  /* 0x0000009805097836 */ /* 0x000fe20000000000 */
[----:B------:R-:W-:Y:S01]  /*40b0*/  ISETP.GT.U32.AND P0, PT, R0, R15, PT ;  /* 0x0000000f0000720c */ /* 0x000fe20003f04070 */
[----:B0-----:R-:W-:Y:S01]  /*40c0*/  IMAD.MOV.U32 R3, RZ, RZ, R10 ;  /* 0x000000ffff037224 */ /* 0x001fe200078e000a */
[----:B------:R-:W-:Y:S01]  /*40d0*/  IABS R10, R8 ;  /* 0x00000008000a7213 */ /* 0x000fe20000000000 */
[----:B------:R-:W-:Y:S01]  /*40e0*/  @!P1 IMAD.IADD R6, R6, 0x1, -R0 ;  /* 0x0000000106069824 */ /* 0x000fe200078e0a00 */
[----:B------:R-:W-:Y:S01]  /*40f0*/  IABS R11, R9 ;  /* 0x00000009000b7213 */ /* 0x000fe20000000000 */
[----:B------:R-:W-:Y:S01]  /*4100*/  @!P6 IMAD.MOV R3, RZ, RZ, -R3 ;  /* 0x000000ffff03e224 */ /* 0x000fe200078e0a03 */
[----:B------:R-:W-:Y:S01]  /*4110*/  ISETP.GT.U32.AND P6, PT, R0, R2, PT ;  /* 0x000000020000720c */ /* 0x000fe20003fc4070 */
[----:B------:R-:W-:Y:S01]  /*4120*/  IMAD.HI.U32 R16, R4, R13, RZ ;  /* 0x0000000d04107227 */ /* 0x000fe200078e00ff */
[----:B------:R-:W-:-:S02]  /*4130*/  ISETP.GT.U32.AND P1, PT, R0, R6, PT ;  /* 0x000000060000720c */ /* 0x000fc40003f24070 */
[----:B------:R0:W-:Y:S01]  /*4140*/  STL [R1+0x144], R3 ;  /* 0x0001440301007387 */ /* 0x0001e20000100800 */
[----:B------:R-:W-:Y:S01]  /*4150*/  @!P4 IMAD.IADD R14, R14, 0x1, -R0 ;  /* 0x000000010e0ec824 */ /* 0x000fe200078e0a00 */
[----:B------:R-:W-:Y:S01]  /*4160*/  ISETP.GE.AND P4, PT, R12, RZ, PT ;  /* 0x000000ff0c00720c */ /* 0x000fe20003f86270 */
[----:B------:R-:W-:Y:S02]  /*4170*/  IMAD.MOV R16, RZ, RZ, -R16 ;  /* 0x000000ffff107224 */ /* 0x000fe400078e0a10 */
[----:B------:R-:W-:-:S04]  /*4180*/  IMAD.HI.U32 R12, R4, R10, RZ ;  /* 0x0000000a040c7227 */ /* 0x000fc800078e00ff */
[----:B------:R-:W-:Y:S02]  /*4190*/  @!P6 IMAD.IADD R2, R2, 0x1, -R0 ;  /* 0x000000010202e824 */ /* 0x000fe400078e0a00 */
[C---:B------:R-:W-:Y:S02]  /*41a0*/  IMAD R13, R0.reuse, R16, R13 ;  /* 0x00000010000d7224 */ /* 0x040fe400078e020d */
[----:B------:R-:W-:Y:S01]  /*41b0*/  IMAD.MOV R12, RZ, RZ, -R12 ;  /* 0x000000ffff0c7224 */ /* 0x000fe200078e0a0c */
[----:B------:R-:W-:Y:S01]  /*41c0*/  ISETP.GT.U32.AND P6, PT, R0, R2, PT ;  /* 0x000000020000720c */ /* 0x000fe20003fc4070 */
[--C-:B------:R-:W-:Y:S01]  /*41d0*/  @!P1 IMAD.IADD R6, R6, 0x1, -R0.reuse ;  /* 0x0000000106069824 */ /* 0x100fe200078e0a00 */
[----:B------:R-:W-:Y:S01]  /*41e0*/  ISETP.GE.AND P1, PT, R9, RZ, PT ;  /* 0x000000ff0900720c */ /* 0x000fe20003f26270 */
[----:B------:R-:W-:Y:S01]  /*41f0*/  @!P0 IMAD.IADD R15, R15, 0x1, -R0 ;  /* 0x000000010f0f8824 */ /* 0x000fe200078e0a00 */
[C---:B------:R-:W-:Y:S01]  /*4200*/  ISETP.GT.U32.AND P0, PT, R0.reuse, R13, PT ;  /* 0x0000000d0000720c */ /* 0x040fe20003f04070 */
[----:B------:R-:W-:-:S02]  /*4210*/  IMAD R9, R0, R12, R10 ;  /* 0x0000000c00097224 */ /* 0x000fc400078e020a */
[----:B------:R-:W-:Y:S02]  /*4220*/  IMAD.MOV.U32 R17, RZ, RZ, R14 ;  /* 0x000000ffff117224 */ /* 0x000fe400078e000e */
[----:B0-----:R-:W-:Y:S02]  /*4230*/  IMAD.MOV.U32 R3, RZ, RZ, R15 ;  /* 0x000000ffff037224 */ /* 0x001fe400078e000f */
[----:B------:R-:W-:Y:S01]  /*4240*/  @!P5 IMAD.MOV R17, RZ, RZ, -R17 ;  /* 0x000000ffff11d224 */ /* 0x000fe200078e0a11 */
[----:B------:R-:W-:Y:S01]  /*4250*/  ISETP.GE.AND P5, PT, R7, RZ, PT ;  /* 0x000000ff0700720c */ /* 0x000fe20003fa6270 */
[--C-:B------:R-:W-:Y:S01]  /*4260*/  @!P6 IMAD.IADD R2, R2, 0x1, -R0.reuse ;  /* 0x000000010202e824 */ /* 0x100fe200078e0a00 */
[----:B------:R-:W-:Y:S01]  /*4270*/  ISETP.GT.U32.AND P6, PT, R0, R9, PT ;  /* 0x000000090000720c */ /* 0x000fe20003fc4070 */
[----:B------:R-:W-:Y:S01]  /*4280*/  VIADD R7, R5, 0x96 ;  /* 0x0000009605077836 */ /* 0x000fe20000000000 */
[----:B------:R-:W-:Y:S01]  /*4290*/  STL [R1+0x13c], R17 ;  /* 0x00013c1101007387 */ /* 0x000fe20000100800 */
[----:B------:R-:W-:-:S02]  /*42a0*/  @!P0 IMAD.IADD R13, R13, 0x1, -R0 ;  /* 0x000000010d0d8824 */ /* 0x000fc400078e0a00 */
[----:B------:R-:W-:Y:S01]  /*42b0*/  IMAD.MOV.U32 R15, RZ, RZ, R6 ;  /* 0x000000ffff0f7224 */ /* 0x000fe200078e0006 */
[----:B------:R-:W-:Y:S01]  /*42c0*/  IABS R10, R7 ;  /* 0x00000007000a7213 */ /* 0x000fe20000000000 */
[----:B------:R-:W-:Y:S01]  /*42d0*/  VIADD R6, R5, 0x94 ;  /* 0x0000009405067836 */ /* 0x000fe20000000000 */
[----:B------:R-:W-:Y:S01]  /*42e0*/  ISETP.GT.U32.AND P0, PT, R0, R13, PT ;  /* 0x0000000d0000720c */ /* 0x000fe20003f04070 */
[----:B------:R-:W-:-:S03]  /*42f0*/  IMAD.HI.U32 R14, R4, R11, RZ ;  /* 0x0000000b040e7227 */ /* 0x000fc600078e00ff */
[----:B------:R-:W-:Y:S01]  /*4300*/  IABS R21, R6 ;  /* 0x0000000600157213 */ /* 0x000fe20000000000 */
[----:B------:R-:W-:Y:S02]  /*4310*/  @!P6 IMAD.IADD R9, R9, 0x1, -R0 ;  /* 0x000000010909e824 */ /* 0x000fe400078e0a00 */
[----:B------:R-:W-:Y:S01]  /*4320*/  @!P3 IMAD.MOV R3, RZ, RZ, -R3 ;  /* 0x000000ffff03b224 */ /* 0x000fe200078e0a03 */
[----:B------:R-:W-:Y:S01]  /*4330*/  ISETP.GE.AND P3, PT, R8, RZ, PT ;  /* 0x000000ff0800720c */ /* 0x000fe20003f66270 */
[----:B------:R-:W-:Y:S01]  /*4340*/  IMAD.MOV R14, RZ, RZ, -R14 ;  /* 0x000000ffff0e7224 */ /* 0x000fe200078e0a0e */
[----:B------:R-:W-:Y:S01]  /*4350*/  ISETP.GT.U32.AND P6, PT, R0, R9, PT ;  /* 0x000000090000720c */ /* 0x000fe20003fc4070 */
[----:B------:R-:W-:Y:S01]  /*4360*/  IMAD.HI.U32 R8, R4, R10, RZ ;  /* 0x0000000a04087227 */ /* 0x000fe200078e00ff */
[----:B------:R0:W-:Y:S03]  /*4370*/  STL [R1+0x138], R3 ;  /* 0x0001380301007387 */ /* 0x0001e60000100800 */
[----:B------:R-:W-:-:S02]  /*4380*/  IMAD R11, R0, R14, R11 ;  /* 0x0000000e000b7224 */ /* 0x000fc400078e020b */
[----:B------:R-:W-:Y:S02]  /*4390*/  IMAD.MOV R8, RZ, RZ, -R8 ;  /* 0x000000ffff087224 */ /* 0x000fe400078e0a08 */
[----:B------:R-:W-:Y:S01]  /*43a0*/  @!P0 IMAD.IADD R13, R13, 0x1, -R0 ;  /* 0x000000010d0d8824 */ /* 0x000fe200078e0a00 */
[C---:B------:R-:W-:Y:S01]  /*43b0*/  ISETP.GT.U32.AND P0, PT, R0.reuse, R11, PT ;  /* 0x0000000b0000720c */ /* 0x040fe20003f04070 */
[----:B------:R-:W-:Y:S02]  /*43c0*/  IMAD R10, R0, R8, R10 ;  /* 0x00000008000a7224 */ /* 0x000fe400078e020a */
[----:B0-----:R-:W-:Y:S02]  /*43d0*/  IMAD.MOV.U32 R3, RZ, RZ, R2 ;  /* 0x000000ffff037224 */ /* 0x001fe400078e0002 */
[----:B------:R-:W-:-:S04]  /*43e0*/  IMAD.HI.U32 R2, R4, R21, RZ ;  /* 0x0000001504027227 */ /* 0x000fc800078e00ff */
[----:B------:R-:W-:Y:S02]  /*43f0*/  IMAD.MOV R2, RZ, RZ, -R2 ;  /* 0x000000ffff027224 */ /* 0x000fe400078e0a02 */
[----:B------:R-:W-:Y:S01]  /*4400*/  @!P6 IMAD.IADD R9, R9, 0x1, -R0 ;  /* 0x000000010909e824 */ /* 0x000fe200078e0a00 */
[C---:B------:R-:W-:Y:S01]  /*4410*/  ISETP.GT.U32.AND P6, PT, R0.reuse, R10, PT ;  /* 0x0000000a0000720c */ /* 0x040fe20003fc4070 */
[----:B------:R-:W-:Y:S02]  /*4420*/  IMAD R21, R0, R2, R21 ;  /* 0x0000000200157224 */ /* 0x000fe400078e0215 */
[----:B------:R-:W-:Y:S02]  /*4430*/  IMAD.MOV.U32 R14, RZ, RZ, R13 ;  /* 0x000000ffff0e7224 */ /* 0x000fe400078e000d */
[----:B------:R-:W-:Y:S01]  /*4440*/  @!P4 IMAD.MOV R3, RZ, RZ, -R3 ;  /* 0x000000ffff03c224 */ /* 0x000fe200078e0a03 */
[----:B------:R-:W-:Y:S01]  /*4450*/  ISETP.GE.AND P4, PT, R6, RZ, PT ;  /* 0x000000ff0600720c */ /* 0x000fe20003f86270 */
[----:B------:R-:W-:Y:S01]  /*4460*/  @!P5 IMAD.MOV R14, RZ, RZ, -R14 ;  /* 0x000000ffff0ed224 */ /* 0x000fe200078e0a0e */
[----:B------:R-:W-:Y:S01]  /*4470*/  ISETP.GT.U32.AND P5, PT, R0, R21, PT ;  /* 0x000000150000720c */ /* 0x000fe20003fa4070 */
[----:B------:R-:W-:-:S02]  /*4480*/  @!P0 IMAD.IADD R11, R11, 0x1, -R0 ;  /* 0x000000010b0b8824 */ /* 0x000fc400078e0a00 */
[----:B------:R-:W-:Y:S02]  /*4490*/  VIADD R6, R5, 0x92 ;  /* 0x0000009205067836 */ /* 0x000fe40000000000 */
[----:B------:R-:W-:Y:S01]  /*44a0*/  @!P2 IMAD.MOV R15, RZ, RZ, -R15 ;  /* 0x000000ffff0fa224 */ /* 0x000fe200078e0a0f */
[----:B------:R-:W-:Y:S01]  /*44b0*/  ISETP.GE.AND P2, PT, R7, RZ, PT ;  /* 0x000000ff0700720c */ /* 0x000fe20003f46270 */
[----:B------:R-:W-:Y:S01]  /*44c0*/  VIADD R7, R5, 0x90 ;  /* 0x0000009005077836 */ /* 0x000fe20000000000 */
[----:B------:R-:W-:Y:S01]  /*44d0*/  ISETP.GT.U32.AND P0, PT, R0, R11, PT ;  /* 0x0000000b0000720c */ /* 0x000fe20003f04070 */
[--C-:B------:R-:W-:Y:S01]  /*44e0*/  @!P6 IMAD.IADD R10, R10, 0x1, -R0.reuse ;  /* 0x000000010a0ae824 */ /* 0x100fe200078e0a00 */
[----:B------:R-:W-:Y:S01]  /*44f0*/  IABS R12, R6 ;  /* 0x00000006000c7213 */ /* 0x000fe20000000000 */
[----:B------:R0:W-:Y:S01]  /*4500*/  STL [R1+0x134], R15 ;  /* 0x0001340f01007387 */ /* 0x0001e20000100800 */
[----:B------:R-:W-:Y:S01]  /*4510*/  IABS R16, R7 ;  /* 0x0000000700107213 */ /* 0x000fe20000000000 */
[----:B------:R-:W-:Y:S01]  /*4520*/  @!P5 IMAD.IADD R21, R21, 0x1, -R0 ;  /* 0x000000011515d824 */ /* 0x000fe200078e0a00 */
[----:B------:R-:W-:Y:S01]  /*4530*/  ISETP.GT.U32.AND P6, PT, R0, R10, PT ;  /* 0x0000000a0000720c */ /* 0x000fe20003fc4070 */
[----:B------:R-:W-:Y:S01]  /*4540*/  IMAD.HI.U32 R8, R4, R12, RZ ;  /* 0x0000000c04087227 */ /* 0x000fe200078e00ff */
[----:B------:R1:W-:Y:S02]  /*4550*/  STL [R1+0x130], R3 ;  /* 0x0001300301007387 */ /* 0x0003e40000100800 */
[----:B------:R-:W-:Y:S01]  /*4560*/  ISETP.GT.U32.AND P5, PT, R0, R21, PT ;  /* 0x000000150000720c */ /* 0x000fe20003fa4070 */
[----:B------:R-:W-:Y:S01]  /*4570*/  IMAD.HI.U32 R2, R4, R16, RZ ;  /* 0x0000001004027227 */ /* 0x000fe200078e00ff */
[----:B------:R-:W-:Y:S01]  /*4580*/  STL [R1+0x12c], R14 ;  /* 0x00012c0e01007387 */ /* 0x000fe20000100800 */
[----:B0-----:R-:W-:-:S02]  /*4590*/  IABS R15, R20 ;  /* 0x00000014000f7213 */ /* 0x001fc40000000000 */
[----:B------:R-:W-:Y:S02]  /*45a0*/  IMAD.MOV R8, RZ, RZ, -R8 ;  /* 0x000000ffff087224 */ /* 0x000fe400078e0a08 */
[----:B------:R-:W-:Y:S01]  /*45b0*/  @!P0 IMAD.IADD R11, R11, 0x1, -R0 ;  /* 0x000000010b0b8824 */ /* 0x000fe200078e0a00 */
[----:B------:R-:W-:Y:S01]  /*45c0*/  ISETP.GE.AND P0, PT, R7, RZ, PT ;  /* 0x000000ff0700720c */ /* 0x000fe20003f06270 */
[----:B------:R-:W-:Y:S01]  /*45d0*/  IMAD.MOV R2, RZ, RZ, -R2 ;  /* 0x000000ffff027224 */ /* 0x000fe200078e0a02 */
[----:B------:R-:W-:Y:S01]  /*45e0*/  IABS R7, R19 ;  /* 0x0000001300077213 */ /* 0x000fe20000000000 */
[C---:B------:R-:W-:Y:S02]  /*45f0*/  IMAD R12, R0.reuse, R8, R12 ;  /* 0x00000008000c7224 */ /* 0x040fe400078e020c */
[----:B------:R-:W-:Y:S02]  /*4600*/  IMAD R16, R0, R2, R16 ;  /* 0x0000000200107224 */ /* 0x000fe400078e0210 */
[----:B------:R-:W-:Y:S01]  /*4610*/  @!P6 IMAD.IADD R10, R10, 0x1, -R0 ;  /* 0x000000010a0ae824 */ /* 0x000fe200078e0a00 */
[----:B------:R-:W-:Y:S01]  /*4620*/  ISETP.GT.U32.AND P6, PT, R0, R12, PT ;  /* 0x0000000c0000720c */ /* 0x000fe20003fc4070 */
[----:B-1----:R-:W-:-:S02]  /*4630*/  IMAD.MOV.U32 R3, RZ, RZ, R9 ;  /* 0x000000ffff037224 */ /* 0x002fc400078e0009 */
[----:B------:R-:W-:-:S04]  /*4640*/  IMAD.HI.U32 R9, R4, R7, RZ ;  /* 0x0000000704097227 */ /* 0x000fc800078e00ff */
[----:B------:R-:W-:Y:S01]  /*4650*/  @!P5 IMAD.IADD R21, R21, 0x1, -R0 ;  /* 0x000000011515d824 */ /* 0x000fe200078e0a00 */
[----:B------:R-:W-:Y:S01]  /*4660*/  ISETP.GT.U32.AND P5, PT, R0, R16, PT ;  /* 0x000000100000720c */ /* 0x000fe20003fa4070 */
[----:B------:R-:W-:Y:S02]  /*4670*/  IMAD.MOV R9, RZ, RZ, -R9 ;  /* 0x000000ffff097224 */ /* 0x000fe400078e0a09 */
[----:B------:R-:W-:-:S04]  /*4680*/  IMAD.HI.U32 R23, R4, R15, RZ ;  /* 0x0000000f04177227 */ /* 0x000fc800078e00ff */
[----:B------:R-:W-:Y:S02]  /*4690*/  IMAD R7, R0, R9, R7 ;  /* 0x0000000900077224 */ /* 0x000fe400078e0207 */
[----:B------:R-:W-:Y:S02]  /*46a0*/  IMAD.MOV R23, RZ, RZ, -R23 ;  /* 0x000000ffff177224 */ /* 0x000fe400078e0a17 */
[----:B------:R-:W-:Y:S01]  /*46b0*/  @!P3 IMAD.MOV R3, RZ, RZ, -R3 ;  /* 0x000000ffff03b224 */ /* 0x000fe200078e0a03 */
[----:B------:R-:W-:Y:S01]  /*46c0*/  ISETP.GE.AND P3, PT, R6, RZ, PT ;  /* 0x000000ff0600720c */ /* 0x000fe20003f66270 */
[--C-:B------:R-:W-:Y:S01]  /*46d0*/  @!P6 IMAD.IADD R12, R12, 0x1, -R0.reuse ;  /* 0x000000010c0ce824 */ /* 0x100fe200078e0a00 */
[C---:B------:R-:W-:Y:S01]  /*46e0*/  ISETP.GT.U32.AND P6, PT, R0.reuse, R7, PT ;  /* 0x000000070000720c */ /* 0x040fe20003fc4070 */
[----:B------:R-:W-:Y:S01]  /*46f0*/  IMAD R15, R0, R23, R15 ;  /* 0x00000017000f7224 */ /* 0x000fe200078e020f */
[----:B------:R0:W-:Y:S01]  /*4700*/  STL [R1+0x128], R3 ;  /* 0x0001280301007387 */ /* 0x0001e20000100800 */
[----:B------:R-:W-:-:S02]  /*4710*/  @!P5 IMAD.IADD R16, R16, 0x1, -R0 ;  /* 0x000000011010d824 */ /* 0x000fc400078e0a00 */
[C---:B------:R-:W-:Y:S01]  /*4720*/  VIADD R6, R5.reuse, 0x8a ;  /* 0x0000008a05067836 */ /* 0x040fe20000000000 */
[C---:B------:R-:W-:Y:S01]  /*4730*/  ISETP.GT.U32.AND P5, PT, R0.reuse, R15, PT ;  /* 0x0000000f0000720c */ /* 0x040fe20003fa4070 */
[C---:B------:R-:W-:Y:S02]  /*4740*/  VIADD R18, R5.reuse, 0x88 ;  /* 0x0000008805127836 */ /* 0x040fe40000000000 */
[----:B------:R-:W-:Y:S01]  /*4750*/  VIADD R13, R5, 0x86 ;  /* 0x00000086050d7836 */ /* 0x000fe20000000000 */
[----:B------:R-:W-:Y:S01]  /*4760*/  IABS R17, R6 ;  /* 0x0000000600117213 */ /* 0x000fe20000000000 */
        /* <DEDUP_REMOVED lines=9> */
[----:B------:R-:W-:-:S04]  /*4800*/  IMAD.HI.U32 R9, R4, R8, RZ ;  /* 0x0000000804097227 */ /* 0x000fc800078e00ff */
[----:B------:R-:W-:Y:S01]  /*4810*/  @!P5 IMAD.IADD R15, R15, 0x1, -R0 ;  /* 0x000000010f0fd824 */ /* 0x000fe200078e0a00 */
[----:B------:R-:W-:Y:S01]  /*4820*/  ISETP.GT.U32.AND P5, PT, R0, R7, PT ;  /* 0x000000070000720c */ /* 0x000fe20003fa4070 */
[----:B------:R-:W-:Y:S02]  /*4830*/  IMAD.MOV R22, RZ, RZ, -R22 ;  /* 0x000000ffff167224 */ /* 0x000fe400078e0a16 */
[----:B------:R-:W-:-:S04]  /*4840*/  IMAD.HI.U32 R14, R4, R2, RZ ;  /* 0x00000002040e7227 */ /* 0x000fc800078e00ff */
[----:B0-----:R-:W-:Y:S02]  /*4850*/  IMAD.MOV.U32 R3, RZ, RZ, R10 ;  /* 0x000000ffff037224 */ /* 0x001fe400078e000a */
[----:B------:R-:W-:Y:S02]  /*4860*/  IMAD.MOV R23, RZ, RZ, -R9 ;  /* 0x000000ffff177224 */ /* 0x000fe400078e0a09 */
[----:B------:R-:W-:Y:S01]  /*4870*/  @!P2 IMAD.MOV R3, RZ, RZ, -R3 ;  /* 0x000000ffff03a224 */ /* 0x000fe200078e0a03 */
[C---:B------:R-:W-:Y:S01]  /*4880*/  ISETP.GT.U32.AND P2, PT, R0.reuse, R15, PT ;  /* 0x0000000f0000720c */ /* 0x040fe20003f44070 */
[C---:B------:R-:W-:Y:S02]  /*4890*/  IMAD R9, R0.reuse, R22, R17 ;  /* 0x0000001600097224 */ /* 0x040fe400078e0211 */
[----:B------:R-:W-:Y:S01]  /*48a0*/  IMAD.MOV R17, RZ, RZ, -R14 ;  /* 0x000000ffff117224 */ /* 0x000fe200078e0a0e */
[----:B------:R0:W-:Y:S01]  /*48b0*/  STL [R1+0x110], R3 ;  /* 0x0001100301007387 */ /* 0x0001e20000100800 */
[----:B------:R-:W-:-:S02]  /*48c0*/  IMAD R8, R0, R23, R8 ;  /* 0x0000001700087224 */ /* 0x000fc400078e0208 */
[----:B------:R-:W-:Y:S02]  /*48d0*/  IMAD R2, R0, R17, R2 ;  /* 0x0000001100027224 */ /* 0x000fe400078e0202 */
[--C-:B------:R-:W-:Y:S01]  /*48e0*/  @!P1 IMAD.IADD R12, R12, 0x1, -R0.reuse ;  /* 0x000000010c0c9824 */ /* 0x100fe200078e0a00 */
[C---:B------:R-:W-:Y:S01]  /*48f0*/  ISETP.GT.U32.AND P1, PT, R0.reuse, R8, PT ;  /* 0x000000080000720c */ /* 0x040fe20003f24070 */
[--C-:B------:R-:W-:Y:S01]  /*4900*/  @!P5 IMAD.IADD R7, R7, 0x1, -R0.reuse ;  /* 0x000000010707d824 */ /* 0x100fe200078e0a00 */
[C---:B------:R-:W-:Y:S01]  /*4910*/  ISETP.GT.U32.AND P5, PT, R0.reuse, R2, PT ;  /* 0x000000020000720c */ /* 0x040fe20003fa4070 */
[C---:B------:R-:W-:Y:S02]  /*4920*/  VIADD R14, R5.reuse, 0x84 ;  /* 0x00000084050e7836 */ /* 0x040fe40000000000 */
[----:B0-----:R-:W-:Y:S02]  /*4930*/  IMAD.MOV.U32 R3, RZ, RZ, R21 ;  /* 0x000000ffff037224 */ /* 0x001fe400078e0015 */
[----:B------:R-:W-:Y:S01]  /*4940*/  VIADD R11, R5, 0x82 ;  /* 0x00000082050b7836 */ /* 0x000fe20000000000 */
[----:B------:R-:W-:Y:S01]  /*4950*/  IABS R17, R14 ;  /* 0x0000000e00117213 */ /* 0x000fe20000000000 */
[----:B------:R-:W-:Y:S01]  /*4960*/  @!P4 IMAD.MOV R3, RZ, RZ, -R3 ;  /* 0x000000ffff03c224 */ /* 0x000fe200078e0a03 */
[----:B------:R-:W-:Y:S01]  /*4970*/  ISETP.GT.U32.AND P4, PT, R0, R9, PT ;  /* 0x000000090000720c */ /* 0x000fe20003f84070 */
[--C-:B------:R-:W-:Y:S01]  /*4980*/  @!P6 IMAD.IADD R16, R16, 0x1, -R0.reuse ;  /* 0x000000011010e824 */ /* 0x100fe200078e0a00 */
[----:B------:R-:W-:Y:S01]  /*4990*/  IABS R10, R11 ;  /* 0x0000000b000a7213 */ /* 0x000fe20000000000 */
[----:B------:R-:W-:Y:S01]  /*49a0*/  @!P1 IMAD.IADD R8, R8, 0x1, -R0 ;  /* 0x0000000108089824 */ /* 0x000fe200078e0a00 */
[----:B------:R0:W-:Y:S01]  /*49b0*/  STL [R1+0x10c], R3 ;  /* 0x00010c0301007387 */ /* 0x0001e20000100800 */
[----:B------:R-:W-:Y:S01]  /*49c0*/  IMAD.MOV.U32 R22, RZ, RZ, R12 ;  /* 0x000000ffff167224 */ /* 0x000fe200078e000c */
[----:B------:R-:W-:Y:S01]  /*49d0*/  ISETP.GE.AND P6, PT, R19, RZ, PT ;  /* 0x000000ff1300720c */ /* 0x000fe20003fc6270 */
[--C-:B------:R-:W-:Y:S01]  /*49e0*/  @!P2 IMAD.IADD R15, R15, 0x1, -R0.reuse ;  /* 0x000000010f0fa824 */ /* 0x100fe200078e0a00 */
[----:B------:R-:W-:Y:S01]  /*49f0*/  ISETP.GE.AND P2, PT, R20, RZ, PT ;  /* 0x000000ff1400720c */ /* 0x000fe20003f46270 */
[----:B------:R-:W-:Y:S01]  /*4a00*/  @!P5 IMAD.IADD R2, R2, 0x1, -R0 ;  /* 0x000000010202d824 */ /* 0x000fe200078e0a00 */
[----:B------:R-:W-:Y:S01]  /*4a10*/  ISETP.GE.AND P1, PT, R18, RZ, PT ;  /* 0x000000ff1200720c */ /* 0x000fe20003f26270 */
[----:B------:R-:W-:-:S04]  /*4a20*/  IMAD.HI.U32 R21, R4, R17, RZ ;  /* 0x0000001104157227 */ /* 0x000fc800078e00ff */
[----:B------:R-:W-:Y:S01]  /*4a30*/  @!P4 IMAD.IADD R9, R9, 0x1, -R0 ;  /* 0x000000010909c824 */ /* 0x000fe200078e0a00 */
[----:B------:R-:W-:Y:S01]  /*4a40*/  ISETP.GE.AND P4, PT, R6, RZ, PT ;  /* 0x000000ff0600720c */ /* 0x000fe20003f86270 */
[----:B0-----:R-:W-:Y:S02]  /*4a50*/  IMAD.MOV.U32 R3, RZ, RZ, R16 ;  /* 0x000000ffff037224 */ /* 0x001fe400078e0010 */
[----:B------:R-:W-:Y:S01]  /*4a60*/  @!P3 IMAD.MOV R22, RZ, RZ, -R22 ;  /* 0x000000ffff16b224 */ /* 0x000fe200078e0a16 */
[C---:B------:R-:W-:Y:S01]  /*4a70*/  ISETP.GT.U32.AND P5, PT, R0.reuse, R9, PT ;  /* 0x000000090000720c */ /* 0x040fe20003fa4070 */
[----:B------:R-:W-:Y:S01]  /*4a80*/  @!P0 IMAD.MOV R3, RZ, RZ, -R3 ;  /* 0x000000ffff038224 */ /* 0x000fe200078e0a03 */
[----:B------:R-:W-:Y:S01]  /*4a90*/  ISETP.GT.U32.AND P0, PT, R0, R8, PT ;  /* 0x000000080000720c */ /* 0x000fe20003f04070 */
[----:B------:R-:W-:Y:S01]  /*4aa0*/  IMAD.HI.U32 R19, R4, R10, RZ ;  /* 0x0000000a04137227 */ /* 0x000fe200078e00ff */
[----:B------:R-:W-:Y:S01]  /*4ab0*/  STL [R1+0x108], R22 ;  /* 0x0001081601007387 */ /* 0x000fe20000100800 */
[----:B------:R-:W-:-:S02]  /*4ac0*/  ISETP.GT.U32.AND P3, PT, R0, R2, PT ;  /* 0x000000020000720c */ /* 0x000fc40003f64070 */
[----:B------:R-:W-:Y:S01]  /*4ad0*/  IMAD.MOV R21, RZ, RZ, -R21 ;  /* 0x000000ffff157224 */ /* 0x000fe200078e0a15 */
[----:B------:R0:W-:Y:S01]  /*4ae0*/  STL [R1+0x104], R3 ;  /* 0x0001040301007387 */ /* 0x0001e20000100800 */
[----:B------:R-:W-:Y:S02]  /*4af0*/  IMAD.MOV R19, RZ, RZ, -R19 ;  /* 0x000000ffff137224 */ /* 0x000fe400078e0a13 */
[----:B------:R-:W-:Y:S02]  /*4b00*/  IMAD.MOV.U32 R16, RZ, RZ, R7 ;  /* 0x000000ffff107224 */ /* 0x000fe400078e0007 */
[C---:B------:R-:W-:Y:S02]  /*4b10*/  IMAD R6, R0.reuse, R21, R17 ;  /* 0x0000001500067224 */ /* 0x040fe400078e0211 */
[----:B------:R-:W-:Y:S02]  /*4b20*/  IMAD R10, R0, R19, R10 ;  /* 0x00000013000a7224 */ /* 0x000fe400078e020a */
[----:B------:R-:W-:-:S02]  /*4b30*/  VIADD R12, R5, 0x80 ;  /* 0x00000080050c7836 */ /* 0x000fc40000000000 */
[----:B0-----:R-:W-:Y:S02]  /*4b40*/  IMAD.MOV.U32 R3, RZ, RZ, R15 ;  /* 0x000000ffff037224 */ /* 0x001fe400078e000f */
[----:B------:R-:W-:Y:S01]  /*4b50*/  @!P6 IMAD.MOV R16, RZ, RZ, -R16 ;  /* 0x000000ffff10e224 */ /* 0x000fe200078e0a10 */
[----:B------:R-:W-:Y:S01]  /*4b60*/  ISETP.GT.U32.AND P6, PT, R0, R6, PT ;  /* 0x000000060000720c */ /* 0x000fe20003fc4070 */
[----:B------:R-:W-:Y:S01]  /*4b70*/  @!P2 IMAD.MOV R3, RZ, RZ, -R3 ;  /* 0x000000ffff03a224 */ /* 0x000fe200078e0a03 */
[----:B------:R-:W-:Y:S01]  /*4b80*/  ISETP.GE.AND P2, PT, R13, RZ, PT ;  /* 0x000000ff0d00720c */ /* 0x000fe20003f46270 */
[--C-:B------:R-:W-:Y:S01]  /*4b90*/  @!P5 IMAD.IADD R9, R9, 0x1, -R0.reuse ;  /* 0x000000010909d824 */ /* 0x100fe200078e0a00 */
[----:B------:R-:W-:Y:S01]  /*4ba0*/  IABS R13, R12 ;  /* 0x0000000c000d7213 */ /* 0x000fe20000000000 */
[----:B------:R-:W-:Y:S01]  /*4bb0*/  @!P0 IMAD.IADD R8, R8, 0x1, -R0 ;  /* 0x0000000108088824 */ /* 0x000fe200078e0a00 */
[----:B------:R-:W-:Y:S01]  /*4bc0*/  ISETP.GT.U32.AND P5, PT, R0, R10, PT ;  /* 0x0000000a0000720c */ /* 0x000fe20003fa4070 */
[----:B------:R0:W-:Y:S01]  /*4bd0*/  STL [R1+0x100], R16 ;  /* 0x0001001001007387 */ /* 0x0001e20000100800 */
[----:B------:R-:W-:Y:S01]  /*4be0*/  IMAD.MOV.U32 R15, RZ, RZ, R9 ;  /* 0x000000ffff0f7224 */ /* 0x000fe200078e0009 */
[----:B------:R-:W-:Y:S01]  /*4bf0*/  ISETP.GE.AND P0, PT, R14, RZ, PT ;  /* 0x000000ff0e00720c */ /* 0x000fe20003f06270 */
[----:B------:R-:W-:Y:S01]  /*4c00*/  IMAD.HI.U32 R14, R4, R13, RZ ;  /* 0x0000000d040e7227 */ /* 0x000fe200078e00ff */
[----:B------:R1:W-:Y:S03]  /*4c10*/  STL [R1+0xfc], R3 ;  /* 0x0000fc0301007387 */ /* 0x0003e60000100800 */
[----:B------:R-:W-:-:S02]  /*4c20*/  @!P4 IMAD.MOV R15, RZ, RZ, -R15 ;  /* 0x000000ffff0fc224 */ /* 0x000fc400078e0a0f */
[----:B------:R-:W-:Y:S02]  /*4c30*/  VIADD R7, R5, 0x7e ;  /* 0x0000007e05077836 */ /* 0x000fe40000000000 */
[----:B------:R-:W-:Y:S01]  /*4c40*/  @!P3 IMAD.IADD R2, R2, 0x1, -R0 ;  /* 0x000000010202b824 */ /* 0x000fe200078e0a00 */
[----:B------:R-:W-:Y:S01]  /*4c50*/  STL [R1+0xf8], R15 ;  /* 0x0000f80f01007387 */ /* 0x000fe20000100800 */
[----:B------:R-:W-:Y:S01]  /*4c60*/  IMAD.MOV R14, RZ, RZ, -R14 ;  /* 0x000000ffff0e7224 */ /* 0x000fe200078e0a0e */
[----:B0-----:R-:W-:Y:S01]  /*4c70*/  IABS R16, R7 ;  /* 0x0000000700107213 */ /* 0x001fe20000000000 */
[----:B-1----:R-:W-:Y:S01]  /*4c80*/  IMAD.MOV.U32 R3, RZ, RZ, R8 ;  /* 0x000000ffff037224 */ /* 0x002fe200078e0008 */
[----:B------:R-:W-:Y:S01]  /*4c90*/  ISETP.GE.AND P3, PT, R11, RZ, PT ;  /* 0x000000ff0b00720c */ /* 0x000fe20003f66270 */
[--C-:B------:R-:W-:Y:S01]  /*4ca0*/  @!P6 IMAD.IADD R6, R6, 0x1, -R0.reuse ;  /* 0x000000010606e824 */ /* 0x100fe200078e0a00 */
[----:B------:R-:W-:Y:S01]  /*4cb0*/  ISETP.GE.AND P6, PT, R12, RZ, PT ;  /* 0x000000ff0c00720c */ /* 0x000fe20003fc6270 */
[----:B------:R-:W-:Y:S01]  /*4cc0*/  @!P1 IMAD.MOV R3, RZ, RZ, -R3 ;  /* 0x000000ffff039224 */ /* 0x000fe200078e0a03 */
[----:B------:R-:W-:Y:S01]  /*4cd0*/  ISETP.GE.AND P1, PT, R7, RZ, PT ;  /* 0x000000ff0700720c */ /* 0x000fe20003f26270 */
[----:B------:R-:W-:Y:S01]  /*4ce0*/  @!P5 IMAD.IADD R10, R10, 0x1, -R0 ;  /* 0x000000010a0ad824 */ /* 0x000fe200078e0a00 */
[C---:B------:R-:W-:Y:S01]  /*4cf0*/  ISETP.GT.U32.AND P4, PT, R0.reuse, R6, PT ;  /* 0x000000060000720c */ /* 0x040fe20003f84070 */
[----:B------:R-:W-:Y:S01]  /*4d00*/  IMAD R13, R0, R14, R13 ;  /* 0x0000000e000d7224 */ /* 0x000fe200078e020d */
[----:B------:R0:W-:Y:S01]  /*4d10*/  STL [R1+0xf4], R3 ;  /* 0x0000f40301007387 */ /* 0x0001e20000100800 */
[----:B------:R-:W-:Y:S01]  /*4d20*/  IMAD.HI.U32 R11, R4, R16, RZ ;  /* 0x00000010040b7227 */ /* 0x000fe200078e00ff */
[----:B------:R-:W-:-:S03]  /*4d30*/  ISETP.GT.U32.AND P5, PT, R0, R10, PT ;  /* 0x0000000a0000720c */ /* 0x000fc60003fa4070 */
[----:B------:R-:W-:Y:S02]  /*4d40*/  IMAD.MOV R11, RZ, RZ, -R11 ;  /* 0x000000ffff0b7224 */ /* 0x000fe400078e0a0b */
[C---:B------:R-:W-:Y:S02]  /*4d50*/  VIADD R14, R5.reuse, 0x7c ;  /* 0x0000007c050e7836 */ /* 0x040fe40000000000 */
[----:B------:R-:W-:Y:S02]  /*4d60*/  IMAD R16, R0, R11, R16 ;  /* 0x0000000b00107224 */ /* 0x000fe400078e0210 */
[----:B0-----:R-:W-:Y:S02]  /*4d70*/  IMAD.MOV.U32 R3, RZ, RZ, R2 ;  /* 0x000000ffff037224 */ /* 0x001fe400078e0002 */
[--C-:B------:R-:W-:Y:S01]  /*4d80*/  @!P4 IMAD.IADD R6, R6, 0x1, -R0.reuse ;  /* 0x000000010606c824 */ /* 0x100fe200078e0a00 */
[----:B------:R-:W-:Y:S01]  /*4d90*/  ISETP.GE.AND P4, PT, R14, RZ, PT ;  /* 0x000000ff0e00720c */ /* 0x000fe20003f86270 */
[----:B------:R-:W-:Y:S01]  /*4da0*/  @!P2 IMAD.MOV R3, RZ, RZ, -R3 ;  /* 0x000000ffff03a224 */ /* 0x000fe200078e0a03 */
[----:B------:R-:W-:Y:S01]  /*4db0*/  ISETP.GT.U32.AND P2, PT, R0, R13, PT ;  /* 0x0000000d0000720c */ /* 0x000fe20003f44070 */
[----:B------:R-:W-:Y:S01]  /*4dc0*/  @!P5 IMAD.IADD R10, R10, 0x1, -R0 ;  /* 0x000000010a0ad824 */ /* 0x000fe200078e0a00 */
[----:B------:R-:W-:Y:S01]  /*4dd0*/  IABS R14, R14 ;  /* 0x0000000e000e7213 */ /* 0x000fe20000000000 */
[C---:B------:R-:W-:Y:S01]  /*4de0*/  VIADD R8, R5.reuse, 0x78 ;  /* 0x0000007805087836 */ /* 0x040fe20000000000 */
[----:B------:R-:W-:Y:S01]  /*4df0*/  ISETP.GT.U32.AND P5, PT, R0, R16, PT ;  /* 0x000000100000720c */ /* 0x000fe20003fa4070 */
[----:B------:R0:W-:Y:S01]  /*4e00*/  STL [R1+0xf0], R3 ;  /* 0x0000f00301007387 */ /* 0x0001e20000100800 */
[----:B------:R-:W-:-:S02]  /*4e10*/  VIADD R2, R5, 0x7a ;  /* 0x0000007a05027836 */ /* 0x000fc40000000000 */
[----:B------:R-:W-:Y:S01]  /*4e20*/  IMAD.HI.U32 R9, R4, R14, RZ ;  /* 0x0000000e04097227 */ /* 0x000fe200078e00ff */
[----:B------:R-:W-:Y:S02]  /*4e30*/  IABS R12, R8 ;  /* 0x00000008000c7213 */ /* 0x000fe40000000000 */
[----:B------:R-:W-:Y:S01]  /*4e40*/  IABS R7, R2 ;  /* 0x0000000200077213 */ /* 0x000fe20000000000 */
[----:B------:R-:W-:Y:S02]  /*4e50*/  IMAD.MOV R9, RZ, RZ, -R9 ;  /* 0x000000ffff097224 */ /* 0x000fe400078e0a09 */
[----:B------:R-:W-:Y:S02]  /*4e60*/  @!P2 IMAD.IADD R13, R13, 0x1, -R0 ;  /* 0x000000010d0da824 */ /* 0x000fe400078e0a00 */
[----:B0-----:R-:W-:Y:S02]  /*4e70*/  IMAD.MOV.U32 R3, RZ, RZ, R6 ;  /* 0x000000ffff037224 */ /* 0x001fe400078e0006 */
[----:B------:R-:W-:Y:S01]  /*4e80*/  @!P5 IMAD.IADD R16, R16, 0x1, -R0 ;  /* 0x000000011010d824 */ /* 0x000fe200078e0a00 */
[----:B------:R-:W-:Y:S01]  /*4e90*/  ISETP.GT.U32.AND P2, PT, R0, R13, PT ;  /* 0x0000000d0000720c */ /* 0x000fe20003f44070 */
[----:B------:R-:W-:Y:S01]  /*4ea0*/  @!P0 IMAD.MOV R3, RZ, RZ, -R3 ;  /* 0x000000ffff038224 */ /* 0x000fe200078e0a03 */
[----:B------:R-:W-:Y:S01]  /*4eb0*/  ISETP.GE.AND P0, PT, R2, RZ, PT ;  /* 0x000000ff0200720c */ /* 0x000fe20003f06270 */
[C---:B------:R-:W-:Y:S01]  /*4ec0*/  IMAD R14, R0.reuse, R9, R14 ;  /* 0x00000009000e7224 */ /* 0x040fe200078e020e */
[----:B------:R-:W-:Y:S01]  /*4ed0*/  ISETP.GT.U32.AND P5, PT, R0, R16, PT ;  /* 0x000000100000720c */ /* 0x000fe20003fa4070 */
[C---:B------:R-:W-:Y:S01]  /*4ee0*/  IMAD.HI.U32 R2, R4.reuse, R12, RZ ;  /* 0x0000000c04027227 */ /* 0x040fe200078e00ff */
[----:B------:R0:W-:Y:S03]  /*4ef0*/  STL [R1+0xec], R3 ;  /* 0x0000ec0301007387 */ /* 0x0001e60000100800 */
[----:B------:R-:W-:-:S04]  /*4f00*/  IMAD.HI.U32 R6, R4, R7, RZ ;  /* 0x0000000704067227 */ /* 0x000fc800078e00ff */
[----:B------:R-:W-:Y:S01]  /*4f10*/  @!P2 IMAD.IADD R13, R13, 0x1, -R0 ;  /* 0x000000010d0da824 */ /* 0x000fe200078e0a00 */
[C---:B------:R-:W-:Y:S01]  /*4f20*/  ISETP.GT.U32.AND P2, PT, R0.reuse, R14, PT ;  /* 0x0000000e0000720c */ /* 0x040fe20003f44070 */
[----:B------:R-:W-:Y:S02]  /*4f30*/  IMAD.MOV R6, RZ, RZ, -R6 ;  /* 0x000000ffff067224 */ /* 0x000fe400078e0a06 */
[----:B0-----:R-:W-:Y:S02]  /*4f40*/  IMAD.MOV.U32 R3, RZ, RZ, R10 ;  /* 0x000000ffff037224 */ /* 0x001fe400078e000a */
[----:B------:R-:W-:Y:S02]  /*4f50*/  IMAD R7, R0, R6, R7 ;  /* 0x0000000600077224 */ /* 0x000fe400078e0207 */
[----:B------:R-:W-:Y:S01]  /*4f60*/  @!P3 IMAD.MOV R3, RZ, RZ, -R3 ;  /* 0x000000ffff03b224 */ /* 0x000fe200078e0a03 */
[----:B------:R-:W-:Y:S01]  /*4f70*/  ISETP.GE.AND P3, PT, R8, RZ, PT ;  /* 0x000000ff0800720c */ /* 0x000fe20003f66270 */
[----:B------:R-:W-:-:S02]  /*4f80*/  IMAD.MOV R8, RZ, RZ, -R2 ;  /* 0x000000ffff087224 */ /* 0x000fc400078e0a02 */
[C---:B------:R-:W-:Y:S01]  /*4f90*/  VIADD R2, R5.reuse, 0x76 ;  /* 0x0000007605027836 */ /* 0x040fe20000000000 */
[----:B------:R0:W-:Y:S01]  /*4fa0*/  STL [R1+0xdc], R3 ;  /* 0x0000dc0301007387 */ /* 0x0001e20000100800 */
[----:B------:R-:W-:Y:S02]  /*4fb0*/  IMAD R12, R0, R8, R12 ;  /* 0x00000008000c7224 */ /* 0x000fe400078e020c */
[--C-:B------:R-:W-:Y:S01]  /*4fc0*/  @!P5 IMAD.IADD R16, R16, 0x1, -R0.reuse ;  /* 0x000000011010d824 */ /* 0x100fe200078e0a00 */
[----:B------:R-:W-:Y:S01]  /*4fd0*/  ISETP.GT.U32.AND P5, PT, R0, R7, PT ;  /* 0x000000070000720c */ /* 0x000fe20003fa4070 */
[----:B------:R-:W-:Y:S01]  /*4fe0*/  @!P2 IMAD.IADD R14, R14, 0x1, -R0 ;  /* 0x000000010e0ea824 */ /* 0x000fe200078e0a00 */
[----:B------:R-:W-:Y:S01]  /*4ff0*/  IABS R8, R2 ;  /* 0x0000000200087213 */ /* 0x000fe20000000000 */
[C---:B------:R-:W-:Y:S02]  /*5000*/  VIADD R10, R5.reuse, 0x72 ;  /* 0x00000072050a7836 */ /* 0x040fe40000000000 */
[----:B------:R-:W-:Y:S01]  /*5010*/  VIADD R15, R5, 0x74 ;  /* 0x00000074050f7836 */ /* 0x000fe20000000000 */
[----:B------:R-:W-:Y:S01]  /*5020*/  ISETP.GT.U32.AND P2, PT, R0, R14, PT ;  /* 0x0000000e0000720c */ /* 0x000fe20003f44070 */
[----:B0-----:R-:W-:Y:S01]  /*5030*/  IMAD.MOV.U32 R3, RZ, RZ, R13 ;  /* 0x000000ffff037224 */ /* 0x001fe200078e000d */
[----:B------:R-:W-:Y:S01]  /*5040*/  IABS R11, R10 ;  /* 0x0000000a000b7213 */ /* 0x000fe20000000000 */
[----:B------:R-:W-:Y:S01]  /*5050*/  IMAD.HI.U32 R13, R4, R8, RZ ;  /* 0x00000008040d7227 */ /* 0x000fe200078e00ff */
[----:B------:R-:W-:-:S03]  /*5060*/  IABS R17, R15 ;  /* 0x0000000f00117213 */ /* 0x000fc60000000000 */
[----:B------:R-:W-:Y:S01]  /*5070*/  @!P6 IMAD.MOV R3, RZ, RZ, -R3 ;  /* 0x000000ffff03e224 */ /* 0x000fe200078e0a03 */
[----:B------:R-:W-:Y:S01]  /*5080*/  ISETP.GT.U32.AND P6, PT, R0, R12, PT ;  /* 0x0000000c0000720c */ /* 0x000fe20003fc4070 */
[----:B------:R-:W-:Y:S02]  /*5090*/  IMAD.MOV R13, RZ, RZ, -R13 ;  /* 0x000000ffff0d7224 */ /* 0x000fe400078e0a0d */
[----:B------:R-:W-:Y:S01]  /*50a0*/  VIADD R6, R5, 0x70 ;  /* 0x0000007005067836 */ /* 0x000fe20000000000 */
[----:B------:R0:W-:Y:S01]  /*50b0*/  STL [R1+0xd8], R3 ;  /* 0x0000d80301007387 */ /* 0x0001e20000100800 */
[--C-:B------:R-:W-:Y:S02]  /*50c0*/  @!P5 IMAD.IADD R7, R7, 0x1, -R0.reuse ;  /* 0x000000010707d824 */ /* 0x100fe400078e0a00 */
[----:B------:R-:W-:Y:S01]  /*50d0*/  @!P2 IMAD.IADD R14, R14, 0x1, -R0 ;  /* 0x000000010e0ea824 */ /* 0x000fe200078e0a00 */
[----:B------:R-:W-:Y:S02]  /*50e0*/  IABS R9, R6 ;  /* 0x0000000600097213 */ /* 0x000fe40000000000 */
[----:B------:R-:W-:-:S03]  /*50f0*/  ISETP.GT.U32.AND P5, PT, R0, R7, PT ;  /* 0x000000070000720c */ /* 0x000fc60003fa4070 */
[----:B------:R-:W-:Y:S02]  /*5100*/  @!P6 IMAD.IADD R12, R12, 0x1, -R0 ;  /* 0x000000010c0ce824 */ /* 0x000fe400078e0a00 */
[----:B0-----:R-:W-:Y:S02]  /*5110*/  IMAD.MOV.U32 R3, RZ, RZ, R16 ;  /* 0x000000ffff037224 */ /* 0x001fe400078e0010 */
[----:B------:R-:W-:Y:S01]  /*5120*/  IMAD.HI.U32 R16, R4, R17, RZ ;  /* 0x0000001104107227 */ /* 0x000fe200078e00ff */
[----:B------:R-:W-:-:S03]  /*5130*/  ISETP.GT.U32.AND P6, PT, R0, R12, PT ;  /* 0x0000000c0000720c */ /* 0x000fc60003fc4070 */
[----:B------:R-:W-:Y:S01]  /*5140*/  @!P1 IMAD.MOV R3, RZ, RZ, -R3 ;  /* 0x000000ffff039224 */ /* 0x000fe200078e0a03 */
[----:B------:R-:W-:Y:S01]  /*5150*/  ISETP.GE.AND P1, PT, R2, RZ, PT ;  /* 0x000000ff0200720c */ /* 0x000fe20003f26270 */
[----:B------:R-:W-:Y:S02]  /*5160*/  IMAD R2, R0, R13, R8 ;  /* 0x0000000d00027224 */ /* 0x000fe400078e0208 */
[----:B------:R-:W-:Y:S01]  /*5170*/  IMAD.HI.U32 R8, R4, R11, RZ ;  /* 0x0000000b04087227 */ /* 0x000fe200078e00ff */
[----:B------:R0:W-:Y:S02]  /*5180*/  STL [R1+0xd4], R3 ;  /* 0x0000d40301007387 */ /* 0x0001e40000100800 */
[----:B------:R-:W-:Y:S01]  /*5190*/  ISETP.GT.U32.AND P2, PT, R0, R2, PT ;  /* 0x000000020000720c */ /* 0x000fe20003f44070 */
[----:B------:R-:W-:-:S04]  /*51a0*/  IMAD.HI.U32 R13, R4, R9, RZ ;  /* 0x00000009040d7227 */ /* 0x000fc800078e00ff */
[----:B------:R-:W-:Y:S02]  /*51b0*/  IMAD.MOV R8, RZ, RZ, -R8 ;  /* 0x000000ffff087224 */ /* 0x000fe400078e0a08 */
[----:B------:R-:W-:Y:S02]  /*51c0*/  IMAD.MOV R16, RZ, RZ, -R16 ;  /* 0x000000ffff107224 */ /* 0x000fe400078e0a10 */
[----:B0-----:R-:W-:Y:S02]  /*51d0*/  IMAD.MOV.U32 R3, RZ, RZ, R14 ;  /* 0x000000ffff037224 */ /* 0x001fe400078e000e */
[----:B------:R-:W-:Y:S02]  /*51e0*/  IMAD.MOV R13, RZ, RZ, -R13 ;  /* 0x000000ffff0d7224 */ /* 0x000fe400078e0a0d */
[----:B------:R-:W-:Y:S02]  /*51f0*/  @!P4 IMAD.MOV R3, RZ, RZ, -R3 ;  /* 0x000000ffff03c224 */ /* 0x000fe400078e0a03 */
[----:B------:R-:W-:-:S02]  /*5200*/  IMAD R11, R0, R8, R11 ;  /* 0x00000008000b7224 */ /* 0x000fc400078e020b */
[--C-:B------:R-:W-:Y:S01]  /*5210*/  @!P6 IMAD.IADD R12, R12, 0x1, -R0.reuse ;  /* 0x000000010c0ce824 */ /* 0x100fe200078e0a00 */
[----:B------:R0:W-:Y:S01]  /*5220*/  STL [R1+0xcc], R3 ;  /* 0x0000cc0301007387 */ /* 0x0001e20000100800 */
[----:B------:R-:W-:Y:S01]  /*5230*/  VIADD R8, R5, 0x6e ;  /* 0x0000006e05087836 */ /* 0x000fe20000000000 */
[C---:B------:R-:W-:Y:S01]  /*5240*/  ISETP.GT.U32.AND P6, PT, R0.reuse, R11, PT ;  /* 0x0000000b0000720c */ /* 0x040fe20003fc4070 */
[--C-:B------:R-:W-:Y:S01]  /*5250*/  @!P5 IMAD.IADD R7, R7, 0x1, -R0.reuse ;  /* 0x000000010707d824 */ /* 0x100fe200078e0a00 */
[----:B------:R-:W-:Y:S01]  /*5260*/  ISETP.GE.AND P5, PT, R15, RZ, PT ;  /* 0x000000ff0f00720c */ /* 0x000fe20003fa6270 */
[C---:B------:R-:W-:Y:S02]  /*5270*/  IMAD R17, R0.reuse, R16, R17 ;  /* 0x0000001000117224 */ /* 0x040fe400078e0211 */
[----:B------:R-:W-:Y:S01]  /*5280*/  IMAD R9, R0, R13, R9 ;  /* 0x0000000d00097224 */ /* 0x000fe200078e0209 */
[----:B------:R-:W-:Y:S01]  /*5290*/  IABS R13, R8 ;  /* 0x00000008000d7213 */ /* 0x000fe20000000000 */
[----:B------:R-:W-:Y:S01]  /*52a0*/  @!P2 IMAD.IADD R2, R2, 0x1, -R0 ;  /* 0x000000010202a824 */ /* 0x000fe200078e0a00 */
[----:B------:R-:W-:Y:S01]  /*52b0*/  ISETP.GT.U32.AND P2, PT, R0, R17, PT ;  /* 0x000000110000720c */ /* 0x000fe20003f44070 */
[----:B0-----:R-:W-:-:S02]  /*52c0*/  IMAD.MOV.U32 R3, RZ, RZ, R12 ;  /* 0x000000ffff037224 */ /* 0x001fc400078e000c */
[----:B------:R-:W-:Y:S01]  /*52d0*/  IMAD.MOV.U32 R14, RZ, RZ, R7 ;  /* 0x000000ffff0e7224 */ /* 0x000fe200078e0007 */
[C---:B------:R-:W-:Y:S01]  /*52e0*/  ISETP.GT.U32.AND P4, PT, R0.reuse, R2, PT ;  /* 0x000000020000720c */ /* 0x040fe20003f84070 */
[----:B------:R-:W-:Y:S01]  /*52f0*/  @!P3 IMAD.MOV R3, RZ, RZ, -R3 ;  /* 0x000000ffff03b224 */ /* 0x000fe200078e0a03 */
[----:B------:R-:W-:Y:S01]  /*5300*/  ISETP.GT.U32.AND P3, PT, R0, R9, PT ;  /* 0x000000090000720c */ /* 0x000fe20003f64070 */
[----:B------:R-:W-:Y:S02]  /*5310*/  IMAD.MOV.U32 R7, RZ, RZ, R13 ;  /* 0x000000ffff077224 */ /* 0x000fe400078e000d */
[----:B------:R-:W-:Y:S01]  /*5320*/  @!P0 IMAD.MOV R14, RZ, RZ, -R14 ;  /* 0x000000ffff0e8224 */ /* 0x000fe200078e0a0e */
[----:B------:R-:W-:Y:S01]  /*5330*/  ISETP.GE.AND P0, PT, R10, RZ, PT ;  /* 0x000000ff0a00720c */ /* 0x000fe20003f06270 */
[----:B------:R-:W-:Y:S02]  /*5340*/  VIADD R10, R5, 0x6c ;  /* 0x0000006c050a7836 */ /* 0x000fe40000000000 */
[----:B------:R-:W-:Y:S01]  /*5350*/  IMAD.HI.U32 R12, R4, R7, RZ ;  /* 0x00000007040c7227 */ /* 0x000fe200078e00ff */
[----:B------:R-:W-:Y:S02]  /*5360*/  STL [R1+0xc8], R14 ;  /* 0x0000c80e01007387 */ /* 0x000fe40000100800 */
[----:B------:R-:W-:Y:S01]  /*5370*/  IABS R16, R10 ;  /* 0x0000000a00107213 */ /* 0x000fe20000000000 */
[----:B------:R-:W-:Y:S01]  /*5380*/  @!P6 IMAD.IADD R11, R11, 0x1, -R0 ;  /* 0x000000010b0be824 */ /* 0x000fe200078e0a00 */
[----:B------:R0:W-:Y:S01]  /*5390*/  STL [R1+0xc0], R3 ;  /* 0x0000c00301007387 */ /* 0x0001e20000100800 */
[----:B------:R-:W-:-:S02]  /*53a0*/  IMAD.MOV R12, RZ, RZ, -R12 ;  /* 0x000000ffff0c7224 */ /* 0x000fc400078e0a0c */
[--C-:B------:R-:W-:Y:S01]  /*53b0*/  @!P2 IMAD.IADD R17, R17, 0x1, -R0.reuse ;  /* 0x000000011111a824 */ /* 0x100fe200078e0a00 */
[----:B------:R-:W-:Y:S01]  /*53c0*/  ISETP.GE.AND P2, PT, R8, RZ, PT ;  /* 0x000000ff0800720c */ /* 0x000fe20003f46270 */
[--C-:B------:R-:W-:Y:S01]  /*53d0*/  @!P3 IMAD.IADD R9, R9, 0x1, -R0.reuse ;  /* 0x000000010909b824 */ /* 0x100fe200078e0a00 */
[C---:B------:R-:W-:Y:S01]  /*53e0*/  ISETP.GT.U32.AND P3, PT, R0.reuse, R11, PT ;  /* 0x0000000b0000720c */ /* 0x040fe20003f64070 */
[C---:B------:R-:W-:Y:S01]  /*53f0*/  IMAD R7, R0.reuse, R12, R7 ;  /* 0x0000000c00077224 */ /* 0x040fe200078e0207 */
[----:B------:R-:W-:Y:S01]  /*5400*/  ISETP.GT.U32.AND P6, PT, R0, R17, PT ;  /* 0x000000110000720c */ /* 0x000fe20003fc4070 */
[----:B------:R-:W-:Y:S01]  /*5410*/  @!P4 IMAD.IADD R2, R2, 0x1, -R0 ;  /* 0x000000010202c824 */ /* 0x000fe200078e0a00 */
[----:B------:R-:W-:Y:S01]  /*5420*/  ISETP.GE.AND P4, PT, R6, RZ, PT ;  /* 0x000000ff0600720c */ /* 0x000fe20003f86270 */
[----:B------:R-:W-:-:S04]  /*5430*/  IMAD.HI.U32 R12, R4, R16, RZ ;  /* 0x00000010040c7227 */ /* 0x000fc800078e00ff */
[----:B0-----:R-:W-:Y:S02]  /*5440*/  IMAD.MOV.U32 R3, RZ, RZ, R2 ;  /* 0x000000ffff037224 */ /* 0x001fe400078e0002 */
[----:B------:R-:W-:Y:S02]  /*5450*/  IMAD.MOV R12, RZ, RZ, -R12 ;  /* 0x000000ffff0c7224 */ /* 0x000fe400078e0a0c */
[----:B------:R-:W-:Y:S01]  /*5460*/  @!P1 IMAD.MOV R3, RZ, RZ, -R3 ;  /* 0x000000ffff039224 */ /* 0x000fe200078e0a03 */
[C---:B------:R-:W-:Y:S01]  /*5470*/  ISETP.GT.U32.AND P1, PT, R0.reuse, R9, PT ;  /* 0x000000090000720c */ /* 0x040fe20003f24070 */
[C---:B------:R-:W-:Y:S02]  /*5480*/  IMAD R16, R0.reuse, R12, R16 ;  /* 0x0000000c00107224 */ /* 0x040fe400078e0210 */
[----:B------:R-:W-:Y:S01]  /*5490*/  VIADD R8, R5, 0x6a ;  /* 0x0000006a05087836 */ /* 0x000fe20000000000 */
[----:B------:R0:W-:Y:S01]  /*54a0*/  STL [R1+0xbc], R3 ;  /* 0x0000bc0301007387 */ /* 0x0001e20000100800 */
[--C-:B------:R-:W-:Y:S01]  /*54b0*/  @!P3 IMAD.IADD R11, R11, 0x1, -R0.reuse ;  /* 0x000000010b0bb824 */ /* 0x100fe200078e0a00 */
[C---:B------:R-:W-:Y:S01]  /*54c0*/  ISETP.GT.U32.AND P3, PT, R0.reuse, R16, PT ;  /* 0x000000100000720c */ /* 0x040fe20003f64070 */
[----:B------:R-:W-:Y:S01]  /*54d0*/  VIADD R6, R5, 0x68 ;  /* 0x0000006805067836 */ /* 0x000fe20000000000 */
[----:B------:R-:W-:Y:S01]  /*54e0*/  IABS R15, R8 ;  /* 0x00000008000f7213 */ /* 0x000fe20000000000 */
[----:B------:R-:W-:Y:S01]  /*54f0*/  @!P6 IMAD.IADD R17, R17, 0x1, -R0 ;  /* 0x000000011111e824 */ /* 0x000fe200078e0a00 */
[----:B------:R-:W-:Y:S01]  /*5500*/  ISETP.GT.U32.AND P6, PT, R0, R7, PT ;  /* 0x000000070000720c */ /* 0x000fe20003fc4070 */
[----:B------:R-:W-:Y:S01]  /*5510*/  VIADD R2, R5, 0x66 ;  /* 0x0000006605027836 */ /* 0x000fe20000000000 */
[----:B------:R-:W-:Y:S01]  /*5520*/  IABS R14, R6 ;  /* 0x00000006000e7213 */ /* 0x000fe20000000000 */
[----:B------:R-:W-:-:S03]  /*5530*/  IMAD.HI.U32 R12, R4, R15, RZ ;  /* 0x0000000f040c7227 */ /* 0x000fc600078e00ff */
[----:B------:R-:W-:Y:S01]  /*5540*/  IABS R13, R2 ;  /* 0x00000002000d7213 */ /* 0x000fe20000000000 */
[----:B------:R-:W-:Y:S01]  /*5550*/  @!P1 IMAD.IADD R9, R9, 0x1, -R0 ;  /* 0x0000000109099824 */ /* 0x000fe200078e0a00 */
[----:B------:R-:W-:Y:S01]  /*5560*/  ISETP.GE.AND P1, PT, R10, RZ, PT ;  /* 0x000000ff0a00720c */ /* 0x000fe20003f26270 */
[----:B0-----:R-:W-:Y:S02]  /*5570*/  IMAD.MOV.U32 R3, RZ, RZ, R17 ;  /* 0x000000ffff037224 */ /* 0x001fe400078e0011 */
[----:B------:R-:W-:-:S04]  /*5580*/  IMAD.HI.U32 R10, R4, R14, RZ ;  /* 0x0000000e040a7227 */ /* 0x000fc800078e00ff */
[----:B------:R-:W-:Y:S02]  /*5590*/  IMAD.MOV R12, RZ, RZ, -R12 ;  /* 0x000000ffff0c7224 */ /* 0x000fe400078e0a0c */
[----:B------:R-:W-:Y:S02]  /*55a0*/  @!P3 IMAD.IADD R16, R16, 0x1, -R0 ;  /* 0x000000011010b824 */ /* 0x000fe400078e0a00 */
[----:B------:R-:W-:Y:S02]  /*55b0*/  @!P5 IMAD.MOV R3, RZ, RZ, -R3 ;  /* 0x000000ffff03d224 */ /* 0x000fe400078e0a03 */
[----:B------:R-:W-:Y:S01]  /*55c0*/  IMAD.MOV R10, RZ, RZ, -R10 ;  /* 0x000000ffff0a7224 */ /* 0x000fe200078e0a0a */
[C---:B------:R-:W-:Y:S01]  /*55d0*/  ISETP.GT.U32.AND P5, PT, R0.reuse, R16, PT ;  /* 0x000000100000720c */ /* 0x040fe20003fa4070 */
[----:B------:R-:W-:Y:S01]  /*55e0*/  IMAD R15, R0, R12, R15 ;  /* 0x0000000c000f7224 */ /* 0x000fe200078e020f */
[----:B------:R0:W-:Y:S01]  /*55f0*/  STL [R1+0xb8], R3 ;  /* 0x0000b80301007387 */ /* 0x0001e20000100800 */
[----:B------:R-:W-:Y:S01]  /*5600*/  @!P6 IMAD.IADD R7, R7, 0x1, -R0 ;  /* 0x000000010707e824 */ /* 0x000fe200078e0a00 */
[----:B------:R-:W-:Y:S01]  /*5610*/  ISETP.GE.AND P6, PT, R8, RZ, PT ;  /* 0x000000ff0800720c */ /* 0x000fe20003fc6270 */
[----:B------:R-:W-:-:S03]  /*5620*/  IMAD.HI.U32 R8, R4, R13, RZ ;  /* 0x0000000d04087227 */ /* 0x000fc600078e00ff */
[C---:B------:R-:W-:Y:S01]  /*5630*/  ISETP.GT.U32.AND P3, PT, R0.reuse, R7, PT ;  /* 0x000000070000720c */ /* 0x040fe20003f64070 */
[C---:B------:R-:W-:Y:S02]  /*5640*/  IMAD R14, R0.reuse, R10, R14 ;  /* 0x0000000a000e7224 */ /* 0x040fe400078e020e */
[----:B------:R-:W-:Y:S01]  /*5650*/  @!P0 IMAD.MOV R11, RZ, RZ, -R11 ;  /* 0x000000ffff0b8224 */ /* 0x000fe200078e0a0b */
[C---:B------:R-:W-:Y:S01]  /*5660*/  ISETP.GT.U32.AND P0, PT, R0.reuse, R15, PT ;  /* 0x0000000f0000720c */ /* 0x040fe20003f04070 */
[----:B0-----:R-:W-:Y:S02]  /*5670*/  IMAD.MOV.U32 R3, RZ, RZ, R9 ;  /* 0x000000ffff037224 */ /* 0x001fe400078e0009 */
[----:B------:R-:W-:Y:S01]  /*5680*/  IMAD.MOV R8, RZ, RZ, -R8 ;  /* 0x000000ffff087224 */ /* 0x000fe200078e0a08 */
[----:B------:R0:W-:Y:S01]  /*5690*/  STL [R1+0xb0], R11 ;  /* 0x0000b00b01007387 */ /* 0x0001e20000100800 */
[----:B------:R-:W-:Y:S01]  /*56a0*/  @!P4 IMAD.MOV R3, RZ, RZ, -R3 ;  /* 0x000000ffff03c224 */ /* 0x000fe200078e0a03 */
[C---:B------:R-:W-:Y:S01]  /*56b0*/  ISETP.GT.U32.AND P4, PT, R0.reuse, R14, PT ;  /* 0x0000000e0000720c */ /* 0x040fe20003f84070 */
[----:B------:R-:W-:-:S02]  /*56c0*/  IMAD R13, R0, R8, R13 ;  /* 0x00000008000d7224 */ /* 0x000fc400078e020d */
[----:B------:R-:W-:Y:S01]  /*56d0*/  VIADD R12, R5, 0x64 ;  /* 0x00000064050c7836 */ /* 0x000fe20000000000 */
[----:B------:R1:W-:Y:S01]  /*56e0*/  STL [R1+0xac], R3 ;  /* 0x0000ac0301007387 */ /* 0x0003e20000100800 */
[--C-:B------:R-:W-:Y:S01]  /*56f0*/  @!P5 IMAD.IADD R16, R16, 0x1, -R0.reuse ;  /* 0x000000011010d824 */ /* 0x100fe200078e0a00 */
[----:B------:R-:W-:Y:S01]  /*5700*/  ISETP.GT.U32.AND P5, PT, R0, R13, PT ;  /* 0x0000000d0000720c */ /* 0x000fe20003fa4070 */
[--C-:B------:R-:W-:Y:S01]  /*5710*/  @!P0 IMAD.IADD R15, R15, 0x1, -R0.reuse ;  /* 0x000000010f0f8824 */ /* 0x100fe200078e0a00 */
[----:B------:R-:W-:Y:S01]  /*5720*/  IABS R8, R12 ;  /* 0x0000000c00087213 */ /* 0x000fe20000000000 */
[----:B------:R-:W-:Y:S01]  /*5730*/  VIADD R9, R5, 0x62 ;  /* 0x0000006205097836 */ /* 0x000fe20000000000 */
[----:B------:R-:W-:Y:S01]  /*5740*/  ISETP.GE.AND P0, PT, R2, RZ, PT ;  /* 0x000000ff0200720c */ /* 0x000fe20003f06270 */
[--C-:B------:R-:W-:Y:S01]  /*5750*/  @!P3 IMAD.IADD R7, R7, 0x1, -R0.reuse ;  /* 0x000000010707b824 */ /* 0x100fe200078e0a00 */
[----:B------:R-:W-:Y:S01]  /*5760*/  ISETP.GE.AND P3, PT, R6, RZ, PT ;  /* 0x000000ff0600720c */ /* 0x000fe20003f66270 */
[----:B------:R-:W-:Y:S01]  /*5770*/  @!P4 IMAD.IADD R14, R14, 0x1, -R0 ;  /* 0x000000010e0ec824 */ /* 0x000fe200078e0a00 */
[----:B------:R-:W-:Y:S01]  /*5780*/  ISETP.GT.U32.AND P4, PT, R0, R15, PT ;  /* 0x0000000f0000720c */ /* 0x000fe20003f84070 */
[----:B------:R-:W-:Y:S01]  /*5790*/  IMAD.HI.U32 R2, R4, R8, RZ ;  /* 0x0000000804027227 */ /* 0x000fe200078e00ff */
[----:B0-----:R-:W-:-:S03]  /*57a0*/  IABS R11, R9 ;  /* 0x00000009000b7213 */ /* 0x001fc60000000000 */
[----:B------:R-:W-:Y:S02]  /*57b0*/  IMAD.MOV R2, RZ, RZ, -R2 ;  /* 0x000000ffff027224 */ /* 0x000fe400078e0a02 */
[----:B------:R-:W-:Y:S01]  /*57c0*/  @!P5 IMAD.IADD R13, R13, 0x1, -R0 ;  /* 0x000000010d0dd824 */ /* 0x000fe200078e0a00 */
[----:B------:R-:W-:Y:S01]  /*57d0*/  ISETP.GT.U32.AND P5, PT, R0, R14, PT ;  /* 0x0000000e0000720c */ /* 0x000fe20003fa4070 */
[----:B-1----:R-:W-:Y:S02]  /*57e0*/  IMAD.MOV.U32 R3, RZ, RZ, R7 ;  /* 0x000000ffff037224 */ /* 0x002fe400078e0007 */
[----:B------:R-:W-:-:S04]  /*57f0*/  IMAD.HI.U32 R7, R4, R11, RZ ;  /* 0x0000000b04077227 */ /* 0x000fc800078e00ff */
[C---:B------:R-:W-:Y:S02]  /*5800*/  IMAD R8, R0.reuse, R2, R8 ;  /* 0x0000000200087224 */ /* 0x040fe400078e0208 */
[----:B------:R-:W-:Y:S02]  /*5810*/  VIADD R6, R5, 0x60 ;  /* 0x0000006005067836 */ /* 0x000fe40000000000 */
[----:B------:R-:W-:Y:S02]  /*5820*/  IMAD.MOV R7, RZ, RZ, -R7 ;  /* 0x000000ffff077224 */ /* 0x000fe400078e0a07 */
[--C-:B------:R-:W-:Y:S01]  /*5830*/  @!P4 IMAD.IADD R15, R15, 0x1, -R0.reuse ;  /* 0x000000010f0fc824 */ /* 0x100fe200078e0a00 */
[C---:B------:R-:W-:Y:S01]  /*5840*/  ISETP.GT.U32.AND P4, PT, R0.reuse, R8, PT ;  /* 0x000000080000720c */ /* 0x040fe20003f84070 */
[C---:B------:R-:W-:Y:S01]  /*5850*/  IMAD R11, R0.reuse, R7, R11 ;  /* 0x00000007000b7224 */ /* 0x040fe200078e020b */
[----:B------:R-:W-:Y:S01]  /*5860*/  IABS R17, R6 ;  /* 0x0000000600117213 */ /* 0x000fe20000000000 */
[----:B------:R-:W-:Y:S01]  /*5870*/  @!P2 IMAD.MOV R3, RZ, RZ, -R3 ;  /* 0x000000ffff03a224 */ /* 0x000fe200078e0a03 */
[----:B------:R-:W-:Y:S01]  /*5880*/  ISETP.GT.U32.AND P2, PT, R0, R13, PT ;  /* 0x0000000d0000720c */ /* 0x000fe20003f44070 */
[----:B------:R-:W-:Y:S01]  /*5890*/  @!P5 IMAD.IADD R14, R14, 0x1, -R0 ;  /* 0x000000010e0ed824 */ /* 0x000fe200078e0a00 */
[----:B------:R-:W-:Y:S01]  /*58a0*/  ISETP.GT.U32.AND P5, PT, R0, R11, PT ;  /* 0x0000000b0000720c */ /* 0x000fe20003fa4070 */
[----:B------:R-:W-:Y:S01]  /*58b0*/  IMAD.HI.U32 R18, R4, R17, RZ ;  /* 0x0000001104127227 */ /* 0x000fe200078e00ff */
[----:B------:R0:W-:Y:S03]  /*58c0*/  STL [R1+0x9c], R3 ;  /* 0x00009c0301007387 */ /* 0x0001e60000100800 */
[----:B------:R-:W-:-:S02]  /*58d0*/  IMAD.MOV R18, RZ, RZ, -R18 ;  /* 0x000000ffff127224 */ /* 0x000fc400078e0a12 */
[----:B------:R-:W-:Y:S01]  /*58e0*/  @!P4 IMAD.IADD R8, R8, 0x1, -R0 ;  /* 0x000000010808c824 */ /* 0x000fe200078e0a00 */
[----:B------:R-:W-:Y:S01]  /*58f0*/  ISETP.GE.AND P4, PT, R9, RZ, PT ;  /* 0x000000ff0900720c */ /* 0x000fe20003f86270 */
[----:B------:R-:W-:Y:S02]  /*5900*/  VIADD R2, R5, 0x5e ;  /* 0x0000005e05027836 */ /* 0x000fe40000000000 */
[C---:B------:R-:W-:Y:S02]  /*5910*/  IMAD R9, R0.reuse, R18, R17 ;  /* 0x0000001200097224 */ /* 0x040fe400078e0211 */
[----:B0-----:R-:W-:Y:S01]  /*5920*/  IMAD.MOV.U32 R3, RZ, RZ, R15 ;  /* 0x000000ffff037224 */ /* 0x001fe200078e000f */
[----:B------:R-:W-:Y:S01]  /*5930*/  IABS R10, R2 ;  /* 0x00000002000a7213 */ /* 0x000fe20000000000 */
[----:B------:R-:W-:Y:S01]  /*5940*/  @!P1 IMAD.MOV R16, RZ, RZ, -R16 ;  /* 0x000000ffff109224 */ /* 0x000fe200078e0a10 */
[----:B------:R-:W-:Y:S01]  /*5950*/  ISETP.GT.U32.AND P1, PT, R0, R8, PT ;  /* 0x000000080000720c */ /* 0x000fe20003f24070 */
[----:B------:R-:W-:-:S02]  /*5960*/  @!P6 IMAD.MOV R3, RZ, RZ, -R3 ;  /* 0x000000ffff03e224 */ /* 0x000fc400078e0a03 */
[--C-:B------:R-:W-:Y:S01]  /*5970*/  @!P2 IMAD.IADD R13, R13, 0x1, -R0.reuse ;  /* 0x000000010d0da824 */ /* 0x100fe200078e0a00 */
[----:B------:R-:W-:Y:S01]  /*5980*/  STL [R1+0x98], R16 ;  /* 0x0000981001007387 */ /* 0x000fe20000100800 */
[----:B------:R-:W-:Y:S01]  /*5990*/  @!P5 IMAD.IADD R11, R11, 0x1, -R0 ;  /* 0x000000010b0bd824 */ /* 0x000fe200078e0a00 */
[----:B------:R-:W-:Y:S01]  /*59a0*/  ISETP.GT.U32.AND P5, PT, R0, R9, PT ;  /* 0x000000090000720c */ /* 0x000fe20003fa4070 */
[----:B------:R-:W-:Y:S01]  /*59b0*/  VIADD R7, R5, 0x5c ;  /* 0x0000005c05077836 */ /* 0x000fe20000000000 */
[----:B------:R-:W-:Y:S01]  /*59c0*/  ISETP.GE.AND P2, PT, R12, RZ, PT ;  /* 0x000000ff0c00720c */ /* 0x000fe20003f46270 */
[----:B------:R0:W-:Y:S01]  /*59d0*/  STL [R1+0x94], R3 ;  /* 0x0000940301007387 */ /* 0x0001e20000100800 */
[----:B------:R-:W-:Y:S01]  /*59e0*/  IMAD.HI.U32 R12, R4, R10, RZ ;  /* 0x0000000a040c7227 */ /* 0x000fe200078e00ff */
[----:B------:R-:W-:Y:S02]  /*59f0*/  ISETP.GT.U32.AND P6, PT, R0, R11, PT ;  /* 0x0000000b0000720c */ /* 0x000fe40003fc4070 */
[----:B------:R-:W-:Y:S01]  /*5a00*/  IABS R19, R7 ;  /* 0x0000000700137213 */ /* 0x000fe20000000000 */
[----:B------:R-:W-:Y:S01]  /*5a10*/  @!P3 IMAD.MOV R14, RZ, RZ, -R14 ;  /* 0x000000ffff0eb224 */ /* 0x000fe200078e0a0e */
[----:B------:R-:W-:Y:S01]  /*5a20*/  ISETP.GE.AND P3, PT, R6, RZ, PT ;  /* 0x000000ff0600720c */ /* 0x000fe20003f66270 */
[----:B------:R-:W-:-:S02]  /*5a30*/  IMAD.MOV R12, RZ, RZ, -R12 ;  /* 0x000000ffff0c7224 */ /* 0x000fc400078e0a0c */
[----:B------:R-:W-:Y:S01]  /*5a40*/  @!P1 IMAD.IADD R8, R8, 0x1, -R0 ;  /* 0x0000000108089824 */ /* 0x000fe200078e0a00 */
[----:B------:R-:W-:Y:S01]  /*5a50*/  STL [R1+0x8c], R14 ;  /* 0x00008c0e01007387 */ /* 0x000fe20000100800 */
[----:B0-----:R-:W-:Y:S02]  /*5a60*/  IMAD.MOV.U32 R3, RZ, RZ, R13 ;  /* 0x000000ffff037224 */ /* 0x001fe400078e000d */
[----:B------:R-:W-:Y:S02]  /*5a70*/  IMAD R6, R0, R12, R10 ;  /* 0x0000000c00067224 */ /* 0x000fe400078e020a */
[----:B------:R-:W-:Y:S01]  /*5a80*/  @!P0 IMAD.MOV R3, RZ, RZ, -R3 ;  /* 0x000000ffff038224 */ /* 0x000fe200078e0a03 */
[----:B------:R-:W-:Y:S01]  /*5a90*/  ISETP.GE.AND P0, PT, R2, RZ, PT ;  /* 0x000000ff0200720c */ /* 0x000fe20003f06270 */
[----:B------:R-:W-:Y:S01]  /*5aa0*/  VIADD R2, R5, 0x5a ;  /* 0x0000005a05027836 */ /* 0x000fe20000000000 */
[----:B------:R-:W-:Y:S01]  /*5ab0*/  ISETP.GT.U32.AND P1, PT, R0, R6, PT ;  /* 0x000000060000720c */ /* 0x000fe20003f24070 */
[----:B------:R-:W-:Y:S01]  /*5ac0*/  @!P5 IMAD.IADD R9, R9, 0x1, -R0 ;  /* 0x000000010909d824 */ /* 0x000fe200078e0a00 */
[----:B------:R0:W-:Y:S01]  /*5ad0*/  STL [R1+0x88], R3 ;  /* 0x0000880301007387 */ /* 0x0001e20000100800 */
[----:B------:R-:W-:Y:S01]  /*5ae0*/  IMAD.HI.U32 R13, R4, R19, RZ ;  /* 0x00000013040d7227 */ /* 0x000fe200078e00ff */
[----:B------:R-:W-:-:S02]  /*5af0*/  IABS R18, R2 ;  /* 0x0000000200127213 */ /* 0x000fc40000000000 */
[----:B------:R-:W-:Y:S01]  /*5b00*/  ISETP.GE.AND P5, PT, R2, RZ, PT ;  /* 0x000000ff0200720c */ /* 0x000fe20003fa6270 */
[----:B------:R-:W-:Y:S02]  /*5b10*/  IMAD.MOV R13, RZ, RZ, -R13 ;  /* 0x000000ffff0d7224 */ /* 0x000fe400078e0a0d */
[----:B------:R-:W-:Y:S01]  /*5b20*/  @!P6 IMAD.IADD R11, R11, 0x1, -R0 ;  /* 0x000000010b0be824 */ /* 0x000fe200078e0a00 */
[----:B------:R-:W-:Y:S01]  /*5b30*/  ISETP.GE.AND P6, PT, R7, RZ, PT ;  /* 0x000000ff0700720c */ /* 0x000fe20003fc6270 */
[----:B------:R-:W-:Y:S02]  /*5b40*/  IMAD R19, R0, R13, R19 ;  /* 0x0000000d00137224 */ /* 0x000fe400078e0213 */
[----:B0-----:R-:W-:Y:S02]  /*5b50*/  IMAD.MOV.U32 R3, RZ, RZ, R8 ;  /* 0x000000ffff037224 */ /* 0x001fe400078e0008 */
[----:B------:R-:W-:-:S04]  /*5b60*/  IMAD.HI.U32 R8, R4, R18, RZ ;  /* 0x0000001204087227 */ /* 0x000fc800078e00ff */
[----:B------:R-:W-:Y:S01]  /*5b70*/  @!P2 IMAD.MOV R3, RZ, RZ, -R3 ;  /* 0x000000ffff03a224 */ /* 0x000fe200078e0a03 */
[----:B------:R-:W-:Y:S01]  /*5b80*/  ISETP.GT.U32.AND P2, PT, R0, R9, PT ;  /* 0x000000090000720c */ /* 0x000fe20003f44070 */
[----:B------:R-:W-:Y:S02]  /*5b90*/  IMAD.MOV R8, RZ, RZ, -R8 ;  /* 0x000000ffff087224 */ /* 0x000fe400078e0a08 */
[----:B------:R-:W-:Y:S01]  /*5ba0*/  @!P1 IMAD.IADD R6, R6, 0x1, -R0 ;  /* 0x0000000106069824 */ /* 0x000fe200078e0a00 */
[----:B------:R0:W-:Y:S01]  /*5bb0*/  STL [R1+0x84], R3 ;  /* 0x0000840301007387 */ /* 0x0001e20000100800 */
[C---:B------:R-:W-:Y:S02]  /*5bc0*/  IMAD R18, R0.reuse, R8, R18 ;  /* 0x0000000800127224 */ /* 0x040fe400078e0212 */
[C---:B------:R-:W-:Y:S01]  /*5bd0*/  VIADD R7, R5.reuse, 0x58 ;  /* 0x0000005805077836 */ /* 0x040fe20000000000 */
[----:B------:R-:W-:Y:S01]  /*5be0*/  ISETP.GT.U32.AND P1, PT, R0, R6, PT ;  /* 0x000000060000720c */ /* 0x000fe20003f24070 */
[----:B------:R-:W-:-:S02]  /*5bf0*/  VIADD R10, R5, 0x56 ;  /* 0x00000056050a7836 */ /* 0x000fc40000000000 */
[----:B------:R-:W-:Y:S01]  /*5c00*/  VIADD R2, R5, 0x54 ;  /* 0x0000005405027836 */ /* 0x000fe20000000000 */
[----:B------:R-:W-:Y:S01]  /*5c10*/  IABS R17, R7 ;  /* 0x0000000700117213 */ /* 0x000fe20000000000 */
[----:B------:R-:W-:Y:S01]  /*5c20*/  @!P2 IMAD.IADD R9, R9, 0x1, -R0 ;  /* 0x000000010909a824 */ /* 0x000fe200078e0a00 */
[----:B------:R-:W-:Y:S01]  /*5c30*/  ISETP.GT.U32.AND P2, PT, R0, R18, PT ;  /* 0x000000120000720c */ /* 0x000fe20003f44070 */
[----:B0-----:R-:W-:Y:S01]  /*5c40*/  IMAD.MOV.U32 R3, RZ, RZ, R11 ;  /* 0x000000ffff037224 */ /* 0x001fe200078e000b */
[----:B------:R-:W-:Y:S01]  /*5c50*/  IABS R14, R10 ;  /* 0x0000000a000e7213 */ /* 0x000fe20000000000 */
[----:B------:R-:W-:Y:S01]  /*5c60*/  IMAD.HI.U32 R11, R4, R17, RZ ;  /* 0x00000011040b7227 */ /* 0x000fe200078e00ff */
[----:B------:R-:W-:-:S03]  /*5c70*/  IABS R16, R2 ;  /* 0x0000000200107213 */ /* 0x000fc60000000000 */
[----:B------:R-:W-:Y:S01]  /*5c80*/  @!P4 IMAD.MOV R3, RZ, RZ, -R3 ;  /* 0x000000ffff03c224 */ /* 0x000fe200078e0a03 */
[----:B------:R-:W-:Y:S01]  /*5c90*/  ISETP.GT.U32.AND P4, PT, R0, R19, PT ;  /* 0x000000130000720c */ /* 0x000fe20003f84070 */
[----:B------:R-:W-:-:S03]  /*5ca0*/  IMAD.HI.U32 R8, R4, R14, RZ ;  /* 0x0000000e04087227 */ /* 0x000fc600078e00ff */
[----:B------:R0:W-:Y:S01]  /*5cb0*/  STL [R1+0x78], R3 ;  /* 0x0000780301007387 */ /* 0x0001e20000100800 */
[--C-:B------:R-:W-:Y:S02]  /*5cc0*/  @!P2 IMAD.IADD R18, R18, 0x1, -R0.reuse ;  /* 0x000000011212a824 */ /* 0x100fe400078e0a00 */
[----:B------:R-:W-:Y:S01]  /*5cd0*/  @!P1 IMAD.IADD R6, R6, 0x1, -R0 ;  /* 0x0000000106069824 */ /* 0x000fe200078e0a00 */
[----:B------:R-:W-:Y:S01]  /*5ce0*/  ISETP.GE.AND P1, PT, R7, RZ, PT ;  /* 0x000000ff0700720c */ /* 0x000fe20003f26270 */
[----:B------:R-:W-:Y:S01]  /*5cf0*/  IMAD.MOV R11, RZ, RZ, -R11 ;  /* 0x000000ffff0b7224 */ /* 0x000fe200078e0a0b */
[----:B------:R-:W-:Y:S01]  /*5d00*/  ISETP.GT.U32.AND P2, PT, R0, R18, PT ;  /* 0x000000120000720c */ /* 0x000fe20003f44070 */
[----:B------:R-:W-:-:S04]  /*5d10*/  IMAD.HI.U32 R7, R4, R16, RZ ;  /* 0x0000001004077227 */ /* 0x000fc800078e00ff */
[----:B------:R-:W-:Y:S01]  /*5d20*/  @!P4 IMAD.IADD R19, R19, 0x1, -R0 ;  /* 0x000000011313c824 */ /* 0x000fe200078e0a00 */
[----:B------:R-:W-:Y:S01]  /*5d30*/  ISETP.GE.AND P4, PT, R10, RZ, PT ;  /* 0x000000ff0a00720c */ /* 0x000fe20003f86270 */
        /* <DEDUP_REMOVED lines=9> */
[--C-:B------:R-:W-:Y:S02]  /*5dd0*/  @!P2 IMAD.IADD R18, R18, 0x1, -R0.reuse ;  /* 0x000000011212a824 */ /* 0x100fe400078e0a00 */
[----:B------:R-:W-:Y:S01]  /*5de0*/  VIADD R8, R5, 0x52 ;  /* 0x0000005205087836 */ /* 0x000fe20000000000 */
[C---:B------:R-:W-:Y:S01]  /*5df0*/  ISETP.GT.U32.AND P2, PT, R0.reuse, R16, PT ;  /* 0x000000100000720c */ /* 0x040fe20003f44070 */
[----:B------:R-:W-:Y:S01]  /*5e00*/  @!P3 IMAD.IADD R19, R19, 0x1, -R0 ;  /* 0x000000011313b824 */ /* 0x000fe200078e0a00 */
[----:B------:R-:W-:Y:S01]  /*5e10*/  ISETP.GT.U32.AND P3, PT, R0, R14, PT ;  /* 0x0000000e0000720c */ /* 0x000fe20003f64070 */
[----:B0-----:R-:W-:Y:S01]  /*5e20*/  IMAD.MOV.U32 R3, RZ, RZ, R6 ;  /* 0x000000ffff037224 */ /* 0x001fe200078e0006 */
[----:B------:R-:W-:Y:S01]  /*5e30*/  IABS R10, R8 ;  /* 0x00000008000a7213 */ /* 0x000fe20000000000 */
[----:B------:R-:W-:-:S02]  /*5e40*/  VIADD R15, R5, 0x4e ;  /* 0x0000004e050f7836 */ /* 0x000fc40000000000 */
[----:B------:R-:W-:Y:S01]  /*5e50*/  @!P0 IMAD.MOV R3, RZ, RZ, -R3 ;  /* 0x000000ffff038224 */ /* 0x000fe200078e0a03 */
[----:B------:R-:W-:Y:S01]  /*5e60*/  ISETP.GT.U32.AND P0, PT, R0, R17, PT ;  /* 0x000000110000720c */ /* 0x000fe20003f04070 */
[----:B------:R-:W-:Y:S01]  /*5e70*/  VIADD R7, R5, 0x50 ;  /* 0x0000005005077836 */ /* 0x000fe20000000000 */
[----:B------:R-:W-:Y:S01]  /*5e80*/  IABS R12, R15 ;  /* 0x0000000f000c7213 */ /* 0x000fe20000000000 */
[----:B------:R-:W-:Y:S01]  /*5e90*/  IMAD.HI.U32 R13, R4, R10, RZ ;  /* 0x0000000a040d7227 */ /* 0x000fe200078e00ff */
[----:B------:R0:W-:Y:S02]  /*5ea0*/  STL [R1+0x70], R3 ;  /* 0x0000700301007387 */ /* 0x0001e40000100800 */
[----:B------:R-:W-:Y:S01]  /*5eb0*/  IABS R9, R7 ;  /* 0x0000000700097213 */ /* 0x000fe20000000000 */
[--C-:B------:R-:W-:Y:S02]  /*5ec0*/  @!P3 IMAD.IADD R14, R14, 0x1, -R0.reuse ;  /* 0x000000010e0eb824 */ /* 0x100fe400078e0a00 */
[----:B------:R-:W-:-:S02]  /*5ed0*/  @!P2 IMAD.IADD R16, R16, 0x1, -R0 ;  /* 0x000000011010a824 */ /* 0x000fc400078e0a00 */
[----:B------:R-:W-:Y:S01]  /*5ee0*/  IMAD.MOV R13, RZ, RZ, -R13 ;  /* 0x000000ffff0d7224 */ /* 0x000fe200078e0a0d */
[----:B------:R-:W-:Y:S01]  /*5ef0*/  ISETP.GT.U32.AND P2, PT, R0, R14, PT ;  /* 0x0000000e0000720c */ /* 0x000fe20003f44070 */
[----:B------:R-:W-:Y:S01]  /*5f00*/  @!P0 IMAD.IADD R17, R17, 0x1, -R0 ;  /* 0x0000000111118824 */ /* 0x000fe200078e0a00 */
[----:B------:R-:W-:Y:S01]  /*5f10*/  ISETP.GE.AND P0, PT, R2, RZ, PT ;  /* 0x000000ff0200720c */ /* 0x000fe20003f06270 */
[----:B------:R-:W-:Y:S02]  /*5f20*/  IMAD.MOV.U32 R2, RZ, RZ, R12 ;  /* 0x000000ffff027224 */ /* 0x000fe400078e000c */
[----:B------:R-:W-:Y:S01]  /*5f30*/  IMAD.HI.U32 R12, R4, R9, RZ ;  /* 0x00000009040c7227 */ /* 0x000fe200078e00ff */
[----:B------:R-:W-:-:S03]  /*5f40*/  ISETP.GT.U32.AND P3, PT, R0, R17, PT ;  /* 0x000000110000720c */ /* 0x000fc60003f64070 */
[----:B------:R-:W-:Y:S02]  /*5f50*/  IMAD.MOV R12, RZ, RZ, -R12 ;  /* 0x000000ffff0c7224 */ /* 0x000fe400078e0a0c */
[C---:B------:R-:W-:Y:S02]  /*5f60*/  IMAD R10, R0.reuse, R13, R10 ;  /* 0x0000000d000a7224 */ /* 0x040fe400078e020a */
[----:B------:R-:W-:Y:S02]  /*5f70*/  IMAD R9, R0, R12, R9 ;  /* 0x0000000c00097224 */ /* 0x000fe400078e0209 */
[----:B------:R-:W-:Y:S02]  /*5f80*/  IMAD.MOV.U32 R20, RZ, RZ, R19 ;  /* 0x000000ffff147224 */ /* 0x000fe400078e0013 */
[--C-:B------:R-:W-:Y:S01]  /*5f90*/  @!P2 IMAD.IADD R14, R14, 0x1, -R0.reuse ;  /* 0x000000010e0ea824 */ /* 0x100fe200078e0a00 */
[C---:B------:R-:W-:Y:S01]  /*5fa0*/  ISETP.GT.U32.AND P2, PT, R0.reuse, R9, PT ;  /* 0x000000090000720c */ /* 0x040fe20003f44070 */
[----:B------:R-:W-:Y:S01]  /*5fb0*/  @!P3 IMAD.IADD R17, R17, 0x1, -R0 ;  /* 0x000000011111b824 */ /* 0x000fe200078e0a00 */
[----:B------:R-:W-:Y:S01]  /*5fc0*/  ISETP.GT.U32.AND P3, PT, R0, R10, PT ;  /* 0x0000000a0000720c */ /* 0x000fe20003f64070 */
[----:B0-----:R-:W-:-:S02]  /*5fd0*/  IMAD.MOV.U32 R3, RZ, RZ, R18 ;  /* 0x000000ffff037224 */ /* 0x001fc400078e0012 */
[----:B------:R-:W-:Y:S01]  /*5fe0*/  @!P6 IMAD.MOV R20, RZ, RZ, -R20 ;  /* 0x000000ffff14e224 */ /* 0x000fe200078e0a14 */
[----:B------:R-:W-:Y:S01]  /*5ff0*/  ISETP.GT.U32.AND P6, PT, R0, R16, PT ;  /* 0x000000100000720c */ /* 0x000fe20003fc4070 */
[----:B------:R-:W-:Y:S01]  /*6000*/  @!P5 IMAD.MOV R3, RZ, RZ, -R3 ;  /* 0x000000ffff03d224 */ /* 0x000fe200078e0a03 */
[----:B------:R-:W-:Y:S01]  /*6010*/  ISETP.GE.AND P5, PT, R8, RZ, PT ;  /* 0x000000ff0800720c */ /* 0x000fe20003fa6270 */
[----:B------:R-:W-:Y:S01]  /*6020*/  VIADD R6, R5, 0x4c ;  /* 0x0000004c05067836 */ /* 0x000fe20000000000 */
[----:B------:R-:W-:Y:S01]  /*6030*/  STL [R1+0x6c], R20 ;  /* 0x00006c1401007387 */ /* 0x000fe20000100800 */
[----:B------:R-:W-:-:S03]  /*6040*/  IMAD.HI.U32 R13, R4, R2, RZ ;  /* 0x00000002040d7227 */ /* 0x000fc600078e00ff */
[----:B------:R0:W-:Y:S01]  /*6050*/  STL [R1+0x68], R3 ;  /* 0x0000680301007387 */ /* 0x0001e20000100800 */
[--C-:B------:R-:W-:Y:S01]  /*6060*/  @!P3 IMAD.IADD R10, R10, 0x1, -R0.reuse ;  /* 0x000000010a0ab824 */ /* 0x100fe200078e0a00 */
[----:B------:R-:W-:Y:S01]  /*6070*/  IABS R11, R6 ;  /* 0x00000006000b7213 */ /* 0x000fe20000000000 */
[--C-:B------:R-:W-:Y:S02]  /*6080*/  @!P2 IMAD.IADD R9, R9, 0x1, -R0.reuse ;  /* 0x000000010909a824 */ /* 0x100fe400078e0a00 */
[----:B------:R-:W-:Y:S01]  /*6090*/  @!P6 IMAD.IADD R16, R16, 0x1, -R0 ;  /* 0x000000011010e824 */ /* 0x000fe200078e0a00 */
[----:B------:R-:W-:Y:S01]  /*60a0*/  ISETP.GT.U32.AND P2, PT, R0, R10, PT ;  /* 0x0000000a0000720c */ /* 0x000fe20003f44070 */
[----:B------:R-:W-:Y:S01]  /*60b0*/  IMAD.HI.U32 R8, R4, R11, RZ ;  /* 0x0000000b04087227 */ /* 0x000fe200078e00ff */
[----:B------:R-:W-:-:S03]  /*60c0*/  ISETP.GE.AND P6, PT, R7, RZ, PT ;  /* 0x000000ff0700720c */ /* 0x000fc60003fc6270 */
[----:B0-----:R-:W-:Y:S02]  /*60d0*/  IMAD.MOV.U32 R3, RZ, RZ, R17 ;  /* 0x000000ffff037224 */ /* 0x001fe400078e0011 */
[----:B------:R-:W-:Y:S02]  /*60e0*/  IMAD.MOV.U32 R17, RZ, RZ, R14 ;  /* 0x000000ffff117224 */ /* 0x000fe400078e000e */
[----:B------:R-:W-:Y:S01]  /*60f0*/  @!P1 IMAD.MOV R3, RZ, RZ, -R3 ;  /* 0x000000ffff039224 */ /* 0x000fe200078e0a03 */
[----:B------:R-:W-:Y:S01]  /*6100*/  ISETP.GT.U32.AND P1, PT, R0, R9, PT ;  /* 0x000000090000720c */ /* 0x000fe20003f24070 */
[----:B------:R-:W-:Y:S02]  /*6110*/  IMAD.MOV R8, RZ, RZ, -R8 ;  /* 0x000000ffff087224 */ /* 0x000fe400078e0a08 */
[----:B------:R-:W-:Y:S01]  /*6120*/  VIADD R7, R5, 0x48 ;  /* 0x0000004805077836 */ /* 0x000fe20000000000 */
[----:B------:R0:W-:Y:S01]  /*6130*/  STL [R1+0x64], R3 ;  /* 0x0000640301007387 */ /* 0x0001e20000100800 */
[----:B------:R-:W-:-:S02]  /*6140*/  @!P4 IMAD.MOV R17, RZ, RZ, -R17 ;  /* 0x000000ffff11c224 */ /* 0x000fc400078e0a11 */
[----:B------:R-:W-:Y:S01]  /*6150*/  IMAD R11, R0, R8, R11 ;  /* 0x00000008000b7224 */ /* 0x000fe200078e020b */
[----:B------:R-:W-:Y:S01]  /*6160*/  IABS R8, R7 ;  /* 0x0000000700087213 */ /* 0x000fe20000000000 */
[----:B------:R-:W-:Y:S01]  /*6170*/  @!P2 IMAD.IADD R10, R10, 0x1, -R0 ;  /* 0x000000010a0aa824 */ /* 0x000fe200078e0a00 */
[----:B------:R-:W-:Y:S01]  /*6180*/  STL [R1+0x60], R17 ;  /* 0x0000601101007387 */ /* 0x000fe20000100800 */
[----:B------:R-:W-:Y:S01]  /*6190*/  IMAD.MOV R13, RZ, RZ, -R13 ;  /* 0x000000ffff0d7224 */ /* 0x000fe200078e0a0d */
[----:B------:R-:W-:Y:S01]  /*61a0*/  ISETP.GT.U32.AND P4, PT, R0, R11, PT ;  /* 0x0000000b0000720c */ /* 0x000fe20003f84070 */
[----:B------:R-:W-:Y:S01]  /*61b0*/  VIADD R12, R5, 0x4a ;  /* 0x0000004a050c7836 */ /* 0x000fe20000000000 */
[----:B------:R-:W-:Y:S01]  /*61c0*/  ISETP.GE.AND P2, PT, R6, RZ, PT ;  /* 0x000000ff0600720c */ /* 0x000fe20003f46270 */
[----:B0-----:R-:W-:Y:S02]  /*61d0*/  IMAD.MOV.U32 R3, RZ, RZ, R16 ;  /* 0x000000ffff037224 */ /* 0x001fe400078e0010 */
[----:B------:R-:W-:Y:S01]  /*61e0*/  IMAD R2, R0, R13, R2 ;  /* 0x0000000d00027224 */ /* 0x000fe200078e0202 */
[----:B------:R-:W-:Y:S01]  /*61f0*/  IABS R13, R12 ;  /* 0x0000000c000d7213 */ /* 0x000fe20000000000 */
[----:B------:R-:W-:Y:S01]  /*6200*/  @!P0 IMAD.MOV R3, RZ, RZ, -R3 ;  /* 0x000000ffff038224 */ /* 0x000fe200078e0a03 */
[----:B------:R-:W-:Y:S01]  /*6210*/  ISETP.GE.AND P0, PT, R15, RZ, PT ;  /* 0x000000ff0f00720c */ /* 0x000fe20003f06270 */
[----:B------:R-:W-:Y:S01]  /*6220*/  IMAD.HI.U32 R15, R4, R8, RZ ;  /* 0x00000008040f7227 */ /* 0x000fe200078e00ff */
[----:B------:R-:W-:-:S02]  /*6230*/  ISETP.GT.U32.AND P3, PT, R0, R2, PT ;  /* 0x000000020000720c */ /* 0x000fc40003f64070 */
[----:B------:R0:W-:Y:S01]  /*6240*/  STL [R1+0x5c], R3 ;  /* 0x00005c0301007387 */ /* 0x0001e20000100800 */
[----:B------:R-:W-:Y:S02]  /*6250*/  IMAD.MOV R15, RZ, RZ, -R15 ;  /* 0x000000ffff0f7224 */ /* 0x000fe400078e0a0f */
[----:B------:R-:W-:Y:S01]  /*6260*/  @!P1 IMAD.IADD R9, R9, 0x1, -R0 ;  /* 0x0000000109099824 */ /* 0x000fe200078e0a00 */
[----:B------:R-:W-:Y:S01]  /*6270*/  ISETP.GE.AND P1, PT, R12, RZ, PT ;  /* 0x000000ff0c00720c */ /* 0x000fe20003f26270 */
[----:B------:R-:W-:Y:S02]  /*6280*/  IMAD R8, R0, R15, R8 ;  /* 0x0000000f00087224 */ /* 0x000fe400078e0208 */
[----:B------:R-:W-:-:S04]  /*6290*/  IMAD.HI.U32 R14, R4, R13, RZ ;  /* 0x0000000d040e7227 */ /* 0x000fc800078e00ff */
[----:B0-----:R-:W-:Y:S02]  /*62a0*/  IMAD.MOV.U32 R3, RZ, RZ, R10 ;  /* 0x000000ffff037224 */ /* 0x001fe400078e000a */
[----:B------:R-:W-:Y:S02]  /*62b0*/  @!P4 IMAD.IADD R11, R11, 0x1, -R0 ;  /* 0x000000010b0bc824 */ /* 0x000fe400078e0a00 */
[----:B------:R-:W-:Y:S02]  /*62c0*/  @!P5 IMAD.MOV R3, RZ, RZ, -R3 ;  /* 0x000000ffff03d224 */ /* 0x000fe400078e0a03 */
[----:B------:R-:W-:Y:S01]  /*62d0*/  IMAD.MOV R14, RZ, RZ, -R14 ;  /* 0x000000ffff0e7224 */ /* 0x000fe200078e0a0e */
[----:B------:R-:W-:Y:S01]  /*62e0*/  ISETP.GT.U32.AND P4, PT, R0, R11, PT ;  /* 0x0000000b0000720c */ /* 0x000fe20003f84070 */
[----:B------:R-:W-:Y:S01]  /*62f0*/  @!P3 IMAD.IADD R2, R2, 0x1, -R0 ;  /* 0x000000010202b824 */ /* 0x000fe200078e0a00 */
[----:B------:R0:W-:Y:S01]  /*6300*/  STL [R1+0x4c], R3 ;  /* 0x00004c0301007387 */ /* 0x0001e20000100800 */
[----:B------:R-:W-:-:S02]  /*6310*/  IMAD R6, R0, R14, R13 ;  /* 0x0000000e00067224 */ /* 0x000fc400078e020d */
[C---:B------:R-:W-:Y:S01]  /*6320*/  VIADD R17, R5.reuse, 0x44 ;  /* 0x0000004405117836 */ /* 0x040fe20000000000 */
[C---:B------:R-:W-:Y:S01]  /*6330*/  ISETP.GT.U32.AND P3, PT, R0.reuse, R2, PT ;  /* 0x000000020000720c */ /* 0x040fe20003f64070 */
[C---:B------:R-:W-:Y:S01]  /*6340*/  VIADD R10, R5.reuse, 0x46 ;  /* 0x00000046050a7836 */ /* 0x040fe20000000000 */
[C---:B------:R-:W-:Y:S01]  /*6350*/  ISETP.GT.U32.AND P5, PT, R0.reuse, R6, PT ;  /* 0x000000060000720c */ /* 0x040fe20003fa4070 */
[C---:B------:R-:W-:Y:S02]  /*6360*/  VIADD R14, R5.reuse, 0x3e ;  /* 0x0000003e050e7836 */ /* 0x040fe40000000000 */
[----:B------:R-:W-:Y:S02]  /*6370*/  VIADD R15, R5, 0x36 ;  /* 0x00000036050f7836 */ /* 0x000fe40000000000 */
[----:B0-----:R-:W-:Y:S02]  /*6380*/  IMAD.MOV.U32 R3, RZ, RZ, R9 ;  /* 0x000000ffff037224 */ /* 0x001fe400078e0009 */
[--C-:B------:R-:W-:Y:S01]  /*6390*/  @!P4 IMAD.IADD R11, R11, 0x1, -R0.reuse ;  /* 0x000000010b0bc824 */ /* 0x100fe200078e0a00 */
[----:B------:R-:W-:Y:S01]  /*63a0*/  ISETP.GE.AND P4, PT, R17, RZ, PT ;  /* 0x000000ff1100720c */ /* 0x000fe20003f86270 */
[----:B------:R-:W-:Y:S01]  /*63b0*/  @!P6 IMAD.MOV R3, RZ, RZ, -R3 ;  /* 0x000000ffff03e224 */ /* 0x000fe200078e0a03 */
[----:B------:R-:W-:Y:S01]  /*63c0*/  ISETP.GT.U32.AND P6, PT, R0, R8, PT ;  /* 0x000000080000720c */ /* 0x000fe20003fc4070 */
[--C-:B------:R-:W-:Y:S01]  /*63d0*/  @!P3 IMAD.IADD R2, R2, 0x1, -R0.reuse ;  /* 0x000000010202b824 */ /* 0x100fe200078e0a00 */
[----:B------:R-:W-:Y:S01]  /*63e0*/  IABS R17, R17 ;  /* 0x0000001100117213 */ /* 0x000fe20000000000 */
[----:B------:R-:W-:Y:S01]  /*63f0*/  @!P5 IMAD.IADD R6, R6, 0x1, -R0 ;  /* 0x000000010606d824 */ /* 0x000fe200078e0a00 */
[----:B------:R0:W-:Y:S01]  /*6400*/  STL [R1+0x48], R3 ;  /* 0x0000480301007387 */ /* 0x0001e20000100800 */
[----:B------:R-:W-:Y:S01]  /*6410*/  ISETP.GE.AND P3, PT, R7, RZ, PT ;  /* 0x000000ff0700720c */ /* 0x000fe20003f66270 */
[----:B------:R-:W-:Y:S01]  /*6420*/  @!P0 IMAD.MOV R2, RZ, RZ, -R2 ;  /* 0x000000ffff028224 */ /* 0x000fe200078e0a02 */
[----:B------:R-:W-:Y:S01]  /*6430*/  IABS R7, R10 ;  /* 0x0000000a00077213 */ /* 0x000fe20000000000 */
[----:B------:R-:W-:Y:S01]  /*6440*/  IMAD.HI.U32 R12, R4, R17, RZ ;  /* 0x00000011040c7227 */ /* 0x000fe200078e00ff */
[----:B------:R-:W-:-:S02]  /*6450*/  ISETP.GE.AND P0, PT, R10, RZ, PT ;  /* 0x000000ff0a00720c */ /* 0x000fc40003f06270 */
[----:B------:R-:W-:Y:S01]  /*6460*/  ISETP.GT.U32.AND P5, PT, R0, R6, PT ;  /* 0x000000060000720c */ /* 0x000fe20003fa4070 */
[----:B------:R-:W-:Y:S01]  /*6470*/  IMAD.HI.U32 R10, R4, R7, RZ ;  /* 0x00000007040a7227 */ /* 0x000fe200078e00ff */
[----:B------:R1:W-:Y:S01]  /*6480*/  STL [R1+0x44], R2 ;  /* 0x0000440201007387 */ /* 0x0003e20000100800 */
[----:B------:R-:W-:Y:S02]  /*6490*/  IABS R29, R15 ;  /* 0x0000000f001d7213 */ /* 0x000fe40000000000 */
[----:B------:R-:W-:Y:S02]  /*64a0*/  @!P6 IMAD.IADD R8, R8, 0x1, -R0 ;  /* 0x000000010808e824 */ /* 0x000fe400078e0a00 */
[----:B0-----:R-:W-:Y:S02]  /*64b0*/  IMAD.MOV.U32 R3, RZ, RZ, R11 ;  /* 0x000000ffff037224 */ /* 0x001fe400078e000b */
[----:B------:R-:W-:Y:S01]  /*64c0*/  IMAD.MOV R12, RZ, RZ, -R12 ;  /* 0x000000ffff0c7224 */ /* 0x000fe200078e0a0c */
[----:B------:R-:W-:Y:S01]  /*64d0*/  ISETP.GT.U32.AND P6, PT, R0, R8, PT ;  /* 0x000000080000720c */ /* 0x000fe20003fc4070 */
[----:B------:R-:W-:-:S02]  /*64e0*/  @!P2 IMAD.MOV R3, RZ, RZ, -R3 ;  /* 0x000000ffff03a224 */ /* 0x000fc400078e0a03 */
[----:B-1----:R-:W-:Y:S02]  /*64f0*/  VIADD R2, R5, 0x42 ;  /* 0x0000004205027836 */ /* 0x002fe40000000000 */
[----:B------:R-:W-:Y:S01]  /*6500*/  IMAD.MOV R10, RZ, RZ, -R10 ;  /* 0x000000ffff0a7224 */ /* 0x000fe200078e0a0a */
[----:B------:R0:W-:Y:S01]  /*6510*/  STL [R1+0x40], R3 ;  /* 0x0000400301007387 */ /* 0x0001e20000100800 */
[----:B------:R-:W-:Y:S01]  /*6520*/  IMAD R17, R0, R12, R17 ;  /* 0x0000000c00117224 */ /* 0x000fe200078e0211 */
[----:B------:R-:W-:Y:S01]  /*6530*/  IABS R9, R2 ;  /* 0x0000000200097213 */ /* 0x000fe20000000000 */
[--C-:B------:R-:W-:Y:S01]  /*6540*/  @!P5 IMAD.IADD R6, R6, 0x1, -R0.reuse ;  /* 0x000000010606d824 */ /* 0x100fe200078e0a00 */
[----:B------:R-:W-:Y:S01]  /*6550*/  ISETP.GE.AND P2, PT, R2, RZ, PT ;  /* 0x000000ff0200720c */ /* 0x000fe20003f46270 */
[----:B------:R-:W-:Y:S02]  /*6560*/  IMAD R2, R0, R10, R7 ;  /* 0x0000000a00027224 */ /* 0x000fe400078e0207 */
[----:B------:R-:W-:-:S02]  /*6570*/  @!P6 IMAD.IADD R8, R8, 0x1, -R0 ;  /* 0x000000010808e824 */ /* 0x000fc400078e0a00 */
[----:B------:R-:W-:Y:S01]  /*6580*/  VIADD R11, R5, 0x40 ;  /* 0x00000040050b7836 */ /* 0x000fe20000000000 */
[----:B------:R-:W-:Y:S01]  /*6590*/  ISETP.GT.U32.AND P5, PT, R0, R2, PT ;  /* 0x000000020000720c */ /* 0x000fe20003fa4070 */
[----:B0-----:R-:W-:Y:S02]  /*65a0*/  IMAD.MOV.U32 R3, RZ, RZ, R8 ;  /* 0x000000ffff037224 */ /* 0x001fe400078e0008 */
[----:B------:R-:W-:Y:S01]  /*65b0*/  IMAD.HI.U32 R7, R4, R9, RZ ;  /* 0x0000000904077227 */ /* 0x000fe200078e00ff */
[----:B------:R-:W-:Y:S02]  /*65c0*/  IABS R10, R11 ;  /* 0x0000000b000a7213 */ /* 0x000fe40000000000 */
[----:B------:R-:W-:Y:S01]  /*65d0*/  ISETP.GE.AND P6, PT, R11, RZ, PT ;  /* 0x000000ff0b00720c */ /* 0x000fe20003fc6270 */
[----:B------:R-:W-:Y:S01]  /*65e0*/  @!P3 IMAD.MOV R3, RZ, RZ, -R3 ;  /* 0x000000ffff03b224 */ /* 0x000fe200078e0a03 */
[----:B------:R-:W-:Y:S01]  /*65f0*/  ISETP.GT.U32.AND P3, PT, R0, R17, PT ;  /* 0x000000110000720c */ /* 0x000fe20003f64070 */
[----:B------:R-:W-:-:S02]  /*6600*/  IMAD.MOV R7, RZ, RZ, -R7 ;  /* 0x000000ffff077224 */ /* 0x000fc400078e0a07 */
[----:B------:R-:W-:Y:S02]  /*6610*/  IMAD.MOV.U32 R13, RZ, RZ, R6 ;  /* 0x000000ffff0d7224 */ /* 0x000fe400078e0006 */
[----:B------:R-:W-:-:S04]  /*6620*/  IMAD.HI.U32 R6, R4, R10, RZ ;  /* 0x0000000a04067227 */ /* 0x000fc800078e00ff */
[----:B------:R-:W-:Y:S02]  /*6630*/  IMAD R9, R0, R7, R9 ;  /* 0x0000000700097224 */ /* 0x000fe400078e0209 */
[--C-:B------:R-:W-:Y:S02]  /*6640*/  @!P5 IMAD.IADD R2, R2, 0x1, -R0.reuse ;  /* 0x000000010202d824 */ /* 0x100fe400078e0a00 */
[----:B------:R-:W-:Y:S02]  /*6650*/  @!P3 IMAD.IADD R17, R17, 0x1, -R0 ;  /* 0x000000011111b824 */ /* 0x000fe400078e0a00 */
[----:B------:R-:W-:Y:S01]  /*6660*/  @!P1 IMAD.MOV R13, RZ, RZ, -R13 ;  /* 0x000000ffff0d9224 */ /* 0x000fe200078e0a0d */
[----:B------:R-:W-:Y:S01]  /*6670*/  ISETP.GE.AND P1, PT, R14, RZ, PT ;  /* 0x000000ff0e00720c */ /* 0x000fe20003f26270 */
[----:B------:R-:W-:Y:S01]  /*6680*/  VIADD R7, R5, 0x3c ;  /* 0x0000003c05077836 */ /* 0x000fe20000000000 */
[C---:B------:R-:W-:Y:S01]  /*6690*/  ISETP.GT.U32.AND P3, PT, R0.reuse, R17, PT ;  /* 0x000000110000720c */ /* 0x040fe20003f64070 */
[----:B------:R-:W-:Y:S01]  /*66a0*/  IMAD.MOV R6, RZ, RZ, -R6 ;  /* 0x000000ffff067224 */ /* 0x000fe200078e0a06 */
[----:B------:R-:W-:Y:S01]  /*66b0*/  IABS R14, R14 ;  /* 0x0000000e000e7213 */ /* 0x000fe20000000000 */
[----:B------:R0:W-:Y:S01]  /*66c0*/  STL [R1+0x3c], R13 ;  /* 0x00003c0d01007387 */ /* 0x0001e20000100800 */
[C---:B------:R-:W-:Y:S01]  /*66d0*/  ISETP.GT.U32.AND P5, PT, R0.reuse, R2, PT ;  /* 0x000000020000720c */ /* 0x040fe20003fa4070 */
[----:B------:R-:W-:-:S02]  /*66e0*/  IMAD R10, R0, R6, R10 ;  /* 0x00000006000a7224 */ /* 0x000fc400078e020a */
[----:B------:R-:W-:Y:S01]  /*66f0*/  VIADD R6, R5, 0x3a ;  /* 0x0000003a05067836 */ /* 0x000fe20000000000 */
[----:B------:R1:W-:Y:S01]  /*6700*/  STL [R1+0x38], R3 ;  /* 0x0000380301007387 */ /* 0x0003e20000100800 */
[----:B------:R-:W-:-:S03]  /*6710*/  IMAD.HI.U32 R11, R4, R14, RZ ;  /* 0x0000000e040b7227 */ /* 0x000fc600078e00ff */
[----:B------:R-:W-:Y:S01]  /*6720*/  IABS R12, R6 ;  /* 0x00000006000c7213 */ /* 0x000fe20000000000 */
[----:B------:R-:W-:Y:S01]  /*6730*/  IMAD.MOV R11, RZ, RZ, -R11 ;  /* 0x000000ffff0b7224 */ /* 0x000fe200078e0a0b */
[----:B0-----:R-:W-:Y:S01]  /*6740*/  IABS R13, R7 ;  /* 0x00000007000d7213 */ /* 0x001fe20000000000 */
[----:B------:R-:W-:Y:S01]  /*6750*/  @!P3 IMAD.IADD R17, R17, 0x1, -R0 ;  /* 0x000000011111b824 */ /* 0x000fe200078e0a00 */
[C---:B------:R-:W-:Y:S01]  /*6760*/  ISETP.GT.U32.AND P3, PT, R0.reuse, R10, PT ;  /* 0x0000000a0000720c */ /* 0x040fe20003f64070 */
[----:B------:R-:W-:Y:S02]  /*6770*/  IMAD R14, R0, R11, R14 ;  /* 0x0000000b000e7224 */ /* 0x000fe400078e020e */
[----:B------:R-:W-:-:S04]  /*6780*/  IMAD.HI.U32 R18, R4, R13, RZ ;  /* 0x0000000d04127227 */ /* 0x000fc800078e00ff */
[----:B------:R-:W-:Y:S02]  /*6790*/  IMAD.MOV R18, RZ, RZ, -R18 ;  /* 0x000000ffff127224 */ /* 0x000fe400078e0a12 */
[----:B------:R-:W-:-:S04]  /*67a0*/  IMAD.HI.U32 R11, R4, R12, RZ ;  /* 0x0000000c040b7227 */ /* 0x000fc800078e00ff */
[----:B------:R-:W-:Y:S01]  /*67b0*/  @!P5 IMAD.IADD R2, R2, 0x1, -R0 ;  /* 0x000000010202d824 */ /* 0x000fe200078e0a00 */
[C---:B------:R-:W-:Y:S01]  /*67c0*/  ISETP.GT.U32.AND P5, PT, R0.reuse, R9, PT ;  /* 0x000000090000720c */ /* 0x040fe20003fa4070 */
[C---:B------:R-:W-:Y:S02]  /*67d0*/  IMAD R13, R0.reuse, R18, R13 ;  /* 0x00000012000d7224 */ /* 0x040fe400078e020d */
[----:B------:R-:W-:Y:S02]  /*67e0*/  IMAD.MOV R18, RZ, RZ, -R11 ;  /* 0x000000ffff127224 */ /* 0x000fe400078e0a0b */
[----:B------:R-:W-:Y:S02]  /*67f0*/  IMAD.MOV.U32 R19, RZ, RZ, R2 ;  /* 0x000000ffff137224 */ /* 0x000fe400078e0002 */
[C---:B------:R-:W-:Y:S02]  /*6800*/  IMAD R12, R0.reuse, R18, R12 ;  /* 0x00000012000c7224 */ /* 0x040fe400078e020c */
[----:B------:R-:W-:Y:S01]  /*6810*/  @!P0 IMAD.MOV R19, RZ, RZ, -R19 ;  /* 0x000000ffff138224 */ /* 0x000fe200078e0a13 */
[----:B------:R-:W-:Y:S01]  /*6820*/  ISETP.GT.U32.AND P0, PT, R0, R14, PT ;  /* 0x0000000e0000720c */ /* 0x000fe20003f04070 */
[--C-:B------:R-:W-:Y:S01]  /*6830*/  @!P3 IMAD.IADD R10, R10, 0x1, -R0.reuse ;  /* 0x000000010a0ab824 */ /* 0x100fe200078e0a00 */
[----:B------:R-:W-:Y:S01]  /*6840*/  ISETP.GT.U32.AND P3, PT, R0, R12, PT ;  /* 0x0000000c0000720c */ /* 0x000fe20003f64070 */
[----:B------:R-:W-:Y:S01]  /*6850*/  IMAD.HI.U32 R2, R4, R29, RZ ;  /* 0x0000001d04027227 */ /* 0x000fe200078e00ff */
[----:B------:R-:W-:Y:S03]  /*6860*/  STL [R1+0x30], R19 ;  /* 0x0000301301007387 */ /* 0x000fe60000100800 */
[----:B------:R-:W-:-:S02]  /*6870*/  @!P5 IMAD.IADD R9, R9, 0x1, -R0 ;  /* 0x000000010909d824 */ /* 0x000fc400078e0a00 */
[----:B-1----:R-:W-:Y:S02]  /*6880*/  IMAD.MOV.U32 R3, RZ, RZ, R17 ;  /* 0x000000ffff037224 */ /* 0x002fe400078e0011 */
[----:B------:R-:W-:Y:S01]  /*6890*/  IMAD.MOV R2, RZ, RZ, -R2 ;  /* 0x000000ffff027224 */ /* 0x000fe200078e0a02 */
[C---:B------:R-:W-:Y:S01]  /*68a0*/  ISETP.GT.U32.AND P5, PT, R0.reuse, R9, PT ;  /* 0x000000090000720c */ /* 0x040fe20003fa4070 */
[C---:B------:R-:W-:Y:S02]  /*68b0*/  VIADD R16, R5.reuse, 0x38 ;  /* 0x0000003805107836 */ /* 0x040fe40000000000 */
[----:B------:R-:W-:Y:S01]  /*68c0*/  @!P4 IMAD.MOV R3, RZ, RZ, -R3 ;  /* 0x000000ffff03c224 */ /* 0x000fe200078e0a03 */
[C---:B------:R-:W-:Y:S01]  /*68d0*/  ISETP.GT.U32.AND P4, PT, R0.reuse, R13, PT ;  /* 0x0000000d0000720c */ /* 0x040fe20003f84070 */
[----:B------:R-:W-:Y:S01]  /*68e0*/  IMAD R29, R0, R2, R29 ;  /* 0x00000002001d7224 */ /* 0x000fe200078e021d */
[----:B------:R-:W-:Y:S01]  /*68f0*/  IABS R8, R16 ;  /* 0x0000001000087213 */ /* 0x000fe20000000000 */
[----:B------:R-:W-:Y:S01]  /*6900*/  VIADD R2, R5, 0x34 ;  /* 0x0000003405027836 */ /* 0x000fe20000000000 */
[----:B------:R0:W-:Y:S01]  /*6910*/  STL [R1+0x2c], R3 ;  /* 0x00002c0301007387 */ /* 0x0001e20000100800 */
[--C-:B------:R-:W-:Y:S01]  /*6920*/  @!P0 IMAD.IADD R14, R14, 0x1, -R0.reuse ;  /* 0x000000010e0e8824 */ /* 0x100fe200078e0a00 */
[----:B------:R-:W-:Y:S01]  /*6930*/  ISETP.GT.U32.AND P0, PT, R0, R10, PT ;  /* 0x0000000a0000720c */ /* 0x000fe20003f04070 */
[----:B------:R-:W-:Y:S01]  /*6940*/  @!P3 IMAD.IADD R12, R12, 0x1, -R0 ;  /* 0x000000010c0cb824 */ /* 0x000fe200078e0a00 */
[----:B------:R-:W-:Y:S01]  /*6950*/  IABS R28, R2 ;  /* 0x00000002001c7213 */ /* 0x000fe20000000000 */
[----:B------:R-:W-:-:S03]  /*6960*/  IMAD.HI.U32 R11, R4, R8, RZ ;  /* 0x00000008040b7227 */ /* 0x000fc600078e00ff */
[----:B------:R-:W-:Y:S01]  /*6970*/  ISETP.GT.U32.AND P3, PT, R0, R12, PT ;  /* 0x0000000c0000720c */ /* 0x000fe20003f64070 */
[----:B------:R-:W-:Y:S02]  /*6980*/  IMAD.MOV R11, RZ, RZ, -R11 ;  /* 0x000000ffff0b7224 */ /* 0x000fe400078e0a0b */
[----:B------:R-:W-:-:S04]  /*6990*/  IMAD.HI.U32 R17, R4, R28, RZ ;  /* 0x0000001c04117227 */ /* 0x000fc800078e00ff */
[--C-:B------:R-:W-:Y:S01]  /*69a0*/  @!P5 IMAD.IADD R9, R9, 0x1, -R0.reuse ;  /* 0x000000010909d824 */ /* 0x100fe200078e0a00 */
[----:B------:R-:W-:Y:S01]  /*69b0*/  ISETP.GE.AND P5, PT, R7, RZ, PT ;  /* 0x000000ff0700720c */ /* 0x000fe20003fa6270 */
[----:B------:R-:W-:Y:S01]  /*69c0*/  @!P4 IMAD.IADD R13, R13, 0x1, -R0 ;  /* 0x000000010d0dc824 */ /* 0x000fe200078e0a00 */
[C---:B------:R-:W-:Y:S01]  /*69d0*/  ISETP.GT.U32.AND P4, PT, R0.reuse, R14, PT ;  /* 0x0000000e0000720c */ /* 0x040fe20003f84070 */
[----:B------:R-:W-:Y:S02]  /*69e0*/  IMAD R7, R0, R11, R8 ;  /* 0x0000000b00077224 */ /* 0x000fe400078e0208 */
[----:B------:R-:W-:Y:S02]  /*69f0*/  IMAD.MOV R17, RZ, RZ, -R17 ;  /* 0x000000ffff117224 */ /* 0x000fe400078e0a11 */
[----:B0-----:R-:W-:Y:S02]  /*6a00*/  IMAD.MOV.U32 R3, RZ, RZ, R9 ;  /* 0x000000ffff037224 */ /* 0x001fe400078e0009 */
[----:B------:R-:W-:Y:S01]  /*6a10*/  @!P0 IMAD.IADD R10, R10, 0x1, -R0 ;  /* 0x000000010a0a8824 */ /* 0x000fe200078e0a00 */
[C---:B------:R-:W-:Y:S01]  /*6a20*/  ISETP.GT.U32.AND P0, PT, R0.reuse, R7, PT ;  /* 0x000000070000720c */ /* 0x040fe20003f04070 */
[----:B------:R-:W-:-:S02]  /*6a30*/  IMAD R28, R0, R17, R28 ;  /* 0x00000011001c7224 */ /* 0x000fc400078e021c */
[----:B------:R-:W-:Y:S01]  /*6a40*/  @!P2 IMAD.MOV R3, RZ, RZ, -R3 ;  /* 0x000000ffff03a224 */ /* 0x000fe200078e0a03 */
[----:B------:R-:W-:Y:S01]  /*6a50*/  ISETP.GT.U32.AND P2, PT, R0, R13, PT ;  /* 0x0000000d0000720c */ /* 0x000fe20003f44070 */
[--C-:B------:R-:W-:Y:S01]  /*6a60*/  @!P3 IMAD.IADD R12, R12, 0x1, -R0.reuse ;  /* 0x000000010c0cb824 */ /* 0x100fe200078e0a00 */
[----:B------:R-:W-:Y:S01]  /*6a70*/  ISETP.GT.U32.AND P3, PT, R0, R28, PT ;  /* 0x0000001c0000720c */ /* 0x000fe20003f64070 */
[--C-:B------:R-:W-:Y:S01]  /*6a80*/  @!P4 IMAD.IADD R14, R14, 0x1, -R0.reuse ;  /* 0x000000010e0ec824 */ /* 0x100fe200078e0a00 */
[----:B------:R-:W-:Y:S01]  /*6a90*/  ISETP.GT.U32.AND P4, PT, R0, R29, PT ;  /* 0x0000001d0000720c */ /* 0x000fe20003f84070 */
[C---:B------:R-:W-:Y:S01]  /*6aa0*/  VIADD R11, R5.reuse, 0x30 ;  /* 0x00000030050b7836 */ /* 0x040fe20000000000 */
[----:B------:R0:W-:Y:S01]  /*6ab0*/  STL [R1+0x28], R3 ;  /* 0x0000280301007387 */ /* 0x0001e20000100800 */
[----:B------:R-:W-:Y:S02]  /*6ac0*/  VIADD R8, R5, 0x32 ;  /* 0x0000003205087836 */ /* 0x000fe40000000000 */
[----:B------:R-:W-:Y:S01]  /*6ad0*/  @!P0 IMAD.IADD R7, R7, 0x1, -R0 ;  /* 0x0000000107078824 */ /* 0x000fe200078e0a00 */
[----:B------:R-:W-:Y:S01]  /*6ae0*/  IABS R9, R11 ;  /* 0x0000000b00097213 */ /* 0x000fe20000000000 */
[----:B------:R-:W-:Y:S01]  /*6af0*/  IMAD.MOV.U32 R18, RZ, RZ, R10 ;  /* 0x000000ffff127224 */ /* 0x000fe200078e000a */
[----:B------:R-:W-:Y:S01]  /*6b00*/  IABS R27, R8 ;  /* 0x00000008001b7213 */ /* 0x000fe20000000000 */
[--C-:B------:R-:W-:Y:S01]  /*6b10*/  @!P2 IMAD.IADD R13, R13, 0x1, -R0.reuse ;  /* 0x000000010d0da824 */ /* 0x100fe200078e0a00 */
[----:B------:R-:W-:Y:S01]  /*6b20*/  ISETP.GE.AND P2, PT, R6, RZ, PT ;  /* 0x000000ff0600720c */ /* 0x000fe20003f46270 */
[----:B------:R-:W-:Y:S01]  /*6b30*/  @!P3 IMAD.IADD R28, R28, 0x1, -R0 ;  /* 0x000000011c1cb824 */ /* 0x000fe200078e0a00 */
[----:B------:R-:W-:Y:S01]  /*6b40*/  ISETP.GT.U32.AND P3, PT, R0, R7, PT ;  /* 0x000000070000720c */ /* 0x000fe20003f64070 */
[----:B------:R-:W-:Y:S01]  /*6b50*/  IMAD.HI.U32 R6, R4, R9, RZ ;  /* 0x0000000904067227 */ /* 0x000fe200078e00ff */
[----:B------:R-:W-:-:S03]  /*6b60*/  ISETP.GE.AND P0, PT, R16, RZ, PT ;  /* 0x000000ff1000720c */ /* 0x000fc60003f06270 */
[----:B0-----:R-:W-:Y:S02]  /*6b70*/  IMAD.MOV.U32 R3, RZ, RZ, R14 ;  /* 0x000000ffff037224 */ /* 0x001fe400078e000e */
[----:B------:R-:W-:Y:S01]  /*6b80*/  @!P4 IMAD.IADD R29, R29, 0x1, -R0 ;  /* 0x000000011d1dc824 */ /* 0x000fe200078e0a00 */
[----:B------:R-:W-:Y:S01]  /*6b90*/  ISETP.GE.AND P4, PT, R15, RZ, PT ;  /* 0x000000ff0f00720c */ /* 0x000fe20003f86270 */
[----:B------:R-:W-:-:S04]  /*6ba0*/  IMAD.HI.U32 R17, R4, R27, RZ ;  /* 0x0000001b04117227 */ /* 0x000fc800078e00ff */
[----:B------:R-:W-:Y:S02]  /*6bb0*/  IMAD.MOV R16, RZ, RZ, -R6 ;  /* 0x000000ffff107224 */ /* 0x000fe400078e0a06 */
[----:B------:R-:W-:Y:S01]  /*6bc0*/  @!P6 IMAD.MOV R18, RZ, RZ, -R18 ;  /* 0x000000ffff12e224 */ /* 0x000fe200078e0a12 */
[C---:B------:R-:W-:Y:S01]  /*6bd0*/  ISETP.GT.U32.AND P6, PT, R0.reuse, R28, PT ;  /* 0x0000001c0000720c */ /* 0x040fe20003fc4070 */
[----:B------:R-:W-:Y:S01]  /*6be0*/  @!P1 IMAD.MOV R3, RZ, RZ, -R3 ;  /* 0x000000ffff039224 */ /* 0x000fe200078e0a03 */
[C---:B------:R-:W-:Y:S01]  /*6bf0*/  ISETP.GT.U32.AND P1, PT, R0.reuse, R29, PT ;  /* 0x0000001d0000720c */ /* 0x040fe20003f24070 */
[----:B------:R-:W-:Y:S01]  /*6c00*/  IMAD.MOV R17, RZ, RZ, -R17 ;  /* 0x000000ffff117224 */ /* 0x000fe200078e0a11 */
[----:B------:R-:W-:Y:S01]  /*6c10*/  STL [R1+0x24], R18 ;  /* 0x0000241201007387 */ /* 0x000fe20000100800 */
[C---:B------:R-:W-:Y:S02]  /*6c20*/  IMAD R9, R0.reuse, R16, R9 ;  /* 0x0000001000097224 */ /* 0x040fe400078e0209 */
[C---:B------:R-:W-:Y:S01]  /*6c30*/  IMAD R27, R0.reuse, R17, R27 ;  /* 0x00000011001b7224 */ /* 0x040fe200078e021b */
[----:B------:R0:W-:Y:S01]  /*6c40*/  STL [R1+0x1c], R3 ;  /* 0x00001c0301007387 */ /* 0x0001e20000100800 */
[----:B------:R-:W-:Y:S01]  /*6c50*/  @!P3 IMAD.IADD R7, R7, 0x1, -R0 ;  /* 0x000000010707b824 */ /* 0x000fe200078e0a00 */
[C---:B------:R-:W-:Y:S01]  /*6c60*/  ISETP.GT.U32.AND P3, PT, R0.reuse, R9, PT ;  /* 0x000000090000720c */ /* 0x040fe20003f64070 */
[----:B------:R-:W-:Y:S01]  /*6c70*/  @!P5 IMAD.MOV R13, RZ, RZ, -R13 ;  /* 0x000000ffff0dd224 */ /* 0x000fe200078e0a0d */
[----:B------:R-:W-:Y:S01]  /*6c80*/  ISETP.GT.U32.AND P5, PT, R0, R27, PT ;  /* 0x0000001b0000720c */ /* 0x000fe20003fa4070 */
[----:B------:R-:W-:-:S02]  /*6c90*/  VIADD R6, R5, 0x2e ;  /* 0x0000002e05067836 */ /* 0x000fc40000000000 */
[--C-:B------:R-:W-:Y:S01]  /*6ca0*/  @!P1 IMAD.IADD R29, R29, 0x1, -R0.reuse ;  /* 0x000000011d1d9824 */ /* 0x100fe200078e0a00 */
[----:B------:R-:W-:Y:S01]  /*6cb0*/  ISETP.GE.AND P1, PT, R8, RZ, PT ;  /* 0x000000ff0800720c */ /* 0x000fe20003f26270 */
[----:B------:R-:W-:Y:S01]  /*6cc0*/  @!P6 IMAD.IADD R28, R28, 0x1, -R0 ;  /* 0x000000011c1ce824 */ /* 0x000fe200078e0a00 */
[----:B------:R-:W-:Y:S01]  /*6cd0*/  IABS R10, R6 ;  /* 0x00000006000a7213 */ /* 0x000fe20000000000 */
[----:B0-----:R-:W-:Y:S01]  /*6ce0*/  IMAD.MOV.U32 R3, RZ, RZ, R12 ;  /* 0x000000ffff037224 */ /* 0x001fe200078e000c */
[----:B------:R-:W-:Y:S01]  /*6cf0*/  ISETP.GE.AND P6, PT, R11, RZ, PT ;  /* 0x000000ff0b00720c */ /* 0x000fe20003fc6270 */
[----:B------:R-:W-:Y:S01]  /*6d00*/  STL [R1+0x18], R13 ;  /* 0x0000180d01007387 */ /* 0x000fe20000100800 */
[----:B------:R-:W-:Y:S02]  /*6d10*/  @!P4 IMAD.MOV R29, RZ, RZ, -R29 ;  /* 0x000000ffff1dc224 */ /* 0x000fe400078e0a1d */
[----:B------:R-:W-:Y:S01]  /*6d20*/  @!P2 IMAD.MOV R3, RZ, RZ, -R3 ;  /* 0x000000ffff03a224 */ /* 0x000fe200078e0a03 */
[----:B------:R-:W-:Y:S01]  /*6d30*/  ISETP.GE.AND P2, PT, R2, RZ, PT ;  /* 0x000000ff0200720c */ /* 0x000fe20003f46270 */
[----:B------:R-:W-:-:S02]  /*6d40*/  VIADD R2, R5, 0x2c ;  /* 0x0000002c05027836 */ /* 0x000fc40000000000 */
[--C-:B------:R-:W-:Y:S01]  /*6d50*/  @!P3 IMAD.IADD R9, R9, 0x1, -R0.reuse ;  /* 0x000000010909b824 */ /* 0x100fe200078e0a00 */
[----:B------:R0:W-:Y:S01]  /*6d60*/  STL [R1+0x14], R3 ;  /* 0x0000140301007387 */ /* 0x0001e20000100800 */
[----:B------:R-:W-:Y:S01]  /*6d70*/  IMAD.HI.U32 R12, R4, R10, RZ ;  /* 0x0000000a040c7227 */ /* 0x000fe200078e00ff */
[----:B------:R-:W-:Y:S02]  /*6d80*/  IABS R8, R2 ;  /* 0x0000000200087213 */ /* 0x000fe40000000000 */
[----:B------:R-:W-:Y:S01]  /*6d90*/  ISETP.GT.U32.AND P3, PT, R0, R9, PT ;  /* 0x000000090000720c */ /* 0x000fe20003f64070 */
[----:B------:R-:W-:Y:S01]  /*6da0*/  @!P5 IMAD.IADD R27, R27, 0x1, -R0 ;  /* 0x000000011b1bd824 */ /* 0x000fe200078e0a00 */
[----:B------:R-:W-:Y:S01]  /*6db0*/  ISETP.GE.AND P5, PT, R6, RZ, PT ;  /* 0x000000ff0600720c */ /* 0x000fe20003fa6270 */
[----:B------:R-:W-:Y:S02]  /*6dc0*/  IMAD.MOV.U32 R11, RZ, RZ, R8 ;  /* 0x000000ffff0b7224 */ /* 0x000fe400078e0008 */
[----:B------:R-:W-:-:S02]  /*6dd0*/  IMAD.MOV R12, RZ, RZ, -R12 ;  /* 0x000000ffff0c7224 */ /* 0x000fc400078e0a0c */
[----:B------:R-:W-:-:S04]  /*6de0*/  IMAD.HI.U32 R6, R4, R11, RZ ;  /* 0x0000000b04067227 */ /* 0x000fc800078e00ff */
[----:B0-----:R-:W-:Y:S02]  /*6df0*/  IMAD.MOV.U32 R3, RZ, RZ, R7 ;  /* 0x000000ffff037224 */ /* 0x001fe400078e0007 */
[C---:B------:R-:W-:Y:S02]  /*6e00*/  IMAD R10, R0.reuse, R12, R10 ;  /* 0x0000000c000a7224 */ /* 0x040fe400078e020a */
[----:B------:R-:W-:Y:S02]  /*6e10*/  IMAD.MOV R6, RZ, RZ, -R6 ;  /* 0x000000ffff067224 */ /* 0x000fe400078e0a06 */
[----:B------:R-:W-:Y:S01]  /*6e20*/  @!P0 IMAD.MOV R3, RZ, RZ, -R3 ;  /* 0x000000ffff038224 */ /* 0x000fe200078e0a03 */
[C---:B------:R-:W-:Y:S01]  /*6e30*/  ISETP.GT.U32.AND P0, PT, R0.reuse, R27, PT ;  /* 0x0000001b0000720c */ /* 0x040fe20003f04070 */
[C---:B------:R-:W-:Y:S01]  /*6e40*/  IMAD R11, R0.reuse, R6, R11 ;  /* 0x00000006000b7224 */ /* 0x040fe200078e020b */
[C---:B------:R-:W-:Y:S01]  /*6e50*/  ISETP.GT.U32.AND P4, PT, R0.reuse, R10, PT ;  /* 0x0000000a0000720c */ /* 0x040fe20003f84070 */
[----:B------:R-:W-:Y:S01]  /*6e60*/  @!P3 IMAD.IADD R9, R9, 0x1, -R0 ;  /* 0x000000010909b824 */ /* 0x000fe200078e0a00 */
[----:B------:R0:W-:Y:S01]  /*6e70*/  STL [R1+0x10], R3 ;  /* 0x0000100301007387 */ /* 0x0001e20000100800 */
[C---:B------:R-:W-:Y:S01]  /*6e80*/  VIADD R12, R5.reuse, 0x2a ;  /* 0x0000002a050c7836 */ /* 0x040fe20000000000 */
[----:B------:R-:W-:Y:S01]  /*6e90*/  ISETP.GT.U32.AND P3, PT, R0, R11, PT ;  /* 0x0000000b0000720c */ /* 0x000fe20003f64070 */
[----:B------:R-:W-:Y:S01]  /*6ea0*/  VIADD R6, R5, 0x26 ;  /* 0x0000002605067836 */ /* 0x000fe20000000000 */
[----:B------:R-:W-:Y:S01]  /*6eb0*/  STL [R1+0xaa0], R29 ;  /* 0x000aa01d01007387 */ /* 0x000fe20000100800 */
[----:B------:R-:W-:Y:S01]  /*6ec0*/  @!P2 IMAD.MOV R28, RZ, RZ, -R28 ;  /* 0x000000ffff1ca224 */ /* 0x000fe200078e0a1c */
[----:B------:R-:W-:Y:S01]  /*6ed0*/  ISETP.GE.AND P2, PT, R2, RZ, PT ;  /* 0x000000ff0200720c */ /* 0x000fe20003f46270 */
[----:B------:R-:W-:Y:S01]  /*6ee0*/  @!P6 IMAD.MOV R9, RZ, RZ, -R9 ;  /* 0x000000ffff09e224 */ /* 0x000fe200078e0a09 */
[----:B------:R-:W-:Y:S01]  /*6ef0*/  IABS R14, R6 ;  /* 0x00000006000e7213 */ /* 0x000fe20000000000 */
[--C-:B------:R-:W-:Y:S01]  /*6f00*/  @!P0 IMAD.IADD R27, R27, 0x1, -R0.reuse ;  /* 0x000000011b1b8824 */ /* 0x100fe200078e0a00 */
[----:B------:R-:W-:Y:S01]  /*6f10*/  ISETP.GE.AND P0, PT, R12, RZ, PT ;  /* 0x000000ff0c00720c */ /* 0x000fe20003f06270 */
[--C-:B------:R-:W-:Y:S01]  /*6f20*/  @!P4 IMAD.IADD R10, R10, 0x1, -R0.reuse ;  /* 0x000000010a0ac824 */ /* 0x100fe200078e0a00 */
[----:B------:R-:W-:Y:S01]  /*6f30*/  IABS R12, R12 ;  /* 0x0000000c000c7213 */ /* 0x000fe20000000000 */
[----:B------:R-:W-:Y:S01]  /*6f40*/  @!P1 IMAD.MOV R27, RZ, RZ, -R27 ;  /* 0x000000ffff1b9224 */ /* 0x000fe200078e0a1b */
[----:B------:R-:W-:Y:S01]  /*6f50*/  ISETP.GE.AND P6, PT, R6, RZ, PT ;  /* 0x000000ff0600720c */ /* 0x000fe20003fc6270 */
[----:B------:R-:W-:Y:S01]  /*6f60*/  @!P3 IMAD.IADD R11, R11, 0x1, -R0 ;  /* 0x000000010b0bb824 */ /* 0x000fe200078e0a00 */
[----:B------:R-:W-:Y:S01]  /*6f70*/  ISETP.GT.U32.AND P3, PT, R0, R10, PT ;  /* 0x0000000a0000720c */ /* 0x000fe20003f64070 */
[----:B------:R-:W-:Y:S01]  /*6f80*/  IMAD.HI.U32 R8, R4, R12, RZ ;  /* 0x0000000c04087227 */ /* 0x000fe200078e00ff */
[----:B------:R-:W-:Y:S02]  /*6f90*/  STL [R1+0xaa4], R28 ;  /* 0x000aa41c01007387 */ /* 0x000fe40000100800 */
[----:B------:R-:W-:Y:S01]  /*6fa0*/  ISETP.GT.U32.AND P1, PT, R0, R11, PT ;  /* 0x0000000b0000720c */ /* 0x000fe20003f24070 */
[----:B------:R-:W-:Y:S01]  /*6fb0*/  IMAD.MOV R8, RZ, RZ, -R8 ;  /* 0x000000ffff087224 */ /* 0x000fe200078e0a08 */
[----:B------:R-:W-:Y:S01]  /*6fc0*/  STL [R1+0xaa8], R27 ;  /* 0x000aa81b01007387 */ /* 0x000fe20000100800 */
[----:B------:R-:W-:-:S03]  /*6fd0*/  IMAD.HI.U32 R16, R4, R14, RZ ;  /* 0x0000000e04107227 */ /* 0x000fc600078e00ff */
[----:B------:R-:W-:Y:S01]  /*6fe0*/  STL [R1+0xaac], R9 ;  /* 0x000aac0901007387 */ /* 0x000fe20000100800 */
[----:B------:R-:W-:Y:S02]  /*6ff0*/  IMAD R12, R0, R8, R12 ;  /* 0x00000008000c7224 */ /* 0x000fe400078e020c */
[----:B------:R-:W-:Y:S02]  /*7000*/  VIADD R13, R5, 0x28 ;  /* 0x00000028050d7836 */ /* 0x000fe40000000000 */
[----:B------:R-:W-:Y:S01]  /*7010*/  @!P3 IMAD.IADD R10, R10, 0x1, -R0 ;  /* 0x000000010a0ab824 */ /* 0x000fe200078e0a00 */
[C---:B------:R-:W-:Y:S01]  /*7020*/  ISETP.GT.U32.AND P3, PT, R0.reuse, R12, PT ;  /* 0x0000000c0000720c */ /* 0x040fe20003f64070 */
[----:B------:R-:W-:Y:S01]  /*7030*/  IMAD.MOV R6, RZ, RZ, -R16 ;  /* 0x000000ffff067224 */ /* 0x000fe200078e0a10 */
[----:B------:R-:W-:Y:S01]  /*7040*/  ISETP.GE.AND P4, PT, R13, RZ, PT ;  /* 0x000000ff0d00720c */ /* 0x000fe20003f86270 */
[----:B------:R-:W-:Y:S01]  /*7050*/  @!P1 IMAD.IADD R11, R11, 0x1, -R0 ;  /* 0x000000010b0b9824 */ /* 0x000fe200078e0a00 */
[----:B------:R-:W-:Y:S01]  /*7060*/  IABS R13, R13 ;  /* 0x0000000d000d7213 */ /* 0x000fe20000000000 */
[----:B------:R-:W-:-:S02]  /*7070*/  IMAD R14, R0, R6, R14 ;  /* 0x00000006000e7224 */ /* 0x000fc400078e020e */
[----:B------:R-:W-:Y:S02]  /*7080*/  @!P2 IMAD.MOV R11, RZ, RZ, -R11 ;  /* 0x000000ffff0ba224 */ /* 0x000fe400078e0a0b */
[----:B------:R-:W-:Y:S01]  /*7090*/  VIADD R2, R5, 0x24 ;  /* 0x0000002405027836 */ /* 0x000fe20000000000 */
[----:B------:R-:W-:Y:S01]  /*70a0*/  ISETP.GT.U32.AND P2, PT, R0, R14, PT ;  /* 0x0000000e0000720c */ /* 0x000fe20003f44070 */
[----:B------:R-:W-:-:S03]  /*70b0*/  IMAD.HI.U32 R7, R4, R13, RZ ;  /* 0x0000000d04077227 */ /* 0x000fc600078e00ff */
[----:B------:R-:W-:Y:S01]  /*70c0*/  IABS R15, R2 ;  /* 0x00000002000f7213 */ /* 0x000fe20000000000 */
[----:B------:R-:W-:Y:S02]  /*70d0*/  @!P3 IMAD.IADD R12, R12, 0x1, -R0 ;  /* 0x000000010c0cb824 */ /* 0x000fe400078e0a00 */
[----:B------:R-:W-:Y:S02]  /*70e0*/  IMAD.MOV R7, RZ, RZ, -R7 ;  /* 0x000000ffff077224 */ /* 0x000fe400078e0a07 */
[----:B------:R-:W-:Y:S01]  /*70f0*/  @!P5 IMAD.MOV R10, RZ, RZ, -R10 ;  /* 0x000000ffff0ad224 */ /* 0x000fe200078e0a0a */
[----:B------:R-:W-:Y:S01]  /*7100*/  ISETP.GE.AND P5, PT, R2, RZ, PT ;  /* 0x000000ff0200720c */ /* 0x000fe20003fa6270 */
[C---:B------:R-:W-:Y:S01]  /*7110*/  IMAD R13, R0.reuse, R7, R13 ;  /* 0x00000007000d7224 */ /* 0x040fe200078e020d */
[----:B------:R-:W-:Y:S01]  /*7120*/  ISETP.GT.U32.AND P3, PT, R0, R12, PT ;  /* 0x0000000c0000720c */ /* 0x000fe20003f64070 */
[----:B------:R-:W-:Y:S01]  /*7130*/  VIADD R2, R5, 0x22 ;  /* 0x0000002205027836 */ /* 0x000fe20000000000 */
[----:B------:R-:W-:Y:S01]  /*7140*/  STL [R1+0xab0], R10 ;  /* 0x000ab00a01007387 */ /* 0x000fe20000100800 */
[----:B------:R-:W-:Y:S01]  /*7150*/  IMAD.HI.U32 R7, R4, R15, RZ ;  /* 0x0000000f04077227 */ /* 0x000fe200078e00ff */
[----:B------:R-:W-:-:S02]  /*7160*/  ISETP.GT.U32.AND P1, PT, R0, R13, PT ;  /* 0x0000000d0000720c */ /* 0x000fc40003f24070 */
[----:B------:R-:W-:Y:S01]  /*7170*/  IABS R16, R2 ;  /* 0x0000000200107213 */ /* 0x000fe20000000000 */
[----:B------:R-:W-:Y:S01]  /*7180*/  @!P2 IMAD.IADD R14, R14, 0x1, -R0 ;  /* 0x000000010e0ea824 */ /* 0x000fe200078e0a00 */
[----:B------:R1:W-:Y:S01]  /*7190*/  STL [R1+0xab4], R11 ;  /* 0x000ab40b01007387 */ /* 0x0003e20000100800 */
[----:B------:R-:W-:Y:S02]  /*71a0*/  IMAD.MOV R7, RZ, RZ, -R7 ;  /* 0x000000ffff077224 */ /* 0x000fe400078e0a07 */
[----:B------:R-:W-:Y:S01]  /*71b0*/  IMAD.HI.U32 R20, R4, R16, RZ ;  /* 0x0000001004147227 */ /* 0x000fe200078e00ff */
[----:B------:R-:W-:-:S03]  /*71c0*/  ISETP.GT.U32.AND P2, PT, R0, R14, PT ;  /* 0x0000000e0000720c */ /* 0x000fc60003f44070 */
[----:B------:R-:W-:Y:S02]  /*71d0*/  IMAD R15, R0, R7, R15 ;  /* 0x00000007000f7224 */ /* 0x000fe400078e020f */
[----:B------:R-:W-:Y:S02]  /*71e0*/  @!P3 IMAD.IADD R12, R12, 0x1, -R0 ;  /* 0x000000010c0cb824 */ /* 0x000fe400078e0a00 */
[----:B------:R-:W-:Y:S01]  /*71f0*/  IMAD.MOV R20, RZ, RZ, -R20 ;  /* 0x000000ffff147224 */ /* 0x000fe200078e0a14 */
[C---:B------:R-:W-:Y:S01]  /*7200*/  ISETP.GT.U32.AND P3, PT, R0.reuse, R15, PT ;  /* 0x0000000f0000720c */ /* 0x040fe20003f64070 */
[----:B------:R-:W-:Y:S02]  /*7210*/  VIADD R7, R5, 0x20 ;  /* 0x0000002005077836 */ /* 0x000fe40000000000 */
[----:B------:R-:W-:Y:S02]  /*7220*/  IMAD R16, R0, R20, R16 ;  /* 0x0000001400107224 */ /* 0x000fe400078e0210 */
[--C-:B------:R-:W-:Y:S01]  /*7230*/  @!P2 IMAD.IADD R14, R14, 0x1, -R0.reuse ;  /* 0x000000010e0ea824 */ /* 0x100fe200078e0a00 */
[----:B------:R-:W-:Y:S01]  /*7240*/  IABS R17, R7 ;  /* 0x0000000700117213 */ /* 0x000fe20000000000 */
[----:B------:R-:W-:Y:S01]  /*7250*/  @!P1 IMAD.IADD R13, R13, 0x1, -R0 ;  /* 0x000000010d0d9824 */ /* 0x000fe200078e0a00 */
[----:B------:R-:W-:Y:S01]  /*7260*/  ISETP.GT.U32.AND P2, PT, R0, R16, PT ;  /* 0x000000100000720c */ /* 0x000fe20003f44070 */
[----:B------:R-:W-:-:S02]  /*7270*/  @!P0 IMAD.MOV R12, RZ, RZ, -R12 ;  /* 0x000000ffff0c8224 */ /* 0x000fc400078e0a0c */
[----:B------:R-:W-:Y:S01]  /*7280*/  VIADD R18, R5, 0x1e ;  /* 0x0000001e05127836 */ /* 0x000fe20000000000 */
[----:B------:R-:W-:Y:S01]  /*7290*/  ISETP.GT.U32.AND P1, PT, R0, R13, PT ;  /* 0x0000000d0000720c */ /* 0x000fe20003f24070 */
[--C-:B------:R-:W-:Y:S01]  /*72a0*/  @!P3 IMAD.IADD R15, R15, 0x1, -R0.reuse ;  /* 0x000000010f0fb824 */ /* 0x100fe200078e0a00 */
[----:B------:R-:W-:Y:S01]  /*72b0*/  ISETP.GE.AND P3, PT, R7, RZ, PT ;  /* 0x000000ff0700720c */ /* 0x000fe20003f66270 */
[----:B------:R-:W-:Y:S01]  /*72c0*/  IMAD.HI.U32 R8, R4, R17, RZ ;  /* 0x0000001104087227 */ /* 0x000fe200078e00ff */
[----:B------:R-:W-:Y:S02]  /*72d0*/  IABS R18, R18 ;  /* 0x0000001200127213 */ /* 0x000fe40000000000 */
[----:B------:R-:W-:Y:S01]  /*72e0*/  ISETP.GT.U32.AND P0, PT, R0, R15, PT ;  /* 0x0000000f0000720c */ /* 0x000fe20003f04070 */
[----:B0-----:R-:W-:Y:S02]  /*72f0*/  VIADD R3, R5, 0x1c ;  /* 0x0000001c05037836 */ /* 0x001fe40000000000 */
[----:B------:R-:W-:-:S02]  /*7300*/  @!P2 IMAD.IADD R16, R16, 0x1, -R0 ;  /* 0x000000011010a824 */ /* 0x000fc400078e0a00 */
[----:B------:R-:W-:Y:S01]  /*7310*/  IMAD.MOV R8, RZ, RZ, -R8 ;  /* 0x000000ffff087224 */ /* 0x000fe200078e0a08 */
[----:B------:R-:W-:Y:S01]  /*7320*/  IABS R19, R3 ;  /* 0x0000000300137213 */ /* 0x000fe20000000000 */
[----:B------:R-:W-:Y:S01]  /*7330*/  IMAD.HI.U32 R6, R4, R18, RZ ;  /* 0x0000001204067227 */ /* 0x000fe200078e00ff */
[----:B------:R-:W-:-:S03]  /*7340*/  ISETP.GT.U32.AND P2, PT, R0, R16, PT ;  /* 0x000000100000720c */ /* 0x000fc60003f44070 */
[----:B------:R-:W-:Y:S02]  /*7350*/  IMAD R17, R0, R8, R17 ;  /* 0x0000000800117224 */ /* 0x000fe400078e0211 */
[--C-:B------:R-:W-:Y:S01]  /*7360*/  @!P1 IMAD.IADD R13, R13, 0x1, -R0.reuse ;  /* 0x000000010d0d9824 */ /* 0x100fe200078e0a00 */
[----:B------:R-:W-:Y:S01]  /*7370*/  ISETP.GE.AND P1, PT, R2, RZ, PT ;  /* 0x000000ff0200720c */ /* 0x000fe20003f26270 */
[----:B------:R-:W-:Y:S01]  /*7380*/  @!P0 IMAD.IADD R15, R15, 0x1, -R0 ;  /* 0x000000010f0f8824 */ /* 0x000fe200078e0a00 */
[----:B------:R-:W-:Y:S01]  /*7390*/  ISETP.GT.U32.AND P0, PT, R0, R17, PT ;  /* 0x000000110000720c */ /* 0x000fe20003f04070 */
[----:B------:R-:W-:Y:S02]  /*73a0*/  IMAD.MOV R6, RZ, RZ, -R6 ;  /* 0x000000ffff067224 */ /* 0x000fe400078e0a06 */
[----:B-1----:R-:W-:Y:S02]  /*73b0*/  VIADD R11, R5, 0x1a ;  /* 0x0000001a050b7836 */ /* 0x002fe40000000000 */
[----:B------:R-:W-:-:S03]  /*73c0*/  IMAD.HI.U32 R2, R4, R19, RZ ;  /* 0x0000001304027227 */ /* 0x000fc600078e00ff */
[----:B------:R-:W-:Y:S01]  /*73d0*/  IABS R20, R11 ;  /* 0x0000000b00147213 */ /* 0x000fe20000000000 */
[----:B------:R-:W-:Y:S02]  /*73e0*/  IMAD R18, R0, R6, R18 ;  /* 0x0000000600127224 */ /* 0x000fe400078e0212 */
[----:B------:R-:W-:Y:S02]  /*73f0*/  IMAD.MOV R2, RZ, RZ, -R2 ;  /* 0x000000ffff027224 */ /* 0x000fe400078e0a02 */
[C---:B------:R-:W-:Y:S02]  /*7400*/  VIADD R10, R5.reuse, 0x18 ;  /* 0x00000018050a7836 */ /* 0x040fe40000000000 */
[----:B------:R-:W-:Y:S01]  /*7410*/  @!P2 IMAD.IADD R16, R16, 0x1, -R0 ;  /* 0x000000011010a824 */ /* 0x000fe200078e0a00 */
[C---:B------:R-:W-:Y:S01]  /*7420*/  ISETP.GT.U32.AND P2, PT, R0.reuse, R18, PT ;  /* 0x000000120000720c */ /* 0x040fe20003f44070 */
[----:B------:R-:W-:Y:S01]  /*7430*/  IMAD R19, R0, R2, R19 ;  /* 0x0000000200137224 */ /* 0x000fe200078e0213 */
[----:B------:R-:W-:Y:S01]  /*7440*/  IABS R21, R10 ;  /* 0x0000000a00157213 */ /* 0x000fe20000000000 */
[----:B------:R-:W-:-:S02]  /*7450*/  VIADD R3, R5, 0x16 ;  /* 0x0000001605037836 */ /* 0x000fc40000000000 */
[----:B------:R-:W-:-:S03]  /*7460*/  IMAD.HI.U32 R7, R4, R20, RZ ;  /* 0x0000001404077227 */ /* 0x000fc600078e00ff */
[----:B------:R-:W-:Y:S01]  /*7470*/  IABS R22, R3 ;  /* 0x0000000300167213 */ /* 0x000fe20000000000 */
[----:B------:R-:W-:Y:S01]  /*7480*/  @!P0 IMAD.IADD R17, R17, 0x1, -R0 ;  /* 0x0000000111118824 */ /* 0x000fe200078e0a00 */
[----:B------:R-:W-:Y:S01]  /*7490*/  ISETP.GT.U32.AND P0, PT, R0, R19, PT ;  /* 0x000000130000720c */ /* 0x000fe20003f04070 */
[----:B------:R-:W-:Y:S01]  /*74a0*/  IMAD.MOV R7, RZ, RZ, -R7 ;  /* 0x000000ffff077224 */ /* 0x000fe200078e0a07 */
[----:B------:R0:W-:Y:S01]  /*74b0*/  STL [R1+0xe4], R3 ;  /* 0x0000e40301007387 */ /* 0x0001e20000100800 */
[----:B------:R-:W-:-:S03]  /*74c0*/  IMAD.HI.U32 R6, R4, R21, RZ ;  /* 0x0000001504067227 */ /* 0x000fc600078e00ff */
[----:B------:R1:W-:Y:S01]  /*74d0*/  STL [R1+0xab8], R12 ;  /* 0x000ab80c01007387 */ /* 0x0003e20000100800 */
[----:B------:R-:W-:Y:S02]  /*74e0*/  IMAD R20, R0, R7, R20 ;  /* 0x0000000700147224 */ /* 0x000fe400078e0214 */
[----:B------:R-:W-:Y:S02]  /*74f0*/  VIADD R29, R5, 0x12 ;  /* 0x00000012051d7836 */ /* 0x000fe40000000000 */
[----:B------:R-:W-:Y:S02]  /*7500*/  IMAD.MOV R6, RZ, RZ, -R6 ;  /* 0x000000ffff067224 */ /* 0x000fe400078e0a06 */
[----:B------:R-:W-:-:S04]  /*7510*/  IMAD.HI.U32 R2, R4, R22, RZ ;  /* 0x0000001604027227 */ /* 0x000fc800078e00ff */
[----:B------:R-:W-:Y:S01]  /*7520*/  @!P2 IMAD.IADD R18, R18, 0x1, -R0 ;  /* 0x000000011212a824 */ /* 0x000fe200078e0a00 */
[C---:B------:R-:W-:Y:S01]  /*7530*/  ISETP.GT.U32.AND P2, PT, R0.reuse, R20, PT ;  /* 0x000000140000720c */ /* 0x040fe20003f44070 */
[C---:B------:R-:W-:Y:S01]  /*7540*/  IMAD R21, R0.reuse, R6, R21 ;  /* 0x0000000600157224 */ /* 0x040fe200078e0215 */
[----:B------:R-:W-:Y:S01]  /*7550*/  IABS R6, R29 ;  /* 0x0000001d00067213 */ /* 0x000fe20000000000 */
[----:B------:R-:W-:Y:S02]  /*7560*/  IMAD.MOV R2, RZ, RZ, -R2 ;  /* 0x000000ffff027224 */ /* 0x000fe400078e0a02 */
[----:B0-----:R-:W-:Y:S02]  /*7570*/  VIADD R3, R5, 0x14 ;  /* 0x0000001405037836 */ /* 0x001fe40000000000 */
[----:B------:R-:W-:Y:S01]  /*7580*/  @!P0 IMAD.IADD R19, R19, 0x1, -R0 ;  /* 0x0000000113138824 */ /* 0x000fe200078e0a00 */
[C---:B------:R-:W-:Y:S01]  /*7590*/  ISETP.GT.U32.AND P0, PT, R0.reuse, R21, PT ;  /* 0x000000150000720c */ /* 0x040fe20003f04070 */
[C---:B------:R-:W-:Y:S01]  /*75a0*/  IMAD R22, R0.reuse, R2, R22 ;  /* 0x0000000200167224 */ /* 0x040fe200078e0216 */
[----:B------:R-:W-:Y:S01]  /*75b0*/  IABS R23, R3 ;  /* 0x0000000300177213 */ /* 0x000fe20000000000 */
[----:B------:R-:W-:Y:S01]  /*75c0*/  IMAD.MOV.U32 R2, RZ, RZ, R6 ;  /* 0x000000ffff027224 */ /* 0x000fe200078e0006 */
[----:B------:R-:W-:Y:S01]  /*75d0*/  STL [R1+0xb34], R3 ;  /* 0x000b340301007387 */ /* 0x000fe20000100800 */
[----:B------:R-:W-:Y:S01]  /*75e0*/  @!P5 IMAD.MOV R15, RZ, RZ, -R15 ;  /* 0x000000ffff0fd224 */ /* 0x000fe200078e0a0f */
[----:B------:R-:W-:Y:S01]  /*75f0*/  ISETP.GT.U32.AND P5, PT, R0, R19, PT ;  /* 0x000000130000720c */ /* 0x000fe20003fa4070 */
[----:B------:R-:W-:Y:S01]  /*7600*/  IMAD.HI.U32 R24, R4, R2, RZ ;  /* 0x0000000204187227 */ /* 0x000fe200078e00ff */
[----:B------:R-:W-:Y:S03]  /*7610*/  STL [R1+0xb38], R29 ;  /* 0x000b381d01007387 */ /* 0x000fe60000100800 */
[----:B------:R-:W-:Y:S01]  /*7620*/  @!P4 IMAD.MOV R13, RZ, RZ, -R13 ;  /* 0x000000ffff0dc224 */ /* 0x000fe200078e0a0d */
[----:B------:R-:W-:Y:S01]  /*7630*/  ISETP.GT.U32.AND P4, PT, R0, R18, PT ;  /* 0x000000120000720c */ /* 0x000fe20003f84070 */
[----:B------:R-:W-:Y:S01]  /*7640*/  @!P2 IMAD.IADD R20, R20, 0x1, -R0 ;  /* 0x000000011414a824 */ /* 0x000fe200078e0a00 */
[----:B------:R-:W-:Y:S01]  /*7650*/  ISETP.GT.U32.AND P2, PT, R0, R17, PT ;  /* 0x000000110000720c */ /* 0x000fe20003f44070 */
[----:B------:R-:W-:-:S04]  /*7660*/  IMAD.HI.U32 R7, R4, R23, RZ ;  /* 0x0000001704077227 */ /* 0x000fc800078e00ff */
[----:B------:R-:W-:Y:S02]  /*7670*/  IMAD.MOV R24, RZ, RZ, -R24 ;  /* 0x000000ffff187224 */ /* 0x000fe400078e0a18 */
[----:B------:R-:W-:Y:S02]  /*7680*/  VIADD R9, R5, 0x10 ;  /* 0x0000001005097836 */ /* 0x000fe40000000000 */
[----:B------:R-:W-:Y:S01]  /*7690*/  @!P6 IMAD.MOV R14, RZ, RZ, -R14 ;  /* 0x000000ffff0ee224 */ /* 0x000fe200078e0a0e */
[C---:B------:R-:W-:Y:S01]  /*76a0*/  ISETP.GT.U32.AND P6, PT, R0.reuse, R20, PT ;  /* 0x000000140000720c */ /* 0x040fe20003fc4070 */
[----:B------:R-:W-:Y:S01]  /*76b0*/  IMAD.MOV R6, RZ, RZ, -R7 ;  /* 0x000000ffff067224 */ /* 0x000fe200078e0a07 */
[----:B------:R-:W-:Y:S01]  /*76c0*/  IABS R25, R9 ;  /* 0x0000000900197213 */ /* 0x000fe20000000000 */
[----:B------:R-:W-:Y:S01]  /*76d0*/  IMAD R24, R0, R24, R2 ;  /* 0x0000001800187224 */ /* 0x000fe200078e0202 */
[----:B------:R-:W-:Y:S01]  /*76e0*/  STL [R1+0xb3c], R9 ;  /* 0x000b3c0901007387 */ /* 0x000fe20000100800 */
[----:B------:R-:W-:-:S02]  /*76f0*/  @!P0 IMAD.IADD R21, R21, 0x1, -R0 ;  /* 0x0000000115158824 */ /* 0x000fc400078e0a00 */
[----:B------:R-:W-:Y:S02]  /*7700*/  VIADD R27, R5, 0xe ;  /* 0x0000000e051b7836 */ /* 0x000fe40000000000 */
[C---:B------:R-:W-:Y:S01]  /*7710*/  IMAD R23, R0.reuse, R6, R23 ;  /* 0x0000000600177224 */ /* 0x040fe200078e0217 */
[C---:B------:R-:W-:Y:S01]  /*7720*/  ISETP.GT.U32.AND P0, PT, R0.reuse, R21, PT ;  /* 0x000000150000720c */ /* 0x040fe20003f04070 */
[--C-:B------:R-:W-:Y:S01]  /*7730*/  @!P5 IMAD.IADD R19, R19, 0x1, -R0.reuse ;  /* 0x000000011313d824 */ /* 0x100fe200078e0a00 */
[----:B------:R-:W-:Y:S01]  /*7740*/  ISETP.GT.U32.AND P5, PT, R0, R24, PT ;  /* 0x000000180000720c */ /* 0x000fe20003fa4070 */
[C---:B------:R-:W-:Y:S01]  /*7750*/  VIADD R28, R5.reuse, 0xc ;  /* 0x0000000c051c7836 */ /* 0x040fe20000000000 */
[----:B------:R-:W-:Y:S01]  /*7760*/  IABS R26, R27 ;  /* 0x0000001b001a7213 */ /* 0x000fe20000000000 */
[----:B------:R-:W-:Y:S01]  /*7770*/  @!P4 IMAD.IADD R18, R18, 0x1, -R0 ;  /* 0x000000011212c824 */ /* 0x000fe200078e0a00 */
[----:B------:R-:W-:Y:S01]  /*7780*/  ISETP.GT.U32.AND P4, PT, R0, R23, PT ;  /* 0x000000170000720c */ /* 0x000fe20003f84070 */
[----:B------:R-:W-:Y:S01]  /*7790*/  IMAD.HI.U32 R6, R4, R25, RZ ;  /* 0x0000001904067227 */ /* 0x000fe200078e00ff */
[----:B------:R-:W-:Y:S01]  /*77a0*/  IABS R8, R28 ;  /* 0x0000001c00087213 */ /* 0x000fe20000000000 */
[----:B------:R-:W-:Y:S02]  /*77b0*/  STL [R1+0xb40], R27 ;  /* 0x000b401b01007387 */ /* 0x000fe40000100800 */
[----:B-1----:R-:W-:-:S02]  /*77c0*/  VIADD R12, R5, 0x1e ;  /* 0x0000001e050c7836 */ /* 0x002fc40000000000 */
[----:B------:R-:W-:Y:S01]  /*77d0*/  IMAD.MOV R2, RZ, RZ, -R6 ;  /* 0x000000ffff027224 */ /* 0x000fe200078e0a06 */
[----:B------:R-:W-:Y:S01]  /*77e0*/  STL [R1+0xabc], R13 ;  /* 0x000abc0d01007387 */ /* 0x000fe20000100800 */
[----:B------:R-:W-:Y:S01]  /*77f0*/  @!P6 IMAD.IADD R20, R20, 0x1, -R0 ;  /* 0x000000011414e824 */ /* 0x000fe200078e0a00 */
[----:B------:R-:W-:Y:S01]  /*7800*/  ISETP.GE.AND P6, PT, R12, RZ, PT ;  /* 0x000000ff0c00720c */ /* 0x000fe20003fc6270 */
[C---:B------:R-:W-:Y:S01]  /*7810*/  IMAD.HI.U32 R6, R4.reuse, R26, RZ ;  /* 0x0000001a04067227 */ /* 0x040fe200078e00ff */
[----:B------:R0:W-:Y:S03]  /*7820*/  STL [R1+0xac0], R14 ;  /* 0x000ac00e01007387 */ /* 0x0001e60000100800 */
[----:B------:R-:W-:Y:S01]  /*7830*/  VIADD R12, R5, 0x1c ;  /* 0x0000001c050c7836 */ /* 0x000fe20000000000 */
[----:B------:R1:W-:Y:S01]  /*7840*/  STL [R1+0xac4], R15 ;  /* 0x000ac40f01007387 */ /* 0x0003e20000100800 */
[----:B------:R-:W-:-:S04]  /*7850*/  IMAD.HI.U32 R7, R4, R8, RZ ;  /* 0x0000000804077227 */ /* 0x000fc800078e00ff */
[----:B------:R-:W-:Y:S02]  /*7860*/  IMAD R25, R0, R2, R25 ;  /* 0x0000000200197224 */ /* 0x000fe400078e0219 */
[----:B------:R-:W-:Y:S02]  /*7870*/  IMAD.MOV R2, RZ, RZ, -R6 ;  /* 0x000000ffff027224 */ /* 0x000fe400078e0a06 */
[--C-:B------:R-:W-:Y:S01]  /*7880*/  @!P5 IMAD.IADD R24, R24, 0x1, -R0.reuse ;  /* 0x000000011818d824 */ /* 0x100fe200078e0a00 */
[----:B------:R-:W-:Y:S01]  /*7890*/  ISETP.GE.AND P5, PT, R10, RZ, PT ;  /* 0x000000ff0a00720c */ /* 0x000fe20003fa6270 */
[----:B------:R-:W-:Y:S01]  /*78a0*/  @!P0 IMAD.IADD R21, R21, 0x1, -R0 ;  /* 0x0000000115158824 */ /* 0x000fe200078e0a00 */
[----:B------:R-:W-:Y:S01]  /*78b0*/  ISETP.GE.AND P0, PT, R12, RZ, PT ;  /* 0x000000ff0c00720c */ /* 0x000fe20003f06270 */
[----:B------:R-:W-:Y:S02]  /*78c0*/  IMAD.MOV R6, RZ, RZ, -R7 ;  /* 0x000000ffff067224 */ /* 0x000fe400078e0a07 */
[----:B0-----:R-:W-:-:S02]  /*78d0*/  VIADD R14, R5, 0x8 ;  /* 0x00000008050e7836 */ /* 0x001fc40000000000 */
[C---:B------:R-:W-:Y:S02]  /*78e0*/  VIADD R10, R5.reuse, 0xa ;  /* 0x0000000a050a7836 */ /* 0x040fe40000000000 */
[C---:B------:R-:W-:Y:S02]  /*78f0*/  VIADD R13, R5.reuse, 0x6 ;  /* 0x00000006050d7836 */ /* 0x040fe40000000000 */
[----:B------:R-:W-:Y:S01]  /*7900*/  VIADD R12, R5, 0x4 ;  /* 0x00000004050c7836 */ /* 0x000fe20000000000 */
[----:B------:R-:W-:Y:S01]  /*7910*/  IABS R7, R10 ;  /* 0x0000000a00077213 */ /* 0x000fe20000000000 */
[----:B------:R-:W-:Y:S01]  /*7920*/  @!P4 IMAD.IADD R23, R23, 0x1, -R0 ;  /* 0x000000011717c824 */ /* 0x000fe200078e0a00 */
[----:B------:R-:W-:Y:S01]  /*7930*/  ISETP.GE.AND P4, PT, R11, RZ, PT ;  /* 0x000000ff0b00720c */ /* 0x000fe20003f86270 */
[C---:B------:R-:W-:Y:S01]  /*7940*/  IMAD R8, R0.reuse, R6, R8 ;  /* 0x0000000600087224 */ /* 0x040fe200078e0208 */
[----:B------:R-:W-:Y:S01]  /*7950*/  IABS R6, R14 ;  /* 0x0000000e00067213 */ /* 0x000fe20000000000 */
[----:B------:R-:W-:Y:S01]  /*7960*/  VIADD R11, R5, 0x2 ;  /* 0x00000002050b7836 */ /* 0x000fe20000000000 */
[----:B------:R-:W-:Y:S01]  /*7970*/  IABS R5, R13 ;  /* 0x0000000d00057213 */ /* 0x000fe20000000000 */
[----:B------:R-:W-:Y:S01]  /*7980*/  IMAD R26, R0, R2, R26 ;  /* 0x00000002001a7224 */ /* 0x000fe200078e021a */
[----:B------:R-:W-:Y:S01]  /*7990*/  IABS R2, R12 ;  /* 0x0000000c00027213 */ /* 0x000fe20000000000 */
[----:B------:R-:W-:Y:S01]  /*79a0*/  IMAD.HI.U32 R27, R4, R6, RZ ;  /* 0x00000006041b7227 */ /* 0x000fe200078e00ff */
[----:B------:R-:W-:-:S03]  /*79b0*/  IABS R3, R11 ;  /* 0x0000000b00037213 */ /* 0x000fc60000000000 */
[----:B-1----:R-:W-:-:S04]  /*79c0*/  IMAD.HI.U32 R15, R4, R7, RZ ;  /* 0x00000007040f7227 */ /* 0x002fc800078e00ff */
[----:B------:R-:W-:-:S04]  /*79d0*/  IMAD.HI.U32 R9, R4, R5, RZ ;  /* 0x0000000504097227 */ /* 0x000fc800078e00ff */
[----:B------:R-:W-:-:S04]  /*79e0*/  IMAD.HI.U32 R29, R4, R2, RZ ;  /* 0x00000002041d7227 */ /* 0x000fc800078e00ff */
[----:B------:R-:W-:Y:S02]  /*79f0*/  IMAD.MOV R27, RZ, RZ, -R27 ;  /* 0x000000ffff1b7224 */ /* 0x000fe400078e0a1b */
[----:B------:R-:W-:Y:S02]  /*7a00*/  IMAD.MOV R15, RZ, RZ, -R15 ;  /* 0x000000ffff0f7224 */ /* 0x000fe400078e0a0f */
[----:B------:R-:W-:Y:S02]  /*7a10*/  IMAD.MOV R9, RZ, RZ, -R9 ;  /* 0x000000ffff097224 */ /* 0x000fe400078e0a09 */
[----:B------:R-:W-:Y:S02]  /*7a20*/  IMAD.MOV R29, RZ, RZ, -R29 ;  /* 0x000000ffff1d7224 */ /* 0x000fe400078e0a1d */
[C---:B------:R-:W-:Y:S02]  /*7a30*/  IMAD R7, R0.reuse, R15, R7 ;  /* 0x0000000f00077224 */ /* 0x040fe400078e0207 */
[----:B------:R-:W-:-:S02]  /*7a40*/  IMAD R6, R0, R27, R6 ;  /* 0x0000001b00067224 */ /* 0x000fc400078e0206 */
[----:B------:R-:W-:Y:S01]  /*7a50*/  IMAD.HI.U32 R15, R4, R3, RZ ;  /* 0x00000003040f7227 */ /* 0x000fe200078e00ff */
[----:B------:R-:W2:Y:S03]  /*7a60*/  LDL.LU R27, [R1+0xb40] ;  /* 0x000b4000011b7983 */ /* 0x000ea60000300800 */
[C---:B------:R-:W-:Y:S02]  /*7a70*/  IMAD R5, R0.reuse, R9, R5 ;  /* 0x0000000900057224 */ /* 0x040fe400078e0205 */
[----:B------:R-:W3:Y:S01]  /*7a80*/  LDL.LU R9, [R1+0xb3c] ;  /* 0x000b3c0001097983 */ /* 0x000ee20000300800 */
[C---:B------:R-:W-:Y:S02]  /*7a90*/  IMAD R4, R0.reuse, R29, R2 ;  /* 0x0000001d00047224 */ /* 0x040fe400078e0202 */
[----:B------:R-:W-:Y:S01]  /*7aa0*/  @!P2 IMAD.IADD R17, R17, 0x1, -R0 ;  /* 0x000000011111a824 */ /* 0x000fe200078e0a00 */
[----:B------:R-:W4:Y:S01]  /*7ab0*/  LDL.LU R29, [R1+0xb38] ;  /* 0x000b3800011d7983 */ /* 0x000f220000300800 */
[----:B------:R-:W-:Y:S01]  /*7ac0*/  @!P1 IMAD.MOV R16, RZ, RZ, -R16 ;  /* 0x000000ffff109224 */ /* 0x000fe200078e0a10 */
[----:B------:R-:W-:Y:S01]  /*7ad0*/  ISETP.GT.U32.AND P2, PT, R0, R22, PT ;  /* 0x000000160000720c */ /* 0x000fe20003f44070 */
[----:B------:R-:W-:-:S02]  /*7ae0*/  @!P3 IMAD.MOV R17, RZ, RZ, -R17 ;  /* 0x000000ffff11b224 */ /* 0x000fc400078e0a11 */
[----:B------:R-:W-:Y:S02]  /*7af0*/  @!P6 IMAD.MOV R18, RZ, RZ, -R18 ;  /* 0x000000ffff12e224 */ /* 0x000fe400078e0a12 */
[----:B------:R-:W-:Y:S02]  /*7b00*/  IMAD.MOV R2, RZ, RZ, -R15 ;  /* 0x000000ffff027224 */ /* 0x000fe400078e0a0f */
[----:B------:R-:W-:Y:S01]  /*7b10*/  @!P0 IMAD.MOV R19, RZ, RZ, -R19 ;  /* 0x000000ffff138224 */ /* 0x000fe200078e0a13 */
[----:B------:R-:W2:Y:S01]  /*7b20*/  LDL.LU R15, [R1+0xe4] ;  /* 0x0000e400010f7983 */ /* 0x000ea20000300800 */
[----:B------:R-:W-:-:S03]  /*7b30*/  @!P4 IMAD.MOV R20, RZ, RZ, -R20 ;  /* 0x000000ffff14c224 */ /* 0x000fc600078e0a14 */
[----:B------:R-:W-:Y:S01]  /*7b40*/  STL [R1+0xac8], R16 ;  /* 0x000ac81001007387 */ /* 0x000fe20000100800 */
[----:B------:R-:W-:Y:S02]  /*7b50*/  IMAD R2, R0, R2, R3 ;  /* 0x0000000200027224 */ /* 0x000fe400078e0203 */
[----:B------:R-:W-:Y:S01]  /*7b60*/  @!P2 IMAD.IADD R22, R22, 0x1, -R0 ;  /* 0x000000011616a824 */ /* 0x000fe200078e0a00 */
[----:B------:R-:W-:Y:S01]  /*7b70*/  STL [R1+0xacc], R17 ;  /* 0x000acc1101007387 */ /* 0x000fe20000100800 */
[----:B------:R-:W-:-:S03]  /*7b80*/  ISETP.GT.U32.AND P2, PT, R0, R25, PT ;  /* 0x000000190000720c */ /* 0x000fc60003f44070 */
[----:B------:R-:W-:Y:S04]  /*7b90*/  STL [R1+0xad0], R18 ;  /* 0x000ad01201007387 */ /* 0x000fe80000100800 */
[----:B------:R-:W-:Y:S04]  /*7ba0*/  STL [R1+0xad4], R19 ;  /* 0x000ad41301007387 */ /* 0x000fe80000100800 */
[----:B------:R-:W-:Y:S02]  /*7bb0*/  STL [R1+0xad8], R20 ;  /* 0x000ad81401007387 */ /* 0x000fe40000100800 */
[----:B------:R-:W-:Y:S01]  /*7bc0*/  @!P2 IMAD.IADD R25, R25, 0x1, -R0 ;  /* 0x000000011919a824 */ /* 0x000fe200078e0a00 */
[C---:B------:R-:W-:Y:S01]  /*7bd0*/  ISETP.GT.U32.AND P2, PT, R0.reuse, R26, PT ;  /* 0x0000001a0000720c */ /* 0x040fe20003f44070 */
[----:B------:R-:W2:Y:S01]  /*7be0*/  LDL.LU R3, [R1+0xb34] ;  /* 0x000b340001037983 */ /* 0x000ea20000300800 */
[----:B------:R-:W-:Y:S01]  /*7bf0*/  @!P5 IMAD.MOV R21, RZ, RZ, -R21 ;  /* 0x000000ffff15d224 */ /* 0x000fe200078e0a15 */
[----:B------:R-:W-:-:S02]  /*7c00*/  ISETP.GT.U32.AND P5, PT, R0, R7, PT ;  /* 0x000000070000720c */ /* 0x000fc40003fa4070 */
[----:B------:R-:W-:-:S08]  /*7c10*/  ISETP.GT.U32.AND P1, PT, R0, R22, PT ;  /* 0x000000160000720c */ /* 0x000fd00003f24070 */
[--C-:B------:R-:W-:Y:S01]  /*7c20*/  @!P2 IMAD.IADD R26, R26, 0x1, -R0.reuse ;  /* 0x000000011a1aa824 */ /* 0x100fe200078e0a00 */
[C---:B------:R-:W-:Y:S02]  /*7c30*/  ISETP.GT.U32.AND P2, PT, R0.reuse, R8, PT ;  /* 0x000000080000720c */ /* 0x040fe40003f44070 */
[--C-:B------:R-:W-:Y:S01]  /*7c40*/  @!P5 IMAD.IADD R7, R7, 0x1, -R0.reuse ;  /* 0x000000010707d824 */ /* 0x100fe200078e0a00 */
[----:B------:R-:W-:Y:S01]  /*7c50*/  ISETP.GT.U32.AND P3, PT, R0, R24, PT ;  /* 0x000000180000720c */ /* 0x000fe20003f64070 */
[----:B------:R-:W-:Y:S01]  /*7c60*/  @!P1 IMAD.IADD R22, R22, 0x1, -R0 ;  /* 0x0000000116169824 */ /* 0x000fe200078e0a00 */
[----:B------:R-:W-:-:S08]  /*7c70*/  ISETP.GT.U32.AND P1, PT, R0, R6, PT ;  /* 0x000000060000720c */ /* 0x000fd00003f24070 */
[----:B------:R-:W-:Y:S01]  /*7c80*/  @!P2 IMAD.IADD R8, R8, 0x1, -R0 ;  /* 0x000000010808a824 */ /* 0x000fe200078e0a00 */
[----:B------:R-:W-:-:S04]  /*7c90*/  ISETP.GT.U32.AND P2, PT, R0, R23, PT ;  /* 0x000000170000720c */ /* 0x000fc80003f44070 */
[C---:B------:R-:W-:Y:S02]  /*7ca0*/  ISETP.GT.U32.AND P4, PT, R0.reuse, R8, PT ;  /* 0x000000080000720c */ /* 0x040fe40003f84070 */
[C---:B------:R-:W-:Y:S02]  /*7cb0*/  ISETP.GT.U32.AND P6, PT, R0.reuse, R26, PT ;  /* 0x0000001a0000720c */ /* 0x040fe40003fc4070 */
[----:B------:R-:W-:Y:S01]  /*7cc0*/  ISETP.GT.U32.AND P0, PT, R0, R25, PT ;  /* 0x000000190000720c */ /* 0x000fe20003f04070 */
[----:B------:R-:W-:Y:S01]  /*7cd0*/  @!P3 IMAD.IADD R24, R24, 0x1, -R0 ;  /* 0x000000011818b824 */ /* 0x000fe200078e0a00 */
[----:B------:R-:W-:-:S03]  /*7ce0*/  ISETP.GT.U32.AND P3, PT, R0, R4, PT ;  /* 0x000000040000720c */ /* 0x000fc60003f64070 */
[--C-:B------:R-:W-:Y:S01]  /*7cf0*/  @!P2 IMAD.IADD R23, R23, 0x1, -R0.reuse ;  /* 0x000000011717a824 */ /* 0x100fe200078e0a00 */
[----:B------:R-:W-:Y:S01]  /*7d00*/  ISETP.GT.U32.AND P2, PT, R0, R5, PT ;  /* 0x000000050000720c */ /* 0x000fe20003f44070 */
[--C-:B------:R-:W-:Y:S02]  /*7d10*/  @!P1 IMAD.IADD R6, R6, 0x1, -R0.reuse ;  /* 0x0000000106069824 */ /* 0x100fe400078e0a00 */
[--C-:B------:R-:W-:Y:S02]  /*7d20*/  @!P4 IMAD.IADD R8, R8, 0x1, -R0.reuse ;  /* 0x000000010808c824 */ /* 0x100fe400078e0a00 */
[--C-:B------:R-:W-:Y:S01]  /*7d30*/  @!P6 IMAD.IADD R26, R26, 0x1, -R0.reuse ;  /* 0x000000011a1ae824 */ /* 0x100fe200078e0a00 */
[----:B------:R-:W-:Y:S01]  /*7d40*/  ISETP.GT.U32.AND P6, PT, R0, R2, PT ;  /* 0x000000020000720c */ /* 0x000fe20003fc4070 */
[--C-:B------:R-:W-:Y:S02]  /*7d50*/  @!P0 IMAD.IADD R25, R25, 0x1, -R0.reuse ;  /* 0x0000000119198824 */ /* 0x100fe400078e0a00 */
[----:B------:R-:W-:-:S04]  /*7d60*/  @!P3 IMAD.IADD R4, R4, 0x1, -R0 ;  /* 0x000000010404b824 */ /* 0x000fc800078e0a00 */
[--C-:B------:R-:W-:Y:S01]  /*7d70*/  @!P2 IMAD.IADD R5, R5, 0x1, -R0.reuse ;  /* 0x000000010505a824 */ /* 0x100fe200078e0a00 */
[----:B------:R-:W-:Y:S05]  /*7d80*/  STL [R1+0xadc], R21 ;  /* 0x000adc1501007387 */ /* 0x000fea0000100800 */
[----:B------:R-:W-:Y:S01]  /*7d90*/  @!P6 IMAD.IADD R2, R2, 0x1, -R0 ;  /* 0x000000010202e824 */ /* 0x000fe200078e0a00 */
[----:B------:R-:W-:Y:S02]  /*7da0*/  ISETP.GE.AND P6, PT, R10, RZ, PT ;  /* 0x000000ff0a00720c */ /* 0x000fe40003fc6270 */
[----:B----4-:R-:W-:Y:S02]  /*7db0*/  ISETP.GE.AND P5, PT, R29, RZ, PT ;  /* 0x000000ff1d00720c */ /* 0x010fe40003fa6270 */
[----:B------:R-:W0:Y:S01]  /*7dc0*/  S2R R29, SR_TID.X ;  /* 0x00000000001d7919 */ /* 0x000e220000002100 */
[----:B---3--:R-:W-:-:S02]  /*7dd0*/  ISETP.GE.AND P1, PT, R9, RZ, PT ;  /* 0x000000ff0900720c */ /* 0x008fc40003f26270 */
[----:B--2---:R-:W-:Y:S02]  /*7de0*/  ISETP.GE.AND P2, PT, R27, RZ, PT ;  /* 0x000000ff1b00720c */ /* 0x004fe40003f46270 */
[----:B------:R-:W-:-:S06]  /*7df0*/  ISETP.GE.AND P0, PT, R15, RZ, PT ;  /* 0x000000ff0f00720c */ /* 0x000fcc0003f06270 */
[----:B------:R-:W-:Y:S01]  /*7e00*/  @!P5 IMAD.MOV R24, RZ, RZ, -R24 ;  /* 0x000000ffff18d224 */ /* 0x000fe200078e0a18 */
[C---:B------:R-:W-:Y:S02]  /*7e10*/  ISETP.GT.U32.AND P5, PT, R0.reuse, R5, PT ;  /* 0x000000050000720c */ /* 0x040fe40003fa4070 */
[----:B------:R-:W-:Y:S01]  /*7e20*/  @!P1 IMAD.MOV R25, RZ, RZ, -R25 ;  /* 0x000000ffff199224 */ /* 0x000fe200078e0a19 */
[----:B------:R-:W-:Y:S02]  /*7e30*/  ISETP.GT.U32.AND P1, PT, R0, R4, PT ;  /* 0x000000040000720c */ /* 0x000fe40003f24070 */
[----:B------:R-:W-:Y:S02]  /*7e40*/  ISETP.GE.AND P4, PT, R3, RZ, PT ;  /* 0x000000ff0300720c */ /* 0x000fe40003f86270 */
[----:B0-----:R-:W-:Y:S01]  /*7e50*/  SHF.R.S32.HI R9, RZ, 0x2, R29 ;  /* 0x00000002ff097819 */ /* 0x001fe2000001141d */
[----:B------:R-:W-:Y:S01]  /*7e60*/  @!P0 IMAD.MOV R22, RZ, RZ, -R22 ;  /* 0x000000ffff168224 */ /* 0x000fe200078e0a16 */
[----:B------:R-:W2:Y:S02]  /*7e70*/  LDL.LU R3, [R1+0xb30] ;  /* 0x000b300001037983 */ /* 0x000ea40000300800 */
[----:B------:R-:W-:Y:S01]  /*7e80*/  SGXT R9, R9, 0x1 ;  /* 0x000000010909781a */ /* 0x000fe20000000200 */
[----:B------:R-:W-:-:S06]  /*7e90*/  IMAD.SHL.U32 R10, R29, 0x20, RZ ;  /* 0x000000201d0a7824 */ /* 0x000fcc00078e00ff */
[----:B------:R-:W-:Y:S01]  /*7ea0*/  @!P4 IMAD.MOV R23, RZ, RZ, -R23 ;  /* 0x000000ffff17c224 */ /* 0x000fe200078e0a17 */
[----:B------:R-:W-:Y:S02]  /*7eb0*/  ISETP.GT.U32.AND P4, PT, R0, R6, PT ;  /* 0x000000060000720c */ /* 0x000fe40003f84070 */
[----:B------:R-:W-:Y:S01]  /*7ec0*/  LOP3.LUT R9, R9, 0x90, RZ, 0xc0, !PT ;  /* 0x0000009009097812 */ /* 0x000fe200078ec0ff */
[----:B------:R-:W-:Y:S01]  /*7ed0*/  @!P2 IMAD.MOV R26, RZ, RZ, -R26 ;  /* 0x000000ffff1aa224 */ /* 0x000fe200078e0a1a */
[----:B------:R-:W-:Y:S02]  /*7ee0*/  STL [R1+0xae0], R22 ;  /* 0x000ae01601007387 */ /* 0x000fe40000100800 */
[----:B------:R-:W-:Y:S01]  /*7ef0*/  LOP3.LUT R9, R9, 0x260, R10, 0xf8, !PT ;  /* 0x0000026009097812 */ /* 0x000fe200078ef80a */
[----:B------:R-:W-:Y:S01]  /*7f00*/  IMAD.SHL.U32 R10, R29, 0x2, RZ ;  /* 0x000000021d0a7824 */ /* 0x000fe200078e00ff */
[----:B------:R-:W-:Y:S01]  /*7f10*/  STL [R1+0xae4], R23 ;  /* 0x000ae41701007387 */ /* 0x000fe20000100800 */
[----:B------:R-:W-:-:S03]  /*7f20*/  @!P5 IMAD.IADD R5, R5, 0x1, -R0 ;  /* 0x000000010505d824 */ /* 0x000fc600078e0a00 */
[----:B------:R-:W-:Y:S01]  /*7f30*/  STL [R1+0xae8], R24 ;  /* 0x000ae81801007387 */ /* 0x000fe20000100800 */
[--C-:B------:R-:W-:Y:S01]  /*7f40*/  @!P4 IMAD.IADD R6, R6, 0x1, -R0.reuse ;  /* 0x000000010606c824 */ /* 0x100fe200078e0a00 */
[----:B------:R-:W-:Y:S02]  /*7f50*/  ISETP.GE.AND P4, PT, R13, RZ, PT ;  /* 0x000000ff0d00720c */ /* 0x000fe40003f86270 */
[----:B------:R-:W-:Y:S01]  /*7f60*/  STL [R1+0xaec], R25 ;  /* 0x000aec1901007387 */ /* 0x000fe20000100800 */
[----:B------:R-:W-:Y:S01]  /*7f70*/  ISETP.GE.AND P5, PT, R12, RZ, PT ;  /* 0x000000ff0c00720c */ /* 0x000fe20003fa6270 */
[----:B------:R-:W-:Y:S02]  /*7f80*/  @!P1 IMAD.IADD R4, R4, 0x1, -R0 ;  /* 0x0000000104049824 */ /* 0x000fe400078e0a00 */
[----:B------:R-:W-:Y:S01]  /*7f90*/  STL [R1+0xaf0], R26 ;  /* 0x000af01a01007387 */ /* 0x000fe20000100800 */
[----:B------:R-:W-:Y:S02]  /*7fa0*/  ISETP.GE.AND P1, PT, R11, RZ, PT ;  /* 0x000000ff0b00720c */ /* 0x000fe40003f26270 */
[----:B------:R-:W-:Y:S01]  /*7fb0*/  LOP3.LUT R9, R9, 0x10, R10, 0x78, !PT ;  /* 0x0000001009097812 */ /* 0x000fe200078e780a */
[----:B------:R-:W3:Y:S04]  /*7fc0*/  LDL.LU R13, [R1+0xc4] ;  /* 0x0000c400010d7983 */ /* 0x000ee80000300800 */
[----:B------:R-:W4:Y:S04]  /*7fd0*/  LDL.LU R12, [R1+0xe8] ;  /* 0x0000e800010c7983 */ /* 0x000f280000300800 */
[----:B------:R-:W4:Y:S04]  /*7fe0*/  LDL.LU R11, [R1+0x118] ;  /* 0x00011800010b7983 */ /* 0x000f280000300800 */
[----:B------:R-:W4:Y:S04]  /*7ff0*/  LDL.LU R10, [R1+0x140] ;  /* 0x00014000010a7983 */ /* 0x000f280000300800 */
[----:B------:R-:W4:Y:S04]  /*8000*/  LDL.LU R9, [R1+0x1cc] ;  /* 0x0001cc0001097983 */ /* 0x000f280000300800 */
[----:B------:R-:W4:Y:S01]  /*8010*/  LDL.LU R27, [R1+0x1d0] ;  /* 0x0001d000011b7983 */ /* 0x000f220000300800 */
[----:B------:R-:W-:-:S02]  /*8020*/  ISETP.GT.U32.AND P0, PT, R0, R7, PT ;  /* 0x000000070000720c */ /* 0x000fc40003f04070 */
[----:B------:R-:W-:Y:S02]  /*8030*/  ISETP.GE.AND P3, PT, R28, RZ, PT ;  /* 0x000000ff1c00720c */ /* 0x000fe40003f66270 */
[----:B------:R-:W-:Y:S01]  /*8040*/  ISETP.GT.U32.AND P2, PT, R0, R2, PT ;  /* 0x000000020000720c */ /* 0x000fe20003f44070 */
[----:B------:R-:W4:Y:S01]  /*8050*/  LDL.LU R28, [R1+0x1d8] ;  /* 0x0001d800011c7983 */ /* 0x000f220000300800 */
[----:B------:R-:W-:Y:S02]  /*8060*/  @!P4 IMAD.MOV R5, RZ, RZ, -R5 ;  /* 0x000000ffff05c224 */ /* 0x000fe400078e0a05 */
[----:B------:R-:W-:Y:S01]  /*8070*/  @!P5 IMAD.MOV R4, RZ, RZ, -R4 ;  /* 0x000000ffff04d224 */ /* 0x000fe200078e0a04 */
[----:B------:R-:W4:Y:S04]  /*8080*/  LDL.LU R29, [R1+0x1dc] ;  /* 0x0001dc00011d7983 */ /* 0x000f280000300800 */
[----:B------:R-:W-:Y:S01]  /*8090*/  @!P0 IMAD.IADD R7, R7, 0x1, -R0 ;  /* 0x0000000107078824 */ /* 0x000fe200078e0a00 */
[----:B------:R-:W-:Y:S01]  /*80a0*/  ISETP.GE.AND P0, PT, R14, RZ, PT ;  /* 0x000000ff0e00720c */ /* 0x000fe20003f06270 */
[----:B------:R-:W-:-:S02]  /*80b0*/  @!P3 IMAD.MOV R8, RZ, RZ, -R8 ;  /* 0x000000ffff08b224 */ /* 0x000fc400078e0a08 */
[----:B------:R-:W-:Y:S02]  /*80c0*/  @!P6 IMAD.MOV R7, RZ, RZ, -R7 ;  /* 0x000000ffff07e224 */ /* 0x000fe400078e0a07 */
[----:B------:R-:W-:Y:S01]  /*80d0*/  @!P2 IMAD.IADD R2, R2, 0x1, -R0 ;  /* 0x000000010202a824 */ /* 0x000fe200078e0a00 */
[----:B------:R-:W-:Y:S03]  /*80e0*/  STL [R1+0xaf4], R8 ;  /* 0x000af40801007387 */ /* 0x000fe60000100800 */
[----:B------:R-:W-:-:S04]  /*80f0*/  @!P1 IMAD.MOV R2, RZ, RZ, -R2 ;  /* 0x000000ffff029224 */ /* 0x000fc800078e0a02 */
[----:B------:R-:W-:Y:S01]  /*8100*/  @!P0 IMAD.MOV R6, RZ, RZ, -R6 ;  /* 0x000000ffff068224 */ /* 0x000fe200078e0a06 */
[----:B------:R-:W-:Y:S04]  /*8110*/  STL [R1+0xaf8], R7 ;  /* 0x000af80701007387 */ /* 0x000fe80000100800 */
[----:B------:R-:W-:Y:S04]  /*8120*/  STL [R1+0xafc], R6 ;  /* 0x000afc0601007387 */ /* 0x000fe80000100800 */
[----:B------:R-:W-:Y:S04]  /*8130*/  STL [R1+0xb00], R5 ;  /* 0x000b000501007387 */ /* 0x000fe80000100800 */
[----:B------:R3:W-:Y:S04]  /*8140*/  STL [R1+0xb04], R4 ;  /* 0x000b040401007387 */ /* 0x0007e80000100800 */
[----:B------:R0:W-:Y:S01]  /*8150*/  STL [R1+0xb08], R2 ;  /* 0x000b080201007387 */ /* 0x0001e20000100800 */
[----:B--2---:R-:W-:-:S02]  /*8160*/  ISETP.NE.AND P2, PT, R3, RZ, PT ;  /* 0x000000ff0300720c */ /* 0x004fc40003f45270 */
[----:B------:R-:W-:-:S04]  /*8170*/  LOP3.LUT R3, RZ, R3, RZ, 0x33, !PT ;  /* 0x00000003ff037212 */ /* 0x000fc800078e33ff */
[C---:B---3--:R-:W-:Y:S02]  /*8180*/  SEL R4, R3.reuse, R13, !P2 ;  /* 0x0000000d03047207 */ /* 0x048fe40005000000 */
[----:B----4-:R-:W-:-:S03]  /*8190*/  SEL R0, R3, R12, !P2 ;  /* 0x0000000c03007207 */ /* 0x010fc60005000000 */
[----:B------:R1:W-:Y:S01]  /*81a0*/  STL [R1+0x50], R4 ;  /* 0x0000500401007387 */ /* 0x0003e20000100800 */
[----:B0-----:R-:W-:-:S03]  /*81b0*/  SEL R2, R3, R11, !P2 ;  /* 0x0000000b03027207 */ /* 0x001fc60005000000 */
[----:B------:R0:W-:Y:S04]  /*81c0*/  STL [R1+0x54], R0 ;  /* 0x0000540001007387 */ /* 0x0001e80000100800 */
[----:B------:R2:W-:Y:S01]  /*81d0*/  STL [R1+0x58], R2 ;  /* 0x0000580201007387 */ /* 0x0005e20000100800 */
[C---:B-1----:R-:W-:Y:S02]  /*81e0*/  SEL R4, R3.reuse, R10, !P2 ;  /* 0x0000000a03047207 */ /* 0x042fe40005000000 */
[----:B0-----:R-:W-:-:S03]  /*81f0*/  SEL R0, R3, R9, !P2 ;  /* 0x0000000903007207 */ /* 0x001fc60005000000 */
[----:B------:R-:W-:Y:S01]  /*8200*/  STL [R1+0x7c], R4 ;  /* 0x00007c0401007387 */ /* 0x000fe20000100800 */
[----:B--2---:R-:W-:-:S03]  /*8210*/  SEL R2, R3, R27, !P2 ;  /* 0x0000001b03027207 */ /* 0x004fc60005000000 */
[----:B------:R-:W-:Y:S04]  /*8220*/  STL [R1+0x80], R0 ;  /* 0x0000800001007387 */ /* 0x000fe80000100800 */
[----:B------:R0:W-:Y:S04]  /*8230*/  STL [R1+0x90], R2 ;  /* 0x0000900201007387 */ /* 0x0001e80000100800 */
[----:B0-----:R-:W2:Y:S01]  /*8240*/  LDL.LU R2, [R1+0x120] ;  /* 0x0001200001027983 */ /* 0x001ea20000300800 */
[C---:B------:R-:W-:Y:S02]  /*8250*/  SEL R4, R3.reuse, R28, !P2 ;  /* 0x0000001c03047207 */ /* 0x040fe40005000000 */
[----:B------:R-:W-:-:S03]  /*8260*/  SEL R0, R3, R29, !P2 ;  /* 0x0000001d03007207 */ /* 0x000fc60005000000 */
[----:B------:R-:W-:Y:S04]  /*8270*/  STL [R1+0xb4], R4 ;  /* 0x0000b40401007387 */ /* 0x000fe80000100800 */
[----:B--2---:R0:W-:Y:S04]  /*8280*/  STL [R1+0xb24], R2 ;  /* 0x000b240201007387 */ /* 0x0041e80000100800 */
[----:B------:R-:W-:Y:S04]  /*8290*/  STL [R1+0xc4], R0 ;  /* 0x0000c40001007387 */ /* 0x000fe80000100800 */
[----:B0-----:R-:W2:Y:S04]  /*82a0*/  LDL.LU R2, [R1+0x1c4] ;  /* 0x0001c40001027983 */ /* 0x001ea80000300800 */
[----:B--2---:R0:W-:Y:S04]  /*82b0*/  STL [R1+0xb28], R2 ;  /* 0x000b280201007387 */ /* 0x0041e80000100800 */
[----:B0-----:R-:W2:Y:S04]  /*82c0*/  LDL.LU R2, [R1+0x1c8] ;  /* 0x0001c80001027983 */ /* 0x001ea80000300800 */
[----:B--2---:R0:W-:Y:S04]  /*82d0*/  STL [R1+0xb2c], R2 ;  /* 0x000b2c0201007387 */ /* 0x0041e80000100800 */
[----:B0-----:R-:W2:Y:S04]  /*82e0*/  LDL.LU R2, [R1+0x1d4] ;  /* 0x0001d40001027983 */ /* 0x001ea80000300800 */
[----:B------:R-:W3:Y:S04]  /*82f0*/  LDL.LU R4, [R1+0x11c] ;  /* 0x00011c0001047983 */ /* 0x000ee80000300800 */
[----:B------:R-:W4:Y:S04]  /*8300*/  LDL.LU R5, [R1+0x124] ;  /* 0x0001240001057983 */ /* 0x000f280000300800 */
[----:B------:R-:W4:Y:S04]  /*8310*/  LDL.LU R6, [R1+0x150] ;  /* 0x0001500001067983 */ /* 0x000f280000300800 */
[----:B------:R-:W4:Y:S04]  /*8320*/  LDL.LU R7, [R1+0x154] ;  /* 0x0001540001077983 */ /* 0x000f280000300800 */
[----:B------:R-:W4:Y:S04]  /*8330*/  LDL.LU R8, [R1+0x160] ;  /* 0x0001600001087983 */ /* 0x000f280000300800 */
[----:B------:R-:W3:Y:S04]  /*8340*/  LDL.LU R0, [R1+0x164] ;  /* 0x0001640001007983 */ /* 0x000ee80000300800 */
[----:B------:R-:W4:Y:S04]  /*8350*/  LDL.LU R26, [R1+0x1b4] ;  /* 0x0001b400011a7983 */ /* 0x000f280000300800 */
        /* <DEDUP_REMOVED lines=19> */
[----:B------:R-:W4:Y:S01]  /*8490*/  LDL.LU R29, [R1+0x170] ;  /* 0x00017000011d7983 */ /* 0x000f220000300800 */
[----:B--2---:R-:W-:-:S05]  /*84a0*/  SEL R2, R3, R2, !P2 ;  /* 0x0000000203027207 */ /* 0x004fca0005000000 */
[----:B------:R0:W-:Y:S04]  /*84b0*/  STL [R1+0xd0], R2 ;  /* 0x0000d00201007387 */ /* 0x0001e80000100800 */
[----:B0-----:R-:W2:Y:S02]  /*84c0*/  LDL.LU R2, [R1+0xb2c] ;  /* 0x000b2c0001027983 */ /* 0x001ea40000300800 */
[----:B--2---:R-:W-:-:S05]  /*84d0*/  SEL R2, R3, R2, !P2 ;  /* 0x0000000203027207 */ /* 0x004fca0005000000 */
[----:B------:R0:W-:Y:S04]  /*84e0*/  STL [R1+0xe0], R2 ;  /* 0x0000e00201007387 */ /* 0x0001e80000100800 */
[----:B0-----:R-:W2:Y:S02]  /*84f0*/  LDL.LU R2, [R1+0xb28] ;  /* 0x000b280001027983 */ /* 0x001ea40000300800 */
[----:B--2---:R-:W-:-:S05]  /*8500*/  SEL R2, R3, R2, !P2 ;  /* 0x0000000203027207 */ /* 0x004fca0005000000 */
[----:B------:R0:W-:Y:S04]  /*8510*/  STL [R1+0x140], R2 ;  /* 0x0001400201007387 */ /* 0x0001e80000100800 */
[----:B0-----:R-:W2:Y:S01]  /*8520*/  LDL.LU R2, [R1+0xb24] ;  /* 0x000b240001027983 */ /* 0x001ea20000300800 */
[C---:B---3--:R-:W-:Y:S02]  /*8530*/  SEL R0, R3.reuse, R0, !P2 ;  /* 0x0000000003007207 */ /* 0x048fe40005000000 */
[----:B--2---:R-:W-:-:S05]  /*8540*/  SEL R2, R3, R2, !P2 ;  /* 0x0000000203027207 */ /* 0x004fca0005000000 */
[----:B------:R0:W-:Y:S02]  /*8550*/  STL [R1+0x118], R2 ;  /* 0x0001180201007387 */ /* 0x0001e40000100800 */
[C---:B0-----:R-:W-:Y:S02]  /*8560*/  SEL R2, R3.reuse, R4, !P2 ;  /* 0x0000000403027207 */ /* 0x041fe40005000000 */
[C---:B----4-:R-:W-:Y:S02]  /*8570*/  SEL R4, R3.reuse, R5, !P2 ;  /* 0x0000000503047207 */ /* 0x050fe40005000000 */
[C---:B------:R-:W-:Y:S01]  /*8580*/  SEL R5, R3.reuse, R6, !P2 ;  /* 0x0000000603057207 */ /* 0x040fe20005000000 */
[----:B------:R0:W-:Y:S04]  /*8590*/  STL [R1+0xe4], R2 ;  /* 0x0000e40201007387 */ /* 0x0001e80000100800 */
[----:B------:R1:W-:Y:S01]  /*85a0*/  STL [R1+0xe8], R4 ;  /* 0x0000e80401007387 */ /* 0x0003e20000100800 */
[----:B0-----:R-:W-:-:S03]  /*85b0*/  SEL R2, R3, R7, !P2 ;  /* 0x0000000703027207 */ /* 0x001fc60005000000 */
[----:B------:R-:W-:Y:S01]  /*85c0*/  STL [R1+0x11c], R5 ;  /* 0x00011c0501007387 */ /* 0x000fe20000100800 */
[----:B-1----:R-:W-:-:S03]  /*85d0*/  SEL R4, R3, R8, !P2 ;  /* 0x0000000803047207 */ /* 0x002fc60005000000 */
[----:B------:R0:W-:Y:S04]  /*85e0*/  STL [R1+0x120], R2 ;  /* 0x0001200201007387 */ /* 0x0001e80000100800 */
[----:B------:R1:W-:Y:S01]  /*85f0*/  STL [R1+0x124], R4 ;  /* 0x0001240401007387 */ /* 0x0003e20000100800 */
[----:B0-----:R-:W-:-:S03]  /*8600*/  SEL R2, R3, R26, !P2 ;  /* 0x0000001a03027207 */ /* 0x001fc60005000000 */
[----:B------:R0:W-:Y:S01]  /*8610*/  STL [R1+0x150], R0 ;  /* 0x0001500001007387 */ /* 0x0001e20000100800 */
[----:B-1----:R-:W-:-:S03]  /*8620*/  SEL R4, R3, R25, !P2 ;  /* 0x0000001903047207 */ /* 0x002fc60005000000 */
[----:B------:R1:W-:Y:S01]  /*8630*/  STL [R1+0x154], R2 ;  /* 0x0001540201007387 */ /* 0x0003e20000100800 */
[----:B0-----:R-:W-:-:S03]  /*8640*/  SEL R0, R3, R24, !P2 ;  /* 0x0000001803007207 */ /* 0x001fc60005000000 */
[----:B------:R0:W-:Y:S01]  /*8650*/  STL [R1+0x160], R4 ;  /* 0x0001600401007387 */ /* 0x0001e20000100800 */
[----:B-1----:R-:W-:-:S03]  /*8660*/  SEL R2, R3, R23, !P2 ;  /* 0x0000001703027207 */ /* 0x002fc60005000000 */
[----:B------:R1:W-:Y:S04]  /*8670*/  STL [R1+0x164], R0 ;  /* 0x0001640001007387 */ /* 0x0003e80000100800 */
[----:B------:R2:W-:Y:S01]  /*8680*/  STL [R1+0x20c], R2 ;  /* 0x00020c0201007387 */ /* 0x0005e20000100800 */
[C---:B0-----:R-:W-:Y:S02]  /*8690*/  SEL R4, R3.reuse, R22, !P2 ;  /* 0x0000001603047207 */ /* 0x041fe40005000000 */
[----:B-1----:R-:W-:-:S03]  /*86a0*/  SEL R0, R3, R21, !P2 ;  /* 0x0000001503007207 */ /* 0x002fc60005000000 */
[----:B------:R0:W-:Y:S01]  /*86b0*/  STL [R1+0x208], R4 ;  /* 0x0002080401007387 */ /* 0x0001e20000100800 */
[----:B--2---:R-:W-:-:S03]  /*86c0*/  SEL R2, R3, R20, !P2 ;  /* 0x0000001403027207 */ /* 0x004fc60005000000 */
        /* <DEDUP_REMOVED lines=173> */
[C---:B----4-:R-:W-:Y:S02]  /*91a0*/  SEL R5, R3.reuse, R5, !P2 ;  /* 0x0000000503057207 */ /* 0x050fe40005000000 */
[C---:B------:R-:W-:Y:S02]  /*91b0*/  SEL R6, R3.reuse, R6, !P2 ;  /* 0x0000000603067207 */ /* 0x040fe40005000000 */
[----:B------:R-:W-:-:S02]  /*91c0*/  SEL R7, R3, R7, !P2 ;  /* 0x0000000703077207 */ /* 0x000fc40005000000 */
[C---:B------:R-:W-:Y:S02]  /*91d0*/  SEL R8, R3.reuse, R8, !P2 ;  /* 0x0000000803087207 */ /* 0x040fe40005000000 */
[C---:B------:R-:W-:Y:S02]  /*91e0*/  SEL R26, R3.reuse, R26, !P2 ;  /* 0x0000001a031a7207 */ /* 0x040fe40005000000 */
[C---:B------:R-:W-:Y:S02]  /*91f0*/  SEL R25, R3.reuse, R25, !P2 ;  /* 0x0000001903197207 */ /* 0x040fe40005000000 */
[C---:B------:R-:W-:Y:S02]  /*9200*/  SEL R24, R3.reuse, R24, !P2 ;  /* 0x0000001803187207 */ /* 0x040fe40005000000 */
        /* <DEDUP_REMOVED lines=18> */
[----:B--2---:R-:W-:-:S05]  /*9330*/  SEL R2, R3, R2, !P2 ;  /* 0x0000000203027207 */ /* 0x004fca0005000000 */
[----:B------:R0:W-:Y:S04]  /*9340*/  STL [R1+0x12c], R2 ;  /* 0x00012c0201007387 */ /* 0x0001e80000100800 */
[----:B0-----:R-:W2:Y:S04]  /*9350*/  LDL.LU R2, [R1+0xb08] ;  /* 0x000b080001027983 */ /* 0x001ea80000300800 */
[----:B------:R0:W-:Y:S04]  /*9360*/  STL [R1+0x128], R4 ;  /* 0x0001280401007387 */ /* 0x0001e80000100800 */
[----:B0-----:R-:W3:Y:S04]  /*9370*/  LDL.LU R4, [R1+0xb04] ;  /* 0x000b040001047983 */ /* 0x001ee80000300800 */
[----:B------:R0:W-:Y:S04]  /*9380*/  STL [R1+0x114], R5 ;  /* 0x0001140501007387 */ /* 0x0001e80000100800 */
[----:B0-----:R-:W4:Y:S04]  /*9390*/  LDL.LU R5, [R1+0xb00] ;  /* 0x000b000001057983 */ /* 0x001f280000300800 */
[----:B------:R0:W-:Y:S04]  /*93a0*/  STL [R1+0x10c], R6 ;  /* 0x00010c0601007387 */ /* 0x0001e80000100800 */
[----:B0-----:R-:W2:Y:S04]  /*93b0*/  LDL.LU R6, [R1+0xafc] ;  /* 0x000afc0001067983 */ /* 0x001ea80000300800 */
[----:B------:R0:W-:Y:S04]  /*93c0*/  STL [R1+0x108], R7 ;  /* 0x0001080701007387 */ /* 0x0001e80000100800 */
[----:B0-----:R-:W3:Y:S04]  /*93d0*/  LDL.LU R7, [R1+0xaf8] ;  /* 0x000af80001077983 */ /* 0x001ee80000300800 */
[----:B------:R0:W-:Y:S04]  /*93e0*/  STL [R1+0x104], R8 ;  /* 0x0001040801007387 */ /* 0x0001e80000100800 */
[----:B0-----:R-:W4:Y:S04]  /*93f0*/  LDL.LU R8, [R1+0xaf4] ;  /* 0x000af40001087983 */ /* 0x001f280000300800 */
        /* <DEDUP_REMOVED lines=41> */
[----:B0-----:R-:W4:Y:S01]  /*9690*/  LDL.LU R29, [R1+0xaa0] ;  /* 0x000aa000011d7983 */ /* 0x001f220000300800 */
[----:B------:R-:W-:-:S05]  /*96a0*/  SEL R0, R3, R0, !P2 ;  /* 0x0000000003007207 */ /* 0x000fca0005000000 */
[----:B------:R0:W-:Y:S01]  /*96b0*/  STL [R1+0x18], R0 ;  /* 0x0000180001007387 */ /* 0x0001e20000100800 */
[C---:B--2---:R-:W-:Y:S02]  /*96c0*/  SEL R6, R3.reuse, R6, !P2 ;  /* 0x0000000603067207 */ /* 0x044fe40005000000 */
[C---:B---3--:R-:W-:Y:S02]  /*96d0*/  SEL R7, R3.reuse, R7, !P2 ;  /* 0x0000000703077207 */ /* 0x048fe40005000000 */
[C---:B----4-:R-:W-:Y:S01]  /*96e0*/  SEL R8, R3.reuse, R8, !P2 ;  /* 0x0000000803087207 */ /* 0x050fe20005000000 */
[----:B------:R-:W-:Y:S01]  /*96f0*/  IMAD R6, R6, UR19, RZ ;  /* 0x0000001306067c24 */ /* 0x000fe2000f8e02ff */
[----:B------:R-:W-:Y:S01]  /*9700*/  SEL R2, R3, R2, !P2 ;  /* 0x0000000203027207 */ /* 0x000fe20005000000 */
[----:B------:R-:W-:Y:S01]  /*9710*/  IMAD R7, R7, UR19, RZ ;  /* 0x0000001307077c24 */ /* 0x000fe2000f8e02ff */
[C---:B------:R-:W-:Y:S01]  /*9720*/  SEL R26, R3.reuse, R26, !P2 ;  /* 0x0000001a031a7207 */ /* 0x040fe20005000000 */
[----:B------:R-:W-:Y:S01]  /*9730*/  IMAD R8, R8, UR19, RZ ;  /* 0x0000001308087c24 */ /* 0x000fe2000f8e02ff */
        /* <DEDUP_REMOVED lines=12> */
[----:B------:R-:W-:Y:S01]  /*9800*/  SEL R12, R3, R12, !P2 ;  /* 0x0000000c030c7207 */ /* 0x000fe20005000000 */
[----:B------:R-:W-:-:S02]  /*9810*/  IMAD R22, R22, UR19, RZ ;  /* 0x0000001316167c24 */ /* 0x000fc4000f8e02ff */
[----:B------:R-:W-:Y:S02]  /*9820*/  IMAD R21, R21, UR19, RZ ;  /* 0x0000001315157c24 */ /* 0x000fe4000f8e02ff */
[----:B------:R-:W-:Y:S01]  /*9830*/  IMAD R20, R20, UR19, RZ ;  /* 0x0000001314147c24 */ /* 0x000fe2000f8e02ff */
[C---:B0-----:R-:W-:Y:S02]  /*9840*/  SEL R0, R3.reuse, R27, !P2 ;  /* 0x0000001b03007207 */ /* 0x041fe40005000000 */
[C---:B------:R-:W-:Y:S02]  /*9850*/  SEL R27, R3.reuse, R11, !P2 ;  /* 0x0000000b031b7207 */ /* 0x040fe40005000000 */
[----:B------:R-:W-:-:S05]  /*9860*/  SEL R29, R3, R29, !P2 ;  /* 0x0000001d031d7207 */ /* 0x000fca0005000000 */
[----:B------:R0:W-:Y:S01]  /*9870*/  STL [R1+0x14], R29 ;  /* 0x0000141d01007387 */ /* 0x0001e20000100800 */
[C---:B------:R-:W-:Y:S02]  /*9880*/  SEL R28, R3.reuse, R28, !P2 ;  /* 0x0000001c031c7207 */ /* 0x040fe40005000000 */
[C---:B0-----:R-:W-:Y:S01]  /*9890*/  SEL R29, R3.reuse, R9, !P2 ;  /* 0x00000009031d7207 */ /* 0x041fe20005000000 */
[----:B------:R-:W-:Y:S01]  /*98a0*/  IMAD.MOV.U32 R9, RZ, RZ, R0 ;  /* 0x000000ffff097224 */ /* 0x000fe200078e0000 */
[C---:B------:R-:W-:Y:S02]  /*98b0*/  SEL R0, R3.reuse, R4, !P2 ;  /* 0x0000000403007207 */ /* 0x040fe40005000000 */
[C---:B------:R-:W-:Y:S01]  /*98c0*/  SEL R4, R3.reuse, R24, !P2 ;  /* 0x0000001803047207 */ /* 0x040fe20005000000 */
[----:B------:R-:W-:Y:S01]  /*98d0*/  IMAD.MOV.U32 R24, RZ, RZ, R9 ;  /* 0x000000ffff187224 */ /* 0x000fe200078e0009 */
[----:B------:R-:W-:Y:S01]  /*98e0*/  SEL R9, R3, R5, !P2 ;  /* 0x0000000503097207 */ /* 0x000fe20005000000 */
[----:B------:R-:W-:Y:S01]  /*98f0*/  IMAD R0, R0, UR19, RZ ;  /* 0x0000001300007c24 */ /* 0x000fe2000f8e02ff */
[----:B------:R0:W-:Y:S03]  /*9900*/  STL [R1+0x10], R28 ;  /* 0x0000101c01007387 */ /* 0x0001e60000100800 */
[----:B------:R-:W-:Y:S01]  /*9910*/  IMAD R9, R9, UR19, RZ ;  /* 0x0000001309097c24 */ /* 0x000fe2000f8e02ff */
[----:B------:R-:W-:-:S02]  /*9920*/  IADD3 R5, P3, R0, UR28, RZ ;  /* 0x0000001c00057c10 */ /* 0x000fc4000ff7e0ff */
[----:B0-----:R-:W-:Y:S02]  /*9930*/  SEL R28, R3, R10, !P2 ;  /* 0x0000000a031c7207 */ /* 0x001fe40005000000 */
[----:B------:R-:W-:Y:S02]  /*9940*/  IADD3 R3, P5, R9, UR26, RZ ;  /* 0x0000001a09037c10 */ /* 0x000fe4000ffbe0ff */
[----:B------:R-:W-:Y:S02]  /*9950*/  R2UR UR17, R5 ;  /* 0x00000000051172ca */ /* 0x000fe400000e0000 */
[----:B------:R-:W-:Y:S02]  /*9960*/  IADD3 R5, P1, R6, UR8, RZ ;  /* 0x0000000806057c10 */ /* 0x000fe4000ff3e0ff */
[----:B------:R-:W-:Y:S02]  /*9970*/  R2UR UR16, R3 ;  /* 0x00000000031072ca */ /* 0x000fe400000e0000 */
[----:B------:R-:W-:-:S02]  /*9980*/  IADD3 R3, P2, R7, UR6, RZ ;  /* 0x0000000607037c10 */ /* 0x000fc4000ff5e0ff */
[----:B------:R-:W-:Y:S01]  /*9990*/  R2UR UR15, R5 ;  /* 0x00000000050f72ca */ /* 0x000fe200000e0000 */
[----:B------:R-:W-:Y:S01]  /*99a0*/  IMAD R5, R25, UR19, RZ ;  /* 0x0000001319057c24 */ /* 0x000fe2000f8e02ff */
[----:B------:R-:W-:Y:S01]  /*99b0*/  R2UR UR14, R3 ;  /* 0x00000000030e72ca */ /* 0x000fe200000e0000 */
[----:B------:R-:W-:Y:S01]  /*99c0*/  IMAD R3, R26, UR19, RZ ;  /* 0x000000131a037c24 */ /* 0x000fe2000f8e02ff */
[----:B------:R-:W-:Y:S01]  /*99d0*/  IADD3 R10, P6, R8, UR22, RZ ;  /* 0x00000016080a7c10 */ /* 0x000fe2000ffde0ff */
[----:B------:R-:W-:Y:S01]  /*99e0*/  IMAD.MOV.U32 R25, RZ, RZ, R29 ;  /* 0x000000ffff197224 */ /* 0x000fe200078e001d */
[----:B------:R-:W-:Y:S01]  /*99f0*/  IADD3 R11, P4, R5, UR24, RZ ;  /* 0x00000018050b7c10 */ /* 0x000fe2000ff9e0ff */
[----:B------:R-:W-:Y:S01]  /*9a00*/  IMAD R4, R4, UR19, RZ ;  /* 0x0000001304047c24 */ /* 0x000fe2000f8e02ff */
[----:B------:R-:W-:Y:S02]  /*9a10*/  R2UR UR13, R10 ;  /* 0x000000000a0d72ca */ /* 0x000fe400000e0000 */
[----:B------:R-:W-:-:S02]  /*9a20*/  SHF.R.S32.HI R29, RZ, 0x1f, R9 ;  /* 0x0000001fff1d7819 */ /* 0x000fc40000011409 */
[----:B------:R-:W-:Y:S02]  /*9a30*/  IADD3 R10, P0, R3, UR4, RZ ;  /* 0x00000004030a7c10 */ /* 0x000fe4000ff1e0ff */
[----:B------:R-:W-:Y:S01]  /*9a40*/  R2UR UR11, R11 ;  /* 0x000000000b0b72ca */ /* 0x000fe200000e0000 */
[----:B------:R-:W-:Y:S01]  /*9a50*/  IMAD.MOV.U32 R11, RZ, RZ, R28 ;  /* 0x000000ffff0b7224 */ /* 0x000fe200078e001c */
[----:B------:R-:W-:Y:S01]  /*9a60*/  IADD3.X R29, R29, UR29, RZ, P5, !PT ;  /* 0x0000001d1d1d7c10 */ /* 0x000fe2000affe4ff */
[----:B------:R-:W-:Y:S01]  /*9a70*/  IMAD R19, R19, UR19, RZ ;  /* 0x0000001313137c24 */ /* 0x000fe2000f8e02ff */
[----:B------:R-:W-:Y:S01]  /*9a80*/  R2UR UR12, R10 ;  /* 0x000000000a0c72ca */ /* 0x000fe200000e0000 */
[----:B------:R-:W-:Y:S01]  /*9a90*/  IMAD.MOV.U32 R10, RZ, RZ, R27 ;  /* 0x000000ffff0a7224 */ /* 0x000fe200078e001b */
[----:B------:R-:W-:Y:S01]  /*9aa0*/  IADD3 R9, P5, R4, UR20, RZ ;  /* 0x0000001404097c10 */ /* 0x000fe2000ffbe0ff */
[----:B------:R-:W-:Y:S01]  /*9ab0*/  IMAD R18, R18, UR19, RZ ;  /* 0x0000001312127c24 */ /* 0x000fe2000f8e02ff */
[----:B------:R-:W-:Y:S01]  /*9ac0*/  SHF.R.S32.HI R28, RZ, 0x1f, R6 ;  /* 0x0000001fff1c7819 */ /* 0x000fe20000011406 */
[----:B------:R-:W-:Y:S01]  /*9ad0*/  IMAD R23, R23, UR19, RZ ;  /* 0x0000001317177c24 */ /* 0x000fe2000f8e02ff */
[----:B------:R-:W-:Y:S01]  /*9ae0*/  SHF.R.S32.HI R27, RZ, 0x1f, R7 ;  /* 0x0000001fff1b7819 */ /* 0x000fe20000011407 */
[----:B------:R-:W-:Y:S01]  /*9af0*/  ULDC.64 UR28, c[0x0][0x218] ;  /* 0x00008600001c7ab9 */ /* 0x000fe20000000a00 */
[----:B------:R-:W-:Y:S01]  /*9b00*/  R2UR UR10, R9 ;  /* 0x00000000090a72ca */ /* 0x000fe200000e0000 */
[----:B------:R-:W-:Y:S01]  /*9b10*/  IMAD.MOV.U32 R9, RZ, RZ, R25 ;  /* 0x000000ffff097224 */ /* 0x000fe200078e0019 */
[----:B------:R-:W-:Y:S01]  /*9b20*/  IADD3.X R28, R28, UR27, RZ, P1, !PT ;  /* 0x0000001b1c1c7c10 */ /* 0x000fe20008ffe4ff */
[----:B------:R-:W-:Y:S01]  /*9b30*/  ULDC.64 UR26, c[0x0][0x218] ;  /* 0x00008600001a7ab9 */ /* 0x000fe20000000a00 */
[----:B------:R-:W-:-:S02]  /*9b40*/  SHF.R.S32.HI R26, RZ, 0x1f, R8 ;  /* 0x0000001fff1a7819 */ /* 0x000fc40000011408 */
[----:B------:R-:W-:Y:S02]  /*9b50*/  IADD3.X R27, R27, UR9, RZ, P2, !PT ;  /* 0x000000091b1b7c10 */ /* 0x000fe400097fe4ff */
[----:B------:R-:W-:Y:S02]  /*9b60*/  SHF.R.S32.HI R25, RZ, 0x1f, R3 ;  /* 0x0000001fff197819 */ /* 0x000fe40000011403 */
[----:B------:R-:W-:Y:S02]  /*9b70*/  IADD3 R7, P2, R22, UR26, RZ ;  /* 0x0000001a16077c10 */ /* 0x000fe4000ff5e0ff */
[----:B------:R-:W-:Y:S02]  /*9b80*/  IADD3.X R26, R26, UR7, RZ, P6, !PT ;  /* 0x000000071a1a7c10 */ /* 0x000fe4000b7fe4ff */
[----:B------:R-:W-:Y:S02]  /*9b90*/  SHF.R.S32.HI R3, RZ, 0x1f, R5 ;  /* 0x0000001fff037819 */ /* 0x000fe40000011405 */
[----:B------:R-:W-:Y:S01]  /*9ba0*/  IADD3.X R25, R25, UR23, RZ, P0, !PT ;  /* 0x0000001719197c10 */ /* 0x000fe200087fe4ff */
[----:B------:R-:W-:Y:S01]  /*9bb0*/  ULDC.64 UR22, c[0x0][0x218] ;  /* 0x0000860000167ab9 */ /* 0x000fe20000000a00 */
[----:B------:R-:W-:-:S02]  /*9bc0*/  IADD3 R6, P6, R21, UR32, RZ ;  /* 0x0000002015067c10 */ /* 0x000fc4000ffde0ff */
[----:B------:R-:W-:Y:S02]  /*9bd0*/  R2UR UR8, R7 ;  /* 0x00000000070872ca */ /* 0x000fe400000e0000 */
[----:B------:R-:W-:Y:S02]  /*9be0*/  IADD3 R5, P0, R20, UR34, RZ ;  /* 0x0000002214057c10 */ /* 0x000fe4000ff1e0ff */
[----:B------:R-:W-:Y:S02]  /*9bf0*/  SHF.R.S32.HI R7, RZ, 0x1f, R4 ;  /* 0x0000001fff077819 */ /* 0x000fe40000011404 */
[----:B------:R-:W-:Y:S02]  /*9c00*/  R2UR UR7, R6 ;  /* 0x00000000060772ca */ /* 0x000fe400000e0000 */
[----:B------:R-:W-:Y:S02]  /*9c10*/  IADD3.X R3, R3, UR5, RZ, P4, !PT ;  /* 0x0000000503037c10 */ /* 0x000fe4000a7fe4ff */
[----:B------:R-:W-:-:S02]  /*9c20*/  R2UR UR6, R5 ;  /* 0x00000000050672ca */ /* 0x000fc400000e0000 */
[----:B------:R-:W-:Y:S02]  /*9c30*/  IADD3 R6, P4, R19, UR36, RZ ;  /* 0x0000002413067c10 */ /* 0x000fe4000ff9e0ff */
[----:B------:R-:W-:Y:S01]  /*9c40*/  IADD3.X R7, R7, UR25, RZ, P5, !PT ;  /* 0x0000001907077c10 */ /* 0x000fe2000affe4ff */
[----:B------:R-:W-:Y:S01]  /*9c50*/  IMAD R15, R15, UR19, RZ ;  /* 0x000000130f0f7c24 */ /* 0x000fe2000f8e02ff */
[----:B------:R-:W-:Y:S01]  /*9c60*/  SHF.R.S32.HI R5, RZ, 0x1f, R22 ;  /* 0x0000001fff057819 */ /* 0x000fe20000011416 */
[----:B------:R-:W-:Y:S01]  /*9c70*/  IMAD R17, R17, UR19, RZ ;  /* 0x0000001311117c24 */ /* 0x000fe2000f8e02ff */
[----:B------:R-:W-:Y:S01]  /*9c80*/  IADD3 R4, P5, R18, UR22, RZ ;  /* 0x0000001612047c10 */ /* 0x000fe2000ffbe0ff */
[----:B------:R-:W-:Y:S01]  /*9c90*/  IMAD R16, R16, UR19, RZ ;  /* 0x0000001310107c24 */ /* 0x000fe2000f8e02ff */
[----:B------:R-:W-:Y:S01]  /*9ca0*/  IADD3 R8, P1, R23, UR28, RZ ;  /* 0x0000001c17087c10 */ /* 0x000fe2000ff3e0ff */
[----:B------:R-:W-:Y:S01]  /*9cb0*/  ULDC.64 UR24, c[0x0][0x218] ;  /* 0x0000860000187ab9 */ /* 0x000fe20000000a00 */
[----:B------:R-:W-:-:S02]  /*9cc0*/  SHF.R.S32.HI R21, RZ, 0x1f, R21 ;  /* 0x0000001fff157819 */ /* 0x000fc40000011415 */
[----:B------:R-:W-:Y:S02]  /*9cd0*/  R2UR UR5, R6 ;  /* 0x00000000060572ca */ /* 0x000fe400000e0000 */
[----:B------:R-:W-:Y:S01]  /*9ce0*/  IADD3.X R5, R5, UR29, RZ, P2, !PT ;  /* 0x0000001d05057c10 */ /* 0x000fe200097fe4ff */
[----:B------:R-:W-:Y:S01]  /*9cf0*/  ULDC.64 UR28, c[0x0][0x218] ;  /* 0x00008600001c7ab9 */ /* 0x000fe20000000a00 */
[----:B------:R-:W-:Y:S02]  /*9d00*/  SHF.R.S32.HI R6, RZ, 0x1f, R23 ;  /* 0x0000001fff067819 */ /* 0x000fe40000011417 */
[----:B------:R-:W-:Y:S02]  /*9d10*/  R2UR UR4, R4 ;  /* 0x00000000040472ca */ /* 0x000fe400000e0000 */
[----:B------:R-:W-:Y:S02]  /*9d20*/  R2UR UR9, R8 ;  /* 0x00000000080972ca */ /* 0x000fe400000e0000 */
[----:B------:R-:W-:Y:S01]  /*9d30*/  IADD3.X R4, R21, UR27, RZ, P6, !PT ;  /* 0x0000001b15047c10 */ /* 0x000fe2000b7fe4ff */
[----:B------:R-:W-:Y:S01]  /*9d40*/  ULDC.64 UR26, c[0x0][0x218] ;  /* 0x00008600001a7ab9 */ /* 0x000fe20000000a00 */
[----:B------:R-:W-:Y:S01]  /*9d50*/  IADD3 R8, P6, R15, UR28, RZ ;  /* 0x0000001c0f087c10 */ /* 0x000fe2000ffde0ff */
[----:B------:R-:W-:Y:S01]  /*9d60*/  IMAD.MOV.U32 R23, RZ, RZ, R9 ;  /* 0x000000ffff177224 */ /* 0x000fe200078e0009 */
[----:B------:R-:W-:Y:S01]  /*9d70*/  SHF.R.S32.HI R20, RZ, 0x1f, R20 ;  /* 0x0000001fff147819 */ /* 0x000fe20000011414 */
[----:B------:R-:W-:Y:S01]  /*9d80*/  IMAD.MOV.U32 R21, RZ, RZ, R10 ;  /* 0x000000ffff157224 */ /* 0x000fe200078e000a */
[----:B------:R-:W-:Y:S01]  /*9d90*/  IADD3.X R6, R6, UR21, RZ, P1, !PT ;  /* 0x0000001506067c10 */ /* 0x000fe20008ffe4ff */
[----:B------:R-:W-:Y:S01]  /*9da0*/  IMAD R14, R14, UR19, RZ ;  /* 0x000000130e0e7c24 */ /* 0x000fe2000f8e02ff */
[----:B------:R-:W-:-:S02]  /*9db0*/  IADD3 R10, P1, R17, UR24, RZ ;  /* 0x00000018110a7c10 */ /* 0x000fc4000ff3e0ff */
[----:B------:R-:W-:Y:S02]  /*9dc0*/  IADD3 R9, P2, R16, UR26, RZ ;  /* 0x0000001a10097c10 */ /* 0x000fe4000ff5e0ff */
[----:B------:R-:W-:Y:S02]  /*9dd0*/  R2UR UR20, R8 ;  /* 0x00000000081472ca */ /* 0x000fe400000e0000 */
[----:B------:R-:W-:Y:S01]  /*9de0*/  IADD3.X R8, R20, UR33, RZ, P0, !PT ;  /* 0x0000002114087c10 */ /* 0x000fe200087fe4ff */
[----:B------:R-:W-:Y:S01]  /*9df0*/  ULDC.64 UR32, c[0x0][0x218] ;  /* 0x0000860000207ab9 */ /* 0x000fe20000000a00 */
[----:B------:R-:W-:Y:S02]  /*9e00*/  R2UR UR22, R10 ;  /* 0x000000000a1672ca */ /* 0x000fe400000e0000 */
[----:B------:R-:W-:Y:S01]  /*9e10*/  R2UR UR21, R9 ;  /* 0x00000000091572ca */ /* 0x000fe200000e0000 */
[----:B------:R-:W-:Y:S01]  /*9e20*/  IMAD R9, R12, UR19, RZ ;  /* 0x000000130c097c24 */ /* 0x000fe2000f8e02ff */
[----:B------:R-:W-:-:S02]  /*9e30*/  IADD3 R10, P0, R14, UR32, RZ ;  /* 0x000000200e0a7c10 */ /* 0x000fc4000ff1e0ff */
[----:B------:R-:W-:Y:S02]  /*9e40*/  SHF.R.S32.HI R18, RZ, 0x1f, R18 ;  /* 0x0000001fff127819 */ /* 0x000fe40000011412 */
[----:B------:R-:W-:Y:S02]  /*9e50*/  R2UR UR54, R10 ;  /* 0x000000000a3672ca */ /* 0x000fe400000e0000 */
[----:B------:R-:W-:Y:S01]  /*9e60*/  IADD3.X R18, R18, UR37, RZ, P5, !PT ;  /* 0x0000002512127c10 */ /* 0x000fe2000affe4ff */
[----:B------:R-:W-:Y:S01]  /*9e70*/  IMAD.MOV.U32 R22, RZ, RZ, R11 ;  /* 0x000000ffff167224 */ /* 0x000fe200078e000b */
[----:B------:R-:W-:Y:S02]  /*9e80*/  IADD3 R10, P5, R9, UR56, RZ ;  /* 0x00000038090a7c10 */ /* 0x000fe4000ffbe0ff */
[----:B------:R-:W-:Y:S01]  /*9e90*/  SHF.R.S32.HI R15, RZ, 0x1f, R15 ;  /* 0x0000001fff0f7819 */ /* 0x000fe2000001140f */
[----:B------:R-:W-:Y:S01]  /*9ea0*/  IMAD R12, R21, UR19, RZ ;  /* 0x00000013150c7c24 */ /* 0x000fe2000f8e02ff */
[----:B------:R-:W-:Y:S01]  /*9eb0*/  R2UR UR52, R10 ;  /* 0x000000000a3472ca */ /* 0x000fe200000e0000 */
[----:B------:R-:W-:Y:S01]  /*9ec0*/  IMAD R10, R22, UR19, RZ ;  /* 0x00000013160a7c24 */ /* 0x000fe2000f8e02ff */
[----:B------:R-:W-:Y:S01]  /*9ed0*/  SHF.R.S32.HI R17, RZ, 0x1f, R17 ;  /* 0x0000001fff117819 */ /* 0x000fe20000011411 */
[----:B------:R-:W-:Y:S01]  /*9ee0*/  ULDC.64 UR36, c[0x0][0x218] ;  /* 0x0000860000247ab9 */ /* 0x000fe20000000a00 */
[----:B------:R-:W-:Y:S01]  /*9ef0*/  SHF.R.S32.HI R22, RZ, 0x1f, R0 ;  /* 0x0000001fff167819 */ /* 0x000fe20000011400 */
[----:B------:R-:W-:Y:S01]  /*9f00*/  IMAD R0, R24, UR19, RZ ;  /* 0x0000001318007c24 */ /* 0x000fe2000f8e02ff */
[----:B------:R-:W-:Y:S01]  /*9f10*/  IADD3.X R15, R15, UR27, RZ, P6, !PT ;  /* 0x0000001b0f0f7c10 */ /* 0x000fe2000b7fe4ff */
[----:B------:R-:W-:Y:S01]  /*9f20*/  ULDC.64 UR26, c[0x0][0x218] ;  /* 0x00008600001a7ab9 */ /* 0x000fe20000000a00 */
[----:B------:R-:W-:Y:S01]  /*9f30*/  IADD3.X R17, R17, UR23, RZ, P1, !PT ;  /* 0x0000001711117c10 */ /* 0x000fe20008ffe4ff */
[----:B------:R-:W-:Y:S01]  /*9f40*/  UMOV UR23, UR26 ;  /* 0x0000001a00177c82 */ /* 0x000fe20008000000 */
[----:B------:R-:W-:-:S02]  /*9f50*/  IADD3 R20, P6, R12, UR58, RZ ;  /* 0x0000003a0c147c10 */ /* 0x000fc4000ffde0ff */
[----:B------:R-:W-:Y:S02]  /*9f60*/  IADD3.X R22, R22, UR37, RZ, P3, !PT ;  /* 0x0000002516167c10 */ /* 0x000fe40009ffe4ff */
[----:B------:R-:W-:Y:S02]  /*9f70*/  IADD3 R24, P3, R0, UR23, RZ ;  /* 0x0000001700187c10 */ /* 0x000fe4000ff7e0ff */
[----:B------:R-:W-:Y:S02]  /*9f80*/  R2UR UR51, R20 ;  /* 0x00000000143372ca */ /* 0x000fe400000e0000 */
[----:B------:R-:W2:Y:S01]  /*9f90*/  LDL.LU R20, [R1+0x50] ;  /* 0x0000500001147983 */ /* 0x000ea20000300800 */
[----:B------:R-:W-:Y:S02]  /*9fa0*/  R2UR UR48, R24 ;  /* 0x00000000183072ca */ /* 0x000fe400000e0000 */
[----:B------:R-:W-:Y:S01]  /*9fb0*/  R2UR UR47, R22 ;  /* 0x00000000162f72ca */ /* 0x000fe200000e0000 */
[----:B------:R-:W3:Y:S01]  /*9fc0*/  LDL.LU R24, [R1+0x1c] ;  /* 0x00001c0001187983 */ /* 0x000ee20000300800 */
[----:B------:R-:W-:-:S02]  /*9fd0*/  R2UR UR46, R29 ;  /* 0x000000001d2e72ca */ /* 0x000fc400000e0000 */
[----:B------:R-:W-:Y:S01]  /*9fe0*/  R2UR UR45, R28 ;  /* 0x000000001c2d72ca */ /* 0x000fe200000e0000 */
[----:B------:R-:W4:Y:S04]  /*9ff0*/  LDL.LU R22, [R1+0x18] ;  /* 0x0000180001167983 */ /* 0x000f280000300800 */
[----:B------:R-:W3:Y:S04]  /*a000*/  LDL.LU R29, [R1+0x14] ;  /* 0x00001400011d7983 */ /* 0x000ee80000300800 */
[----:B------:R-:W4:Y:S01]  /*a010*/  LDL.LU R28, [R1+0x10] ;  /* 0x00001000011c7983 */ /* 0x000f220000300800 */
[----:B------:R-:W-:Y:S01]  /*a020*/  SHF.R.S32.HI R19, RZ, 0x1f, R19 ;  /* 0x0000001fff137819 */ /* 0x000fe20000011413 */
[----:B------:R-:W-:-:S03]  /*a030*/  IMAD R13, R13, UR19, RZ ;  /* 0x000000130d0d7c24 */ /* 0x000fc6000f8e02ff */
[----:B------:R-:W-:Y:S01]  /*a040*/  IADD3.X R19, R19, UR35, RZ, P4, !PT ;  /* 0x0000002313137c10 */ /* 0x000fe2000a7fe4ff */
[----:B------:R-:W-:Y:S02]  /*a050*/  ULDC.64 UR34, c[0x0][0x218] ;  /* 0x0000860000227ab9 */ /* 0x000fe40000000a00 */
[----:B------:R-:W-:Y:S02]  /*a060*/  IADD3 R11, P4, R13, UR34, RZ ;  /* 0x000000220d0b7c10 */ /* 0x000fe4000ff9e0ff */
[----:B------:R-:W-:Y:S02]  /*a070*/  SHF.R.S32.HI R16, RZ, 0x1f, R16 ;  /* 0x0000001fff107819 */ /* 0x000fe40000011410 */
[----:B------:R-:W-:Y:S01]  /*a080*/  R2UR UR53, R11 ;  /* 0x000000000b3572ca */ /* 0x000fe200000e0000 */
[----:B------:R-:W-:Y:S01]  /*a090*/  IMAD R11, R23, UR19, RZ ;  /* 0x00000013170b7c24 */ /* 0x000fe2000f8e02ff */
[----:B------:R-:W-:Y:S01]  /*a0a0*/  IADD3.X R16, R16, UR25, RZ, P2, !PT ;  /* 0x0000001910107c10 */ /* 0x000fe200097fe4ff */
[----:B------:R-:W-:Y:S01]  /*a0b0*/  IMAD R2, R2, UR19, RZ ;  /* 0x0000001302027c24 */ /* 0x000fe2000f8e02ff */
[----:B------:R-:W-:Y:S01]  /*a0c0*/  SHF.R.S32.HI R13, RZ, 0x1f, R13 ;  /* 0x0000001fff0d7819 */ /* 0x000fe2000001140d */
[----:B------:R-:W-:Y:S01]  /*a0d0*/  UMOV UR25, UR38 ;  /* 0x0000002600197c82 */ /* 0x000fe20008000000 */
[----:B------:R-:W-:-:S02]  /*a0e0*/  R2UR UR41, R3 ;  /* 0x00000000032972ca */ /* 0x000fc400000e0000 */
[----:B------:R-:W-:Y:S02]  /*a0f0*/  IADD3 R23, P2, R11, UR25, RZ ;  /* 0x000000190b177c10 */ /* 0x000fe4000ff5e0ff */
[----:B------:R-:W-:Y:S02]  /*a100*/  IADD3.X R13, R13, UR33, RZ, P4, !PT ;  /* 0x000000210d0d7c10 */ /* 0x000fe4000a7fe4ff */
[----:B------:R-:W-:Y:S02]  /*a110*/  IADD3 R3, P4, R2, UR36, RZ ;  /* 0x0000002402037c10 */ /* 0x000fe4000ff9e0ff */
[----:B------:R-:W-:Y:S02]  /*a120*/  SHF.R.S32.HI R12, RZ, 0x1f, R12 ;  /* 0x0000001fff0c7819 */ /* 0x000fe4000001140c */
[----:B------:R-:W-:Y:S01]  /*a130*/  SHF.R.S32.HI R9, RZ, 0x1f, R9 ;  /* 0x0000001fff097819 */ /* 0x000fe20000011409 */
[----:B------:R-:W-:Y:S01]  /*a140*/  UMOV UR34, UR27 ;  /* 0x0000001b00227c82 */ /* 0x000fe20008000000 */
[----:B------:R-:W-:Y:S01]  /*a150*/  R2UR UR49, R23 ;  /* 0x00000000173172ca */ /* 0x000fe200000e0000 */
[----:B------:R-:W-:Y:S01]  /*a160*/  UMOV UR24, UR39 ;  /* 0x0000002700187c82 */ /* 0x000fe20008000000 */
[----:B------:R-:W4:Y:S01]  /*a170*/  LDL.LU R23, [R1+0x4d4] ;  /* 0x0004d40001177983 */ /* 0x000f220000300800 */
[----:B------:R-:W-:Y:S01]  /*a180*/  SHF.R.S32.HI R14, RZ, 0x1f, R14 ;  /* 0x0000001fff0e7819 */ /* 0x000fe2000001140e */
[----:B------:R-:W-:-:S02]  /*a190*/  ULDC.64 UR36, c[0x0][0x218] ;  /* 0x0000860000247ab9 */ /* 0x000fc40000000a00 */
[----:B------:R2:W-:Y:S01]  /*a1a0*/  STL [R1+0x974], R3 ;  /* 0x0009740301007387 */ /* 0x0005e20000100800 */
[----:B------:R-:W-:Y:S01]  /*a1b0*/  IADD3.X R12, R12, UR57, RZ, P6, !PT ;  /* 0x000000390c0c7c10 */ /* 0x000fe2000b7fe4ff */
[----:B------:R-:W-:Y:S01]  /*a1c0*/  UMOV UR57, UR34 ;  /* 0x0000002200397c82 */ /* 0x000fe20008000000 */
[----:B------:R-:W-:Y:S01]  /*a1d0*/  IADD3.X R9, R9, UR35, RZ, P5, !PT ;  /* 0x0000002309097c10 */ /* 0x000fe2000affe4ff */
[----:B------:R-:W-:Y:S01]  /*a1e0*/  ULDC.64 UR34, c[0x0][0x218] ;  /* 0x0000860000227ab9 */ /* 0x000fe20000000a00 */
[----:B------:R-:W-:Y:S02]  /*a1f0*/  SHF.R.S32.HI R2, RZ, 0x1f, R2 ;  /* 0x0000001fff027819 */ /* 0x000fe40000011402 */
[----:B------:R-:W-:Y:S02]  /*a200*/  IADD3 R21, P1, R10, UR60, RZ ;  /* 0x0000003c0a157c10 */ /* 0x000fe4000ff3e0ff */
[----:B------:R-:W-:Y:S02]  /*a210*/  R2UR UR39, R6 ;  /* 0x00000000062772ca */ /* 0x000fe400000e0000 */
[----:B------:R-:W-:-:S02]  /*a220*/  R2UR UR33, R13 ;  /* 0x000000000d2172ca */ /* 0x000fc400000e0000 */
[----:B------:R-:W-:Y:S02]  /*a230*/  IADD3.X R14, R14, UR29, RZ, P0, !PT ;  /* 0x0000001d0e0e7c10 */ /* 0x000fe400087fe4ff */
[----:B------:R-:W-:Y:S01]  /*a240*/  SHF.R.S32.HI R13, RZ, 0x1f, R0 ;  /* 0x0000001fff0d7819 */ /* 0x000fe20000011400 */
[----:B------:R-:W-:Y:S01]  /*a250*/  UMOV UR58, UR24 ;  /* 0x00000018003a7c82 */ /* 0x000fe20008000000 */
[----:B------:R-:W-:Y:S02]  /*a260*/  IADD3.X R0, R2, UR35, RZ, P4, !PT ;  /* 0x0000002302007c10 */ /* 0x000fe4000a7fe4ff */
[----:B------:R-:W-:Y:S02]  /*a270*/  R2UR UR38, R5 ;  /* 0x00000000052672ca */ /* 0x000fe400000e0000 */
[----:B------:R-:W-:Y:S02]  /*a280*/  R2UR UR50, R21 ;  /* 0x00000000153272ca */ /* 0x000fe400000e0000 */
[----:B------:R-:W-:-:S02]  /*a290*/  R2UR UR40, R7 ;  /* 0x00000000072872ca */ /* 0x000fc400000e0000 */
[----:B------:R-:W-:Y:S02]  /*a2a0*/  IADD3.X R13, R13, UR58, RZ, P3, !PT ;  /* 0x0000003a0d0d7c10 */ /* 0x000fe40009ffe4ff */
[----:B------:R-:W-:Y:S02]  /*a2b0*/  R2UR UR32, R4 ;  /* 0x00000000042072ca */ /* 0x000fe400000e0000 */
[----:B------:R-:W-:Y:S02]  /*a2c0*/  SHF.R.S32.HI R10, RZ, 0x1f, R10 ;  /* 0x0000001fff0a7819 */ /* 0x000fe4000001140a */
[----:B------:R-:W-:Y:S02]  /*a2d0*/  SHF.R.S32.HI R11, RZ, 0x1f, R11 ;  /* 0x0000001fff0b7819 */ /* 0x000fe4000001140b */
[----:B------:R-:W-:Y:S01]  /*a2e0*/  IADD3.X R2, R10, UR59, RZ, P1, !PT ;  /* 0x0000003b0a027c10 */ /* 0x000fe20008ffe4ff */
[----:B------:R-:W-:Y:S01]  /*a2f0*/  ULDC.64 UR58, c[0x0][0x218] ;  /* 0x00008600003a7ab9 */ /* 0x000fe20000000a00 */
[----:B------:R-:W-:-:S02]  /*a300*/  R2UR UR28, R8 ;  /* 0x00000000081c72ca */ /* 0x000fc400000e0000 */
[----:B------:R-:W-:Y:S01]  /*a310*/  R2UR UR26, R18 ;  /* 0x00000000121a72ca */ /* 0x000fe200000e0000 */
[----:B--2---:R-:W-:-:S05]  /*a320*/  IMAD R3, R20, UR19, RZ ;  /* 0x0000001314037c24 */ /* 0x004fca000f8e02ff */
[----:B------:R0:W-:Y:S04]  /*a330*/  STL [R1+0x4d0], R3 ;  /* 0x0004d00301007387 */ /* 0x0001e80000100800 */
[----:B------:R-:W2:Y:S01]  /*a340*/  LDL.LU R21, [R1+0x20] ;  /* 0x0000200001157983 */ /* 0x000ea20000300800 */
[----:B---3--:R-:W-:Y:S01]  /*a350*/  IMAD R5, R29, UR19, RZ ;  /* 0x000000131d057c24 */ /* 0x008fe2000f8e02ff */
[----:B0-----:R-:W-:Y:S01]  /*a360*/  IADD3 R3, P0, R3, UR34, RZ ;  /* 0x0000002203037c10 */ /* 0x001fe2000ff1e0ff */
[----:B----4-:R-:W-:Y:S01]  /*a370*/  IMAD R6, R28, UR19, RZ ;  /* 0x000000131c067c24 */ /* 0x010fe2000f8e02ff */
[----:B------:R-:W-:-:S03]  /*a380*/  ULDC.64 UR34, c[0x0][0x218] ;  /* 0x0000860000227ab9 */ /* 0x000fc60000000a00 */
[----:B------:R0:W-:Y:S01]  /*a390*/  STL [R1+0x970], R3 ;  /* 0x0009700301007387 */ /* 0x0001e20000100800 */
[----:B------:R-:W-:-:S03]  /*a3a0*/  IADD3 R7, P4, R6, UR34, RZ ;  /* 0x0000002206077c10 */ /* 0x000fc6000ff9e0ff */
[----:B------:R-:W3:Y:S01]  /*a3b0*/  LDL.LU R20, [R1+0x210] ;  /* 0x0002100001147983 */ /* 0x000ee20000300800 */
[----:B------:R-:W-:Y:S01]  /*a3c0*/  IADD3 R4, P3, R5, UR36, RZ ;  /* 0x0000002405047c10 */ /* 0x000fe2000ff7e0ff */
[----:B------:R-:W-:Y:S02]  /*a3d0*/  ULDC UR36, c[0x0][0x234] ;  /* 0x00008d0000247ab9 */ /* 0x000fe40000000800 */
[----:B------:R1:W-:Y:S01]  /*a3e0*/  STL [R1+0x96c], R0 ;  /* 0x00096c0001007387 */ /* 0x0003e20000100800 */
[----:B0-----:R-:W-:-:S03]  /*a3f0*/  IMAD R3, R22, UR19, RZ ;  /* 0x0000001316037c24 */ /* 0x001fc6000f8e02ff */
[----:B------:R-:W-:Y:S04]  /*a400*/  STL [R1+0xa28], R13 ;  /* 0x000a280d01007387 */ /* 0x000fe80000100800 */
[----:B------:R0:W-:Y:S01]  /*a410*/  STL [R1+0x968], R7 ;  /* 0x0009680701007387 */ /* 0x0001e20000100800 */
[----:B------:R-:W-:Y:S02]  /*a420*/  SHF.R.S32.HI R6, RZ, 0x1f, R6 ;  /* 0x0000001fff067819 */ /* 0x000fe40000011406 */
[----:B-1----:R-:W-:Y:S01]  /*a430*/  IADD3.X R0, R11, UR61, RZ, P2, !PT ;  /* 0x0000003d0b007c10 */ /* 0x002fe200097fe4ff */
[----:B------:R1:W-:Y:S01]  /*a440*/  STL [R1+0x960], R4 ;  /* 0x0009600401007387 */ /* 0x0003e20000100800 */
[----:B------:R-:W-:Y:S01]  /*a450*/  ULDC.64 UR60, c[0x0][0x218] ;  /* 0x00008600003c7ab9 */ /* 0x000fe20000000a00 */
[----:B------:R-:W-:Y:S01]  /*a460*/  IADD3 R8, P2, R3, UR58, RZ ;  /* 0x0000003a03087c10 */ /* 0x000fe2000ff5e0ff */
[----:B0-----:R-:W-:Y:S01]  /*a470*/  IMAD R7, R24, UR19, RZ ;  /* 0x0000001318077c24 */ /* 0x001fe2000f8e02ff */
[----:B-1----:R-:W-:-:S04]  /*a480*/  SHF.R.S32.HI R4, RZ, 0x1f, R3 ;  /* 0x0000001fff047819 */ /* 0x002fc80000011403 */
[----:B------:R-:W-:Y:S02]  /*a490*/  SHF.R.S32.HI R3, RZ, 0x1f, R7 ;  /* 0x0000001fff037819 */ /* 0x000fe40000011407 */
[----:B------:R-:W-:Y:S02]  /*a4a0*/  IADD3 R7, P1, R7, UR60, RZ ;  /* 0x0000003c07077c10 */ /* 0x000fe4000ff3e0ff */
[----:B------:R-:W-:Y:S02]  /*a4b0*/  SHF.R.S32.HI R5, RZ, 0x1f, R5 ;  /* 0x0000001fff057819 */ /* 0x000fe40000011405 */
[----:B------:R-:W-:Y:S01]  /*a4c0*/  IADD3.X R6, R6, UR57, RZ, P4, !PT ;  /* 0x0000003906067c10 */ /* 0x000fe2000a7fe4ff */
[----:B------:R-:W-:Y:S01]  /*a4d0*/  STL [R1+0x958], R8 ;  /* 0x0009580801007387 */ /* 0x000fe20000100800 */
[----:B------:R-:W-:Y:S01]  /*a4e0*/  IADD3.X R5, R5, UR35, RZ, P3, !PT ;  /* 0x0000002305057c10 */ /* 0x000fe20009ffe4ff */
[----:B------:R-:W-:Y:S02]  /*a4f0*/  ULDC.64 UR34, c[0x0][0x218] ;  /* 0x0000860000227ab9 */ /* 0x000fe40000000a00 */
[----:B------:R-:W-:Y:S01]  /*a500*/  STL [R1+0x950], R7 ;  /* 0x0009500701007387 */ /* 0x000fe20000100800 */
[----:B------:R-:W-:-:S03]  /*a510*/  IADD3.X R4, R4, UR37, RZ, P2, !PT ;  /* 0x0000002504047c10 */ /* 0x000fc600097fe4ff */
[----:B------:R-:W4:Y:S04]  /*a520*/  LDL.LU R28, [R1+0x54] ;  /* 0x00005400011c7983 */ /* 0x000f280000300800 */
[----:B------:R-:W-:Y:S04]  /*a530*/  STL [R1+0x964], R6 ;  /* 0x0009640601007387 */ /* 0x000fe80000100800 */
[----:B------:R-:W4:Y:S04]  /*a540*/  LDL.LU R18, [R1+0x58] ;  /* 0x0000580001127983 */ /* 0x000f280000300800 */
[----:B------:R2:W-:Y:S04]  /*a550*/  STL [R1+0x95c], R5 ;  /* 0x00095c0501007387 */ /* 0x0005e80000100800 */
[----:B------:R0:W-:Y:S04]  /*a560*/  STL [R1+0x954], R4 ;  /* 0x0009540401007387 */ /* 0x0001e80000100800 */
[----:B------:R-:W4:Y:S01]  /*a570*/  LDL.LU R29, [R1+0x7c] ;  /* 0x00007c00011d7983 */ /* 0x000f220000300800 */
[----:B------:R-:W-:Y:S01]  /*a580*/  IADD3.X R3, R3, UR59, RZ, P1, !PT ;  /* 0x0000003b03037c10 */ /* 0x000fe20008ffe4ff */
[----:B------:R-:W-:Y:S01]  /*a590*/  ULDC UR59, c[0x0][0x21c] ;  /* 0x00008700003b7ab9 */ /* 0x000fe20000000800 */
[----:B------:R-:W-:-:S02]  /*a5a0*/  R2UR UR27, R19 ;  /* 0x00000000131b72ca */ /* 0x000fc400000e0000 */
[----:B------:R-:W-:Y:S01]  /*a5b0*/  R2UR UR42, R25 ;  /* 0x00000000192a72ca */ /* 0x000fe200000e0000 */
[----:B------:R3:W-:Y:S01]  /*a5c0*/  STL [R1+0x94c], R3 ;  /* 0x00094c0301007387 */ /* 0x0007e20000100800 */
[----:B------:R-:W-:-:S03]  /*a5d0*/  R2UR UR43, R26 ;  /* 0x000000001a2b72ca */ /* 0x000fc600000e0000 */
[----:B------:R-:W4:Y:S01]  /*a5e0*/  LDL.LU R19, [R1+0x80] ;  /* 0x0000800001137983 */ /* 0x000f220000300800 */
[----:B------:R-:W-:-:S03]  /*a5f0*/  R2UR UR44, R27 ;  /* 0x000000001b2c72ca */ /* 0x000fc600000e0000 */
[----:B------:R-:W4:Y:S01]  /*a600*/  LDL.LU R25, [R1+0x90] ;  /* 0x0000900001197983 */ /* 0x000f220000300800 */
[----:B------:R-:W-:-:S03]  /*a610*/  R2UR UR57, R2 ;  /* 0x00000000023972ca */ /* 0x000fc600000e0000 */
[----:B------:R-:W4:Y:S04]  /*a620*/  LDL.LU R26, [R1+0xb4] ;  /* 0x0000b400011a7983 */ /* 0x000f280000300800 */
[----:B------:R-:W4:Y:S04]  /*a630*/  LDL.LU R27, [R1+0xc4] ;  /* 0x0000c400011b7983 */ /* 0x000f280000300800 */
[----:B------:R-:W4:Y:S01]  /*a640*/  LDL.LU R22, [R1+0xd0] ;  /* 0x0000d00001167983 */ /* 0x000f220000300800 */
[----:B------:R-:W-:Y:S02]  /*a650*/  R2UR UR58, R0 ;  /* 0x00000000003a72ca */ /* 0x000fe400000e0000 */
[----:B------:R-:W-:-:S02]  /*a660*/  R2UR UR60, R23 ;  /* 0x00000000173c72ca */ /* 0x000fc400000e0000 */
[----:B------:R-:W-:Y:S02]  /*a670*/  R2UR UR24, R16 ;  /* 0x00000000101872ca */ /* 0x000fe400000e0000 */
[----:B------:R-:W-:Y:S01]  /*a680*/  R2UR UR23, R15 ;  /* 0x000000000f1772ca */ /* 0x000fe200000e0000 */
[----:B--2---:R-:W-:Y:S02]  /*a690*/  IMAD R5, R21, UR19, RZ ;  /* 0x0000001315057c24 */ /* 0x004fe4000f8e02ff */
[----:B------:R-:W2:Y:S03]  /*a6a0*/  LDL.LU R21, [R1+0xe0] ;  /* 0x0000e00001157983 */ /* 0x000ea60000300800 */
[----:B0-----:R-:W-:Y:S02]  /*a6b0*/  SHF.R.S32.HI R4, RZ, 0x1f, R5 ;  /* 0x0000001fff047819 */ /* 0x001fe40000011405 */
[----:B------:R-:W-:Y:S01]  /*a6c0*/  IADD3 R5, P2, R5, UR34, RZ ;  /* 0x0000002205057c10 */ /* 0x000fe2000ff5e0ff */
[----:B---3--:R-:W-:Y:S01]  /*a6d0*/  IMAD R3, R20, UR36, RZ ;  /* 0x0000002414037c24 */ /* 0x008fe2000f8e02ff */
[----:B------:R-:W-:-:S03]  /*a6e0*/  ULDC.64 UR36, c[0x0][0x210] ;  /* 0x0000840000247ab9 */ /* 0x000fc60000000a00 */
[----:B------:R0:W-:Y:S01]  /*a6f0*/  STL [R1+0x944], R5 ;  /* 0x0009440501007387 */ /* 0x0001e20000100800 */
[----:B------:R-:W-:-:S03]  /*a700*/  IADD3 R2, P1, R3, UR36, RZ ;  /* 0x0000002403027c10 */ /* 0x000fc6000ff3e0ff */
[----:B------:R-:W0:Y:S01]  /*a710*/  LDL.LU R20, [R1+0x140] ;  /* 0x0001400001147983 */ /* 0x000e220000300800 */
[----:B------:R-:W-:Y:S02]  /*a720*/  IADD3.X R0, R4, UR61, RZ, P2, !PT ;  /* 0x0000003d04007c10 */ /* 0x000fe400097fe4ff */
[----:B------:R-:W-:Y:S01]  /*a730*/  LEA.HI.X.SX32 R3, R3, UR37, 0x1, P1 ;  /* 0x0000002503037c11 */ /* 0x000fe200088f0eff */
[----:B------:R-:W-:Y:S04]  /*a740*/  STL [R1+0xa20], R2 ;  /* 0x000a200201007387 */ /* 0x000fe80000100800 */
[----:B------:R-:W3:Y:S04]  /*a750*/  LDL.LU R23, [R1+0x118] ;  /* 0x0001180001177983 */ /* 0x000ee80000300800 */
[----:B------:R-:W3:Y:S04]  /*a760*/  LDL.LU R24, [R1+0xe4] ;  /* 0x0000e40001187983 */ /* 0x000ee80000300800 */
[----:B------:R1:W-:Y:S04]  /*a770*/  STL [R1+0x940], R0 ;  /* 0x0009400001007387 */ /* 0x0003e80000100800 */
[----:B------:R-:W-:Y:S01]  /*a780*/  STL [R1+0xa24], R3 ;  /* 0x000a240301007387 */ /* 0x000fe20000100800 */
[----:B----4-:R-:W-:-:S03]  /*a790*/  IMAD R8, R28, UR19, RZ ;  /* 0x000000131c087c24 */ /* 0x010fc6000f8e02ff */
[----:B------:R-:W4:Y:S01]  /*a7a0*/  LDL.LU R28, [R1+0xe8] ;  /* 0x0000e800011c7983 */ /* 0x000f220000300800 */
[----:B------:R-:W-:-:S03]  /*a7b0*/  IMAD R16, R18, UR19, RZ ;  /* 0x0000001312107c24 */ /* 0x000fc6000f8e02ff */
[----:B------:R-:W-:Y:S04]  /*a7c0*/  STL [R1+0xa2c], R8 ;  /* 0x000a2c0801007387 */ /* 0x000fe80000100800 */
[----:B------:R-:W-:Y:S01]  /*a7d0*/  STL [R1+0xa30], R16 ;  /* 0x000a301001007387 */ /* 0x000fe20000100800 */
[----:B------:R-:W-:-:S03]  /*a7e0*/  IMAD R15, R29, UR19, RZ ;  /* 0x000000131d0f7c24 */ /* 0x000fc6000f8e02ff */
[----:B------:R-:W4:Y:S01]  /*a7f0*/  LDL.LU R29, [R1+0x11c] ;  /* 0x00011c00011d7983 */ /* 0x000f220000300800 */
[----:B------:R-:W-:Y:S02]  /*a800*/  R2UR UR29, R14 ;  /* 0x000000000e1d72ca */ /* 0x000fe400000e0000 */
[----:B------:R-:W-:Y:S01]  /*a810*/  R2UR UR56, R12 ;  /* 0x000000000c3872ca */ /* 0x000fe200000e0000 */
[----:B------:R-:W-:Y:S01]  /*a820*/  STL [R1+0xa34], R15 ;  /* 0x000a340f01007387 */ /* 0x000fe20000100800 */
[----:B------:R-:W-:Y:S01]  /*a830*/  R2UR UR55, R9 ;  /* 0x00000000093772ca */ /* 0x000fe200000e0000 */
[----:B------:R-:W-:Y:S02]  /*a840*/  IMAD R14, R19, UR19, RZ ;  /* 0x00000013130e7c24 */ /* 0x000fe4000f8e02ff */
[----:B------:R-:W4:Y:S01]  /*a850*/  LDL.LU R19, [R1+0x120] ;  /* 0x0001200001137983 */ /* 0x000f220000300800 */
[----:B------:R-:W-:Y:S02]  /*a860*/  IMAD R12, R25, UR19, RZ ;  /* 0x00000013190c7c24 */ /* 0x000fe4000f8e02ff */
[----:B------:R-:W-:Y:S01]  /*a870*/  IMAD R11, R26, UR19, RZ ;  /* 0x000000131a0b7c24 */ /* 0x000fe2000f8e02ff */
[----:B------:R-:W-:Y:S01]  /*a880*/  STL [R1+0xa38], R14 ;  /* 0x000a380e01007387 */ /* 0x000fe20000100800 */
[----:B------:R-:W-:-:S03]  /*a890*/  IMAD R9, R27, UR19, RZ ;  /* 0x000000131b097c24 */ /* 0x000fc6000f8e02ff */
[----:B------:R-:W-:Y:S01]  /*a8a0*/  STL [R1+0xa3c], R12 ;  /* 0x000a3c0c01007387 */ /* 0x000fe20000100800 */
[----:B------:R-:W-:-:S03]  /*a8b0*/  IMAD R7, R22, UR19, RZ ;  /* 0x0000001316077c24 */ /* 0x000fc6000f8e02ff */
[----:B------:R4:W-:Y:S04]  /*a8c0*/  STL [R1+0xa40], R11 ;  /* 0x000a400b01007387 */ /* 0x0009e80000100800 */
[----:B------:R-:W-:Y:S04]  /*a8d0*/  STL [R1+0xa44], R9 ;  /* 0x000a440901007387 */ /* 0x000fe80000100800 */
[----:B------:R-:W-:Y:S01]  /*a8e0*/  STL [R1+0xa48], R7 ;  /* 0x000a480701007387 */ /* 0x000fe20000100800 */
[----:B------:R-:W-:Y:S01]  /*a8f0*/  R2UR UR25, R17 ;  /* 0x00000000111972ca */ /* 0x000fe200000e0000 */
[----:B--2---:R-:W-:-:S05]  /*a900*/  IMAD R6, R21, UR19, RZ ;  /* 0x0000001315067c24 */ /* 0x004fca000f8e02ff */
[----:B------:R-:W-:Y:S01]  /*a910*/  STL [R1+0xa4c], R6 ;  /* 0x000a4c0601007387 */ /* 0x000fe20000100800 */
[----:B0-----:R-:W-:-:S03]  /*a920*/  IMAD R5, R20, UR19, RZ ;  /* 0x0000001314057c24 */ /* 0x001fc6000f8e02ff */
[----:B------:R-:W2:Y:S04]  /*a930*/  LDL.LU R20, [R1+0x124] ;  /* 0x0001240001147983 */ /* 0x000ea80000300800 */
[----:B------:R-:W2:Y:S01]  /*a940*/  LDL.LU R21, [R1+0x150] ;  /* 0x0001500001157983 */ /* 0x000ea20000300800 */
[----:B---3--:R-:W-:-:S03]  /*a950*/  IMAD R4, R23, UR19, RZ ;  /* 0x0000001317047c24 */ /* 0x008fc6000f8e02ff */
[----:B------:R-:W-:Y:S01]  /*a960*/  STL [R1+0xa50], R5 ;  /* 0x000a500501007387 */ /* 0x000fe20000100800 */
[----:B-1----:R-:W-:-:S03]  /*a970*/  IMAD R0, R24, UR19, RZ ;  /* 0x0000001318007c24 */ /* 0x002fc6000f8e02ff */
[----:B------:R-:W3:Y:S04]  /*a980*/  LDL.LU R22, [R1+0x154] ;  /* 0x0001540001167983 */ /* 0x000ee80000300800 */
[----:B------:R-:W3:Y:S04]  /*a990*/  LDL.LU R23, [R1+0x160] ;  /* 0x0001600001177983 */ /* 0x000ee80000300800 */
[----:B------:R-:W-:Y:S04]  /*a9a0*/  STL [R1+0xa54], R4 ;  /* 0x000a540401007387 */ /* 0x000fe80000100800 */
[----:B------:R-:W3:Y:S04]  /*a9b0*/  LDL.LU R24, [R1+0x164] ;  /* 0x0001640001187983 */ /* 0x000ee80000300800 */
[----:B------:R-:W3:Y:S04]  /*a9c0*/  LDL.LU R25, [R1+0x20c] ;  /* 0x00020c0001197983 */ /* 0x000ee80000300800 */
[----:B------:R0:W-:Y:S04]  /*a9d0*/  STL [R1+0xa58], R0 ;  /* 0x000a580001007387 */ /* 0x0001e80000100800 */
[----:B------:R-:W3:Y:S01]  /*a9e0*/  LDL.LU R26, [R1+0x208] ;  /* 0x00020800011a7983 */ /* 0x000ee20000300800 */
[----:B----4-:R-:W-:-:S03]  /*a9f0*/  IMAD R17, R28, UR19, RZ ;  /* 0x000000131c117c24 */ /* 0x010fc6000f8e02ff */
[----:B------:R-:W4:Y:S04]  /*aa00*/  LDL.LU R27, [R1+0x204] ;  /* 0x00020400011b7983 */ /* 0x000f280000300800 */
[----:B------:R-:W-:Y:S04]  /*aa10*/  STL [R1+0xa5c], R17 ;  /* 0x000a5c1101007387 */ /* 0x000fe80000100800 */
[----:B------:R-:W4:Y:S01]  /*aa20*/  LDL.LU R28, [R1+0x200] ;  /* 0x00020000011c7983 */ /* 0x000f220000300800 */
[----:B------:R-:W-:-:S03]  /*aa30*/  IMAD R18, R29, UR19, RZ ;  /* 0x000000131d127c24 */ /* 0x000fc6000f8e02ff */
[----:B------:R-:W4:Y:S04]  /*aa40*/  LDL.LU R29, [R1+0x1fc] ;  /* 0x0001fc00011d7983 */ /* 0x000f280000300800 */
[----:B------:R-:W-:Y:S04]  /*aa50*/  STL [R1+0xa60], R18 ;  /* 0x000a601201007387 */ /* 0x000fe80000100800 */
[----:B------:R-:W0:Y:S04]  /*aa60*/  LDL.LU R11, [R1+0x1f8] ;  /* 0x0001f800010b7983 */ /* 0x000e280000300800 */
[----:B------:R-:W4:Y:S04]  /*aa70*/  LDL.LU R12, [R1+0x1f4] ;  /* 0x0001f400010c7983 */ /* 0x000f280000300800 */
[----:B------:R-:W4:Y:S04]  /*aa80*/  LDL.LU R14, [R1+0x1f0] ;  /* 0x0001f000010e7983 */ /* 0x000f280000300800 */
[----:B------:R-:W4:Y:S04]  /*aa90*/  LDL.LU R15, [R1+0x1ec] ;  /* 0x0001ec00010f7983 */ /* 0x000f280000300800 */
[----:B------:R-:W4:Y:S04]  /*aaa0*/  LDL.LU R16, [R1+0x1e8] ;  /* 0x0001e80001107983 */ /* 0x000f280000300800 */
[----:B------:R-:W4:Y:S04]  /*aab0*/  LDL.LU R8, [R1+0x1e4] ;  /* 0x0001e40001087983 */ /* 0x000f280000300800 */
[----:B------:R-:W4:Y:S04]  /*aac0*/  LDL.LU R3, [R1+0x1e0] ;  /* 0x0001e00001037983 */ /* 0x000f280000300800 */
[----:B------:R-:W4:Y:S01]  /*aad0*/  LDL.LU R2, [R1+0x1dc] ;  /* 0x0001dc0001027983 */ /* 0x000f220000300800 */
[----:B------:R-:W-:-:S03]  /*aae0*/  IMAD R19, R19, UR19, RZ ;  /* 0x0000001313137c24 */ /* 0x000fc6000f8e02ff */
[----:B------:R-:W4:Y:S04]  /*aaf0*/  LDL.LU R13, [R1+0x1d8] ;  /* 0x0001d800010d7983 */ /* 0x000f280000300800 */
[----:B------:R-:W4:Y:S04]  /*ab00*/  LDL.LU R10, [R1+0x1d4] ;  /* 0x0001d400010a7983 */ /* 0x000f280000300800 */
[----:B------:R-:W-:Y:S01]  /*ab10*/  STL [R1+0xa64], R19 ;  /* 0x000a641301007387 */ /* 0x000fe20000100800 */
[----:B--2---:R-:W-:Y:S02]  /*ab20*/  IMAD R20, R20, UR19, RZ ;  /* 0x0000001314147c24 */ /* 0x004fe4000f8e02ff */
[----:B------:R-:W-:-:S03]  /*ab30*/  IMAD R21, R21, UR19, RZ ;  /* 0x0000001315157c24 */ /* 0x000fc6000f8e02ff */
[----:B------:R-:W-:Y:S01]  /*ab40*/  STL [R1+0xa68], R20 ;  /* 0x000a681401007387 */ /* 0x000fe20000100800 */
[----:B---3--:R-:W-:-:S03]  /*ab50*/  IMAD R22, R22, UR19, RZ ;  /* 0x0000001316167c24 */ /* 0x008fc6000f8e02ff */
[----:B------:R-:W-:Y:S01]  /*ab60*/  STL [R1+0xa6c], R21 ;  /* 0x000a6c1501007387 */ /* 0x000fe20000100800 */
[----:B------:R-:W-:-:S03]  /*ab70*/  IMAD R23, R23, UR19, RZ ;  /* 0x0000001317177c24 */ /* 0x000fc6000f8e02ff */
[----:B------:R-:W-:Y:S01]  /*ab80*/  STL [R1+0xa70], R22 ;  /* 0x000a701601007387 */ /* 0x000fe20000100800 */
[----:B------:R-:W-:-:S03]  /*ab90*/  IMAD R24, R24, UR19, RZ ;  /* 0x0000001318187c24 */ /* 0x000fc6000f8e02ff */
[----:B------:R-:W-:Y:S01]  /*aba0*/  STL [R1+0xa74], R23 ;  /* 0x000a741701007387 */ /* 0x000fe20000100800 */
[----:B------:R-:W-:-:S03]  /*abb0*/  IMAD R25, R25, UR19, RZ ;  /* 0x0000001319197c24 */ /* 0x000fc6000f8e02ff */
[----:B------:R-:W-:Y:S01]  /*abc0*/  STL [R1+0xa78], R24 ;  /* 0x000a781801007387 */ /* 0x000fe20000100800 */
[----:B------:R-:W-:-:S03]  /*abd0*/  IMAD R26, R26, UR19, RZ ;  /* 0x000000131a1a7c24 */ /* 0x000fc6000f8e02ff */
[----:B------:R-:W-:Y:S01]  /*abe0*/  STL [R1+0xa7c], R25 ;  /* 0x000a7c1901007387 */ /* 0x000fe20000100800 */
[----:B----4-:R-:W-:-:S03]  /*abf0*/  IMAD R27, R27, UR19, RZ ;  /* 0x000000131b1b7c24 */ /* 0x010fc6000f8e02ff */
[----:B------:R-:W-:Y:S01]  /*ac00*/  STL [R1+0xa80], R26 ;  /* 0x000a801a01007387 */ /* 0x000fe20000100800 */
[----:B------:R-:W-:-:S03]  /*ac10*/  IMAD R28, R28, UR19, RZ ;  /* 0x000000131c1c7c24 */ /* 0x000fc6000f8e02ff */
[----:B------:R-:W-:Y:S04]  /*ac20*/  STL [R1+0xa84], R27 ;  /* 0x000a841b01007387 */ /* 0x000fe80000100800 */
[----:B------:R-:W-:Y:S01]  /*ac30*/  STL [R1+0xa88], R28 ;  /* 0x000a881c01007387 */ /* 0x000fe20000100800 */
[----:B------:R-:W-:Y:S02]  /*ac40*/  IMAD R29, R29, UR19, RZ ;  /* 0x000000131d1d7c24 */ /* 0x000fe4000f8e02ff */
[----:B0-----:R-:W-:-:S03]  /*ac50*/  IMAD R0, R11, UR19, RZ ;  /* 0x000000130b007c24 */ /* 0x001fc6000f8e02ff */
[----:B------:R-:W-:Y:S01]  /*ac60*/  STL [R1+0xa8c], R29 ;  /* 0x000a8c1d01007387 */ /* 0x000fe20000100800 */
[----:B------:R-:W-:-:S03]  /*ac70*/  IMAD R5, R12, UR19, RZ ;  /* 0x000000130c057c24 */ /* 0x000fc6000f8e02ff */
[----:B------:R0:W-:Y:S01]  /*ac80*/  STL [R1], R0 ;  /* 0x0000000001007387 */ /* 0x0001e20000100800 */
[----:B------:R-:W-:-:S03]  /*ac90*/  IMAD R4, R14, UR19, RZ ;  /* 0x000000130e047c24 */ /* 0x000fc6000f8e02ff */
[----:B------:R1:W-:Y:S01]  /*aca0*/  STL [R1+0x4], R5 ;  /* 0x0000040501007387 */ /* 0x0003e20000100800 */
[----:B0-----:R-:W-:-:S03]  /*acb0*/  IMAD R0, R15, UR19, RZ ;  /* 0x000000130f007c24 */ /* 0x001fc6000f8e02ff */
[----:B------:R0:W-:Y:S01]  /*acc0*/  STL [R1+0x8], R4 ;  /* 0x0000080401007387 */ /* 0x0001e20000100800 */
[----:B-1----:R-:W-:-:S03]  /*acd0*/  IMAD R5, R16, UR19, RZ ;  /* 0x0000001310057c24 */ /* 0x002fc6000f8e02ff */
[----:B------:R1:W-:Y:S01]  /*ace0*/  STL [R1+0xc], R0 ;  /* 0x00000c0001007387 */ /* 0x0003e20000100800 */
[----:B0-----:R-:W-:-:S03]  /*acf0*/  IMAD R4, R8, UR19, RZ ;  /* 0x0000001308047c24 */ /* 0x001fc6000f8e02ff */
[----:B------:R-:W-:Y:S01]  /*ad00*/  STL [R1+0x10], R5 ;  /* 0x0000100501007387 */ /* 0x000fe20000100800 */
[----:B-1----:R-:W-:Y:S02]  /*ad10*/  IMAD R0, R3, UR19, RZ ;  /* 0x0000001303007c24 */ /* 0x002fe4000f8e02ff */
[----:B------:R-:W-:Y:S01]  /*ad20*/  IMAD R3, R2, UR19, RZ ;  /* 0x0000001302037c24 */ /* 0x000fe2000f8e02ff */
[----:B------:R-:W-:Y:S04]  /*ad30*/  STL [R1+0x14], R4 ;  /* 0x0000140401007387 */ /* 0x000fe80000100800 */
[----:B------:R0:W-:Y:S04]  /*ad40*/  STL [R1+0x18], R0 ;  /* 0x0000180001007387 */ /* 0x0001e80000100800 */
[----:B------:R-:W-:Y:S04]  /*ad50*/  STL [R1+0x1c], R3 ;  /* 0x00001c0301007387 */ /* 0x000fe80000100800 */
[----:B------:R-:W2:Y:S01]  /*ad60*/  LDL.LU R29, [R1+0x1c8] ;  /* 0x0001c800011d7983 */ /* 0x000ea20000300800 */
[----:B------:R-:W-:-:S02]  /*ad70*/  IMAD R2, R13, UR19, RZ ;  /* 0x000000130d027c24 */ /* 0x000fc4000f8e02ff */
[----:B0-----:R-:W-:-:S03]  /*ad80*/  IMAD R0, R10, UR19, RZ ;  /* 0x000000130a007c24 */ /* 0x001fc6000f8e02ff */
[----:B------:R-:W-:Y:S04]  /*ad90*/  STL [R1+0x20], R2 ;  /* 0x0000200201007387 */ /* 0x000fe80000100800 */
[----:B--2---:R0:W-:Y:S04]  /*ada0*/  STL [R1+0xa98], R29 ;  /* 0x000a981d01007387 */ /* 0x0041e80000100800 */
[----:B------:R-:W-:Y:S04]  /*adb0*/  STL [R1+0x24], R0 ;  /* 0x0000240001007387 */ /* 0x000fe80000100800 */
        /* <DEDUP_REMOVED lines=31> */
[----:B--2---:R-:W-:-:S05]  /*afb0*/  IMAD R29, R29, UR19, RZ ;  /* 0x000000131d1d7c24 */ /* 0x004fca000f8e02ff */
[----:B------:R0:W-:Y:S04]  /*afc0*/  STL [R1+0x28], R29 ;  /* 0x0000281d01007387 */ /* 0x0001e80000100800 */
[----:B0-----:R-:W2:Y:S02]  /*afd0*/  LDL.LU R29, [R1+0xa9c] ;  /* 0x000a9c00011d7983 */ /* 0x001ea40000300800 */
[----:B--2---:R-:W-:-:S05]  /*afe0*/  IMAD R29, R29, UR19, RZ ;  /* 0x000000131d1d7c24 */ /* 0x004fca000f8e02ff */
[----:B------:R0:W-:Y:S04]  /*aff0*/  STL [R1+0x2c], R29 ;  /* 0x00002c1d01007387 */ /* 0x0001e80000100800 */
[----:B0-----:R-:W2:Y:S01]  /*b000*/  LDL.LU R29, [R1+0xa98] ;  /* 0x000a9800011d7983 */ /* 0x001ea20000300800 */
[----:B---3--:R-:W-:Y:S02]  /*b010*/  IMAD R0, R0, UR19, RZ ;  /* 0x0000001300007c24 */ /* 0x008fe4000f8e02ff */
[----:B--2---:R-:W-:-:S05]  /*b020*/  IMAD R29, R29, UR19, RZ ;  /* 0x000000131d1d7c24 */ /* 0x004fca000f8e02ff */
[----:B------:R0:W-:Y:S02]  /*b030*/  STL [R1+0x30], R29 ;  /* 0x0000301d01007387 */ /* 0x0001e40000100800 */
[----:B0-----:R-:W-:Y:S02]  /*b040*/  IMAD R29, R28, UR19, RZ ;  /* 0x000000131c1d7c24 */ /* 0x001fe4000f8e02ff */
[----:B----4-:R-:W-:Y:S02]  /*b050*/  IMAD R28, R27, UR19, RZ ;  /* 0x000000131b1c7c24 */ /* 0x010fe4000f8e02ff */
[----:B------:R-:W-:Y:S02]  /*b060*/  IMAD R27, R26, UR19, RZ ;  /* 0x000000131a1b7c24 */ /* 0x000fe4000f8e02ff */
[----:B------:R-:W-:Y:S01]  /*b070*/  IMAD R26, R25, UR19, RZ ;  /* 0x00000013191a7c24 */ /* 0x000fe2000f8e02ff */
[----:B------:R-:W-:Y:S01]  /*b080*/  STL [R1+0x38], R29 ;  /* 0x0000381d01007387 */ /* 0x000fe20000100800 */
[----:B------:R-:W-:-:S02]  /*b090*/  IMAD R25, R24, UR19, RZ ;  /* 0x0000001318197c24 */ /* 0x000fc4000f8e02ff */
[----:B------:R-:W-:Y:S01]  /*b0a0*/  IMAD R24, R23, UR19, RZ ;  /* 0x0000001317187c24 */ /* 0x000fe2000f8e02ff */
[----:B------:R-:W-:Y:S01]  /*b0b0*/  STL [R1+0x3c], R28 ;  /* 0x00003c1c01007387 */ /* 0x000fe20000100800 */
[----:B------:R-:W-:Y:S02]  /*b0c0*/  IMAD R23, R22, UR19, RZ ;  /* 0x0000001316177c24 */ /* 0x000fe4000f8e02ff */
[----:B------:R-:W-:Y:S01]  /*b0d0*/  IMAD R22, R21, UR19, RZ ;  /* 0x0000001315167c24 */ /* 0x000fe2000f8e02ff */
[----:B------:R-:W-:Y:S01]  /*b0e0*/  STL [R1+0x40], R27 ;  /* 0x0000401b01007387 */ /* 0x000fe20000100800 */
[----:B------:R-:W-:Y:S02]  /*b0f0*/  IMAD R21, R20, UR19, RZ ;  /* 0x0000001314157c24 */ /* 0x000fe4000f8e02ff */
[----:B------:R-:W-:Y:S01]  /*b100*/  IMAD R20, R19, UR19, RZ ;  /* 0x0000001313147c24 */ /* 0x000fe2000f8e02ff */
[----:B------:R-:W-:Y:S01]  /*b110*/  STL [R1+0x44], R26 ;  /* 0x0000441a01007387 */ /* 0x000fe20000100800 */
[----:B------:R-:W-:-:S03]  /*b120*/  IMAD R19, R18, UR19, RZ ;  /* 0x0000001312137c24 */ /* 0x000fc6000f8e02ff */
[----:B------:R-:W-:Y:S01]  /*b130*/  STL [R1+0x48], R25 ;  /* 0x0000481901007387 */ /* 0x000fe20000100800 */
[----:B------:R-:W-:-:S03]  /*b140*/  IMAD R18, R17, UR19, RZ ;  /* 0x0000001311127c24 */ /* 0x000fc6000f8e02ff */
[----:B------:R-:W-:Y:S04]  /*b150*/  STL [R1+0x4c], R24 ;  /* 0x00004c1801007387 */ /* 0x000fe80000100800 */
[----:B------:R-:W-:Y:S04]  /*b160*/  STL [R1+0x50], R23 ;  /* 0x0000501701007387 */ /* 0x000fe80000100800 */
[----:B------:R-:W-:Y:S01]  /*b170*/  STL [R1+0x54], R22 ;  /* 0x0000541601007387 */ /* 0x000fe20000100800 */
[----:B------:R-:W-:-:S03]  /*b180*/  IMAD R17, R4, UR19, RZ ;  /* 0x0000001304117c24 */ /* 0x000fc6000f8e02ff */
[----:B------:R-:W-:Y:S01]  /*b190*/  STL [R1+0x58], R21 ;  /* 0x0000581501007387 */ /* 0x000fe20000100800 */
[----:B------:R-:W-:-:S03]  /*b1a0*/  IMAD R4, R5, UR19, RZ ;  /* 0x0000001305047c24 */ /* 0x000fc6000f8e02ff */
[----:B------:R-:W-:Y:S04]  /*b1b0*/  STL [R1+0x5c], R20 ;  /* 0x00005c1401007387 */ /* 0x000fe80000100800 */
[----:B------:R-:W-:Y:S04]  /*b1c0*/  STL [R1+0x60], R19 ;  /* 0x0000601301007387 */ /* 0x000fe80000100800 */
[----:B------:R-:W-:Y:S04]  /*b1d0*/  STL [R1+0x64], R18 ;  /* 0x0000641201007387 */ /* 0x000fe80000100800 */
[----:B------:R0:W-:Y:S01]  /*b1e0*/  STL [R1+0x68], R0 ;  /* 0x0000680001007387 */ /* 0x0001e20000100800 */
[----:B------:R-:W-:-:S03]  /*b1f0*/  IMAD R5, R7, UR19, RZ ;  /* 0x0000001307057c24 */ /* 0x000fc6000f8e02ff */
[----:B------:R-:W-:Y:S01]  /*b200*/  STL [R1+0x6c], R17 ;  /* 0x00006c1101007387 */ /* 0x000fe20000100800 */
[----:B0-----:R-:W-:-:S03]  /*b210*/  IMAD R0, R6, UR19, RZ ;  /* 0x0000001306007c24 */ /* 0x001fc6000f8e02ff */
[----:B------:R0:W-:Y:S04]  /*b220*/  STL [R1+0x70], R4 ;  /* 0x0000700401007387 */ /* 0x0001e80000100800 */
[----:B------:R1:W-:Y:S01]  /*b230*/  STL [R1+0x74], R0 ;  /* 0x0000740001007387 */ /* 0x0003e20000100800 */
[----:B0-----:R-:W-:-:S03]  /*b240*/  IMAD R4, R9, UR19, RZ ;  /* 0x0000001309047c24 */ /* 0x001fc6000f8e02ff */
[----:B------:R0:W-:Y:S01]  /*b250*/  STL [R1+0x78], R5 ;  /* 0x0000780501007387 */ /* 0x0001e20000100800 */
[----:B-1----:R-:W-:-:S03]  /*b260*/  IMAD R0, R11, UR19, RZ ;  /* 0x000000130b007c24 */ /* 0x002fc6000f8e02ff */
[----:B------:R1:W-:Y:S04]  /*b270*/  STL [R1+0x7c], R4 ;  /* 0x00007c0401007387 */ /* 0x0003e80000100800 */
[----:B------:R2:W-:Y:S01]  /*b280*/  STL [R1+0x80], R0 ;  /* 0x0000800001007387 */ /* 0x0005e20000100800 */
[----:B0-----:R-:W-:Y:S02]  /*b290*/  IMAD R5, R12, UR19, RZ ;  /* 0x000000130c057c24 */ /* 0x001fe4000f8e02ff */
[----:B-1----:R-:W-:-:S03]  /*b2a0*/  IMAD R4, R14, UR19, RZ ;  /* 0x000000130e047c24 */ /* 0x002fc6000f8e02ff */
[----:B------:R0:W-:Y:S01]  /*b2b0*/  STL [R1+0x84], R5 ;  /* 0x0000840501007387 */ /* 0x0001e20000100800 */
[----:B--2---:R-:W-:-:S03]  /*b2c0*/  IMAD R0, R15, UR19, RZ ;  /* 0x000000130f007c24 */ /* 0x004fc6000f8e02ff */
[----:B------:R1:W-:Y:S04]  /*b2d0*/  STL [R1+0x90], R4 ;  /* 0x0000900401007387 */ /* 0x0003e80000100800 */
[----:B------:R2:W-:Y:S01]  /*b2e0*/  STL [R1+0xac], R0 ;  /* 0x0000ac0001007387 */ /* 0x0005e20000100800 */
[----:B0-----:R-:W-:Y:S02]  /*b2f0*/  IMAD R5, R16, UR19, RZ ;  /* 0x0000001310057c24 */ /* 0x001fe4000f8e02ff */
[----:B-1----:R-:W-:-:S03]  /*b300*/  IMAD R4, R8, UR19, RZ ;  /* 0x0000001308047c24 */ /* 0x002fc6000f8e02ff */
[----:B------:R-:W-:Y:S01]  /*b310*/  STL [R1+0xb4], R5 ;  /* 0x0000b40501007387 */ /* 0x000fe20000100800 */
[----:B--2---:R-:W-:Y:S02]  /*b320*/  IMAD R0, R3, UR19, RZ ;  /* 0x0000001303007c24 */ /* 0x004fe4000f8e02ff */
        /* <DEDUP_REMOVED lines=48> */
[----:B----4-:R-:W-:Y:S02]  /*b630*/  IMAD R27, R27, UR19, RZ ;  /* 0x000000131b1b7c24 */ /* 0x010fe4000f8e02ff */
[----:B------:R-:W-:Y:S02]  /*b640*/  IMAD R26, R26, UR19, RZ ;  /* 0x000000131a1a7c24 */ /* 0x000fe4000f8e02ff */
[----:B------:R-:W-:-:S02]  /*b650*/  IMAD R25, R25, UR19, RZ ;  /* 0x0000001319197c24 */ /* 0x000fc4000f8e02ff */
[----:B------:R-:W-:Y:S02]  /*b660*/  IMAD R24, R24, UR19, RZ ;  /* 0x0000001318187c24 */ /* 0x000fe4000f8e02ff */
[----:B------:R-:W-:Y:S02]  /*b670*/  IMAD R23, R23, UR19, RZ ;  /* 0x0000001317177c24 */ /* 0x000fe4000f8e02ff */
[----:B------:R-:W-:Y:S02]  /*b680*/  IMAD R22, R22, UR19, RZ ;  /* 0x0000001316167c24 */ /* 0x000fe4000f8e02ff */
[----:B------:R-:W-:Y:S02]  /*b690*/  IMAD R21, R21, UR19, RZ ;  /* 0x0000001315157c24 */ /* 0x000fe4000f8e02ff */
        /* <DEDUP_REMOVED lines=17> */
[----:B--2---:R-:W-:-:S05]  /*b7b0*/  IMAD R29, R29, UR19, RZ ;  /* 0x000000131d1d7c24 */ /* 0x004fca000f8e02ff */
        /* <DEDUP_REMOVED lines=51> */
[----:B0-----:R-:W3:Y:S01]  /*baf0*/  LDL.LU R13, [R1+0xa28] ;  /* 0x000a2800010d7983 */ /* 0x001ee20000300800 */
[----:B------:R-:W-:-:S02]  /*bb00*/  IMAD R10, R10, UR19, RZ ;  /* 0x000000130a0a7c24 */ /* 0x000fc4000f8e02ff */
[----:B------:R-:W-:Y:S02]  /*bb10*/  IMAD R3, R3, UR19, RZ ;  /* 0x0000001303037c24 */ /* 0x000fe4000f8e02ff */
[----:B------:R-:W-:Y:S01]  /*bb20*/  IMAD R2, R2, UR19, RZ ;  /* 0x0000001302027c24 */ /* 0x000fe2000f8e02ff */
[----:B---3--:R-:W-:Y:S02]  /*bb30*/  R2UR UR19, R13 ;  /* 0x000000000d1372ca */ /* 0x008fe400000e0000 */
[----:B------:R-:W-:Y:S02]  /*bb40*/  SHF.R.S32.HI R13, RZ, 0x1f, R10 ;  /* 0x0000001fff0d7819 */ /* 0x000fe4000001140a */
[----:B------:R-:W-:-:S05]  /*bb50*/  IADD3 R10, P2, R10, UR34, RZ ;  /* 0x000000220a0a7c10 */ /* 0x000fca000ff5e0ff */
[----:B------:R2:W-:Y:S02]  /*bb60*/  STL [R1+0x93c], R10 ;  /* 0x00093c0a01007387 */ /* 0x0005e40000100800 */
[----:B--2---:R-:W-:Y:S02]  /*bb70*/  SHF.R.S32.HI R10, RZ, 0x1f, R8 ;  /* 0x0000001fff0a7819 */ /* 0x004fe40000011408 */
[----:B------:R-:W-:-:S05]  /*bb80*/  IADD3 R8, P4, R8, UR34, RZ ;  /* 0x0000002208087c10 */ /* 0x000fca000ff9e0ff */
[----:B------:R4:W-:Y:S02]  /*bb90*/  STL [R1+0x63c], R8 ;  /* 0x00063c0801007387 */ /* 0x0009e40000100800 */
[----:B----4-:R-:W-:Y:S02]  /*bba0*/  SHF.R.S32.HI R8, RZ, 0x1f, R16 ;  /* 0x0000001fff087819 */ /* 0x010fe40000011410 */
[----:B------:R-:W-:-:S05]  /*bbb0*/  IADD3 R16, P5, R16, UR34, RZ ;  /* 0x0000002210107c10 */ /* 0x000fca000ffbe0ff */
[----:B------:R0:W-:Y:S01]  /*bbc0*/  STL [R1+0x644], R16 ;  /* 0x0006441001007387 */ /* 0x0001e20000100800 */
[----:B------:R-:W-:Y:S02]  /*bbd0*/  IADD3.X R13, R13, UR35, RZ, P2, !PT ;  /* 0x000000230d0d7c10 */ /* 0x000fe400097fe4ff */
[----:B0-----:R-:W-:Y:S02]  /*bbe0*/  SHF.R.S32.HI R16, RZ, 0x1f, R15 ;  /* 0x0000001fff107819 */ /* 0x001fe4000001140f */
[----:B------:R-:W-:-:S05]  /*bbf0*/  IADD3 R15, P6, R15, UR34, RZ ;  /* 0x000000220f0f7c10 */ /* 0x000fca000ffde0ff */
[----:B------:R0:W-:Y:S02]  /*bc00*/  STL [R1+0x64c], R15 ;  /* 0x00064c0f01007387 */ /* 0x0001e40000100800 */
[----:B0-----:R-:W-:Y:S02]  /*bc10*/  SHF.R.S32.HI R15, RZ, 0x1f, R14 ;  /* 0x0000001fff0f7819 */ /* 0x001fe4000001140e */
[----:B------:R-:W-:-:S05]  /*bc20*/  IADD3 R14, P1, R14, UR34, RZ ;  /* 0x000000220e0e7c10 */ /* 0x000fca000ff3e0ff */
[----:B------:R-:W-:Y:S04]  /*bc30*/  STL [R1+0x654], R14 ;  /* 0x0006540e01007387 */ /* 0x000fe80000100800 */
[----:B------:R0:W-:Y:S01]  /*bc40*/  STL [R1+0x938], R13 ;  /* 0x0009380d01007387 */ /* 0x0001e20000100800 */
[----:B------:R-:W-:Y:S02]  /*bc50*/  IADD3.X R10, R10, UR35, RZ, P4, !PT ;  /* 0x000000230a0a7c10 */ /* 0x000fe4000a7fe4ff */
[----:B0-----:R-:W-:-:S05]  /*bc60*/  IADD3 R13, P2, R12, UR34, RZ ;  /* 0x000000220c0d7c10 */ /* 0x001fca000ff5e0ff */
[----:B------:R0:W-:Y:S02]  /*bc70*/  STL [R1+0x65c], R13 ;  /* 0x00065c0d01007387 */ /* 0x0001e40000100800 */
[----:B0-----:R-:W-:-:S05]  /*bc80*/  IADD3 R13, P3, R11, UR34, RZ ;  /* 0x000000220b0d7c10 */ /* 0x001fca000ff7e0ff */
[----:B------:R0:W-:Y:S04]  /*bc90*/  STL [R1+0x664], R13 ;  /* 0x0006640d01007387 */ /* 0x0001e80000100800 */
[----:B------:R1:W-:Y:S01]  /*bca0*/  STL [R1+0x638], R10 ;  /* 0x0006380a01007387 */ /* 0x0003e20000100800 */
[----:B0-----:R-:W-:Y:S02]  /*bcb0*/  IADD3 R13, P4, R9, UR34, RZ ;  /* 0x00000022090d7c10 */ /* 0x001fe4000ff9e0ff */
[----:B-1----:R-:W-:Y:S02]  /*bcc0*/  IADD3.X R10, R8, UR35, RZ, P5, !PT ;  /* 0x00000023080a7c10 */ /* 0x002fe4000affe4ff */
[----:B------:R-:W-:Y:S01]  /*bcd0*/  IADD3 R8, P5, R7, UR34, RZ ;  /* 0x0000002207087c10 */ /* 0x000fe2000ffbe0ff */
[----:B------:R-:W-:Y:S04]  /*bce0*/  STL [R1+0x66c], R13 ;  /* 0x00066c0d01007387 */ /* 0x000fe80000100800 */
[----:B------:R0:W-:Y:S04]  /*bcf0*/  STL [R1+0x640], R10 ;  /* 0x0006400a01007387 */ /* 0x0001e80000100800 */
[----:B------:R1:W-:Y:S01]  /*bd00*/  STL [R1+0x674], R8 ;  /* 0x0006740801007387 */ /* 0x0003e20000100800 */
[----:B0-----:R-:W-:-:S02]  /*bd10*/  IADD3.X R10, R16, UR35, RZ, P6, !PT ;  /* 0x00000023100a7c10 */ /* 0x001fc4000b7fe4ff */
[----:B-1----:R-:W-:-:S03]  /*bd20*/  IADD3 R8, P6, R6, UR34, RZ ;  /* 0x0000002206087c10 */ /* 0x002fc6000ffde0ff */
[----:B------:R0:W-:Y:S01]  /*bd30*/  STL [R1+0x648], R10 ;  /* 0x0006480a01007387 */ /* 0x0001e20000100800 */
[----:B------:R-:W-:-:S03]  /*bd40*/  SHF.R.S32.HI R14, RZ, 0x1f, R12 ;  /* 0x0000001fff0e7819 */ /* 0x000fc6000001140c */
[----:B------:R1:W-:Y:S01]  /*bd50*/  STL [R1+0x67c], R8 ;  /* 0x00067c0801007387 */ /* 0x0003e20000100800 */
[----:B------:R-:W-:Y:S02]  /*bd60*/  SHF.R.S32.HI R12, RZ, 0x1f, R11 ;  /* 0x0000001fff0c7819 */ /* 0x000fe4000001140b */
[----:B------:R-:W-:Y:S02]  /*bd70*/  SHF.R.S32.HI R11, RZ, 0x1f, R9 ;  /* 0x0000001fff0b7819 */ /* 0x000fe40000011409 */
[----:B0-----:R-:W-:Y:S02]  /*bd80*/  IADD3.X R10, R15, UR35, RZ, P1, !PT ;  /* 0x000000230f0a7c10 */ /* 0x001fe40008ffe4ff */
[----:B-1----:R-:W-:-:S03]  /*bd90*/  IADD3 R8, P1, R5, UR34, RZ ;  /* 0x0000002205087c10 */ /* 0x002fc6000ff3e0ff */
[----:B------:R0:W-:Y:S01]  /*bda0*/  STL [R1+0x650], R10 ;  /* 0x0006500a01007387 */ /* 0x0001e20000100800 */
[----:B------:R-:W-:Y:S02]  /*bdb0*/  SHF.R.S32.HI R9, RZ, 0x1f, R7 ;  /* 0x0000001fff097819 */ /* 0x000fe40000011407 */
[----:B------:R-:W-:Y:S01]  /*bdc0*/  SHF.R.S32.HI R7, RZ, 0x1f, R6 ;  /* 0x0000001fff077819 */ /* 0x000fe20000011406 */
[----:B------:R1:W-:Y:S01]  /*bdd0*/  STL [R1+0x684], R8 ;  /* 0x0006840801007387 */ /* 0x0003e20000100800 */
[----:B------:R-:W-:Y:S02]  /*bde0*/  SHF.R.S32.HI R6, RZ, 0x1f, R5 ;  /* 0x0000001fff067819 */ /* 0x000fe40000011405 */
[----:B------:R-:W-:Y:S02]  /*bdf0*/  SHF.R.S32.HI R5, RZ, 0x1f, R4 ;  /* 0x0000001fff057819 */ /* 0x000fe40000011404 */
[----:B0-----:R-:W-:Y:S02]  /*be00*/  IADD3.X R10, R14, UR35, RZ, P2, !PT ;  /* 0x000000230e0a7c10 */ /* 0x001fe400097fe4ff */
[----:B------:R-:W-:-:S02]  /*be10*/  SHF.R.S32.HI R13, RZ, 0x1f, R0 ;  /* 0x0000001fff0d7819 */ /* 0x000fc40000011400 */
[----:B-1----:R-:W-:Y:S02]  /*be20*/  IADD3 R8, P2, R4, UR34, RZ ;  /* 0x0000002204087c10 */ /* 0x002fe4000ff5e0ff */
[----:B------:R-:W-:Y:S02]  /*be30*/  IADD3.X R4, R12, UR35, RZ, P3, !PT ;  /* 0x000000230c047c10 */ /* 0x000fe40009ffe4ff */
[----:B------:R-:W-:Y:S01]  /*be40*/  IADD3 R0, P3, R0, UR34, RZ ;  /* 0x0000002200007c10 */ /* 0x000fe2000ff7e0ff */
[----:B------:R-:W-:Y:S04]  /*be50*/  STL [R1+0x658], R10 ;  /* 0x0006580a01007387 */ /* 0x000fe80000100800 */
[----:B------:R-:W-:Y:S04]  /*be60*/  STL [R1+0x68c], R8 ;  /* 0x00068c0801007387 */ /* 0x000fe80000100800 */
[----:B------:R0:W-:Y:S04]  /*be70*/  STL [R1+0x660], R4 ;  /* 0x0006600401007387 */ /* 0x0001e80000100800 */
[----:B------:R1:W-:Y:S01]  /*be80*/  STL [R1+0x694], R0 ;  /* 0x0006940001007387 */ /* 0x0003e20000100800 */
[----:B0-----:R-:W-:-:S02]  /*be90*/  IADD3.X R4, R11, UR35, RZ, P4, !PT ;  /* 0x000000230b047c10 */ /* 0x001fc4000a7fe4ff */
[----:B-1----:R-:W-:-:S03]  /*bea0*/  IADD3 R0, P4, R17, UR34, RZ ;  /* 0x0000002211007c10 */ /* 0x002fc6000ff9e0ff */
[----:B------:R0:W-:Y:S01]  /*beb0*/  STL [R1+0x668], R4 ;  /* 0x0006680401007387 */ /* 0x0001e20000100800 */
[----:B------:R-:W-:-:S03]  /*bec0*/  IADD3.X R7, R7, UR35, RZ, P6, !PT ;  /* 0x0000002307077c10 */ /* 0x000fc6000b7fe4ff */
[----:B------:R1:W-:Y:S01]  /*bed0*/  STL [R1+0x69c], R0 ;  /* 0x00069c0001007387 */ /* 0x0003e20000100800 */
[----:B0-----:R-:W-:Y:S02]  /*bee0*/  IADD3.X R4, R9, UR35, RZ, P5, !PT ;  /* 0x0000002309047c10 */ /* 0x001fe4000affe4ff */
[----:B-1----:R-:W-:-:S03]  /*bef0*/  IADD3 R0, P5, R18, UR34, RZ ;  /* 0x0000002212007c10 */ /* 0x002fc6000ffbe0ff */
[----:B------:R-:W-:Y:S04]  /*bf00*/  STL [R1+0x670], R4 ;  /* 0x0006700401007387 */ /* 0x000fe80000100800 */
[----:B------:R0:W-:Y:S04]  /*bf10*/  STL [R1+0x6a4], R0 ;  /* 0x0006a40001007387 */ /* 0x0001e80000100800 */
[----:B------:R1:W-:Y:S01]  /*bf20*/  STL [R1+0x678], R7 ;  /* 0x0006780701007387 */ /* 0x0003e20000100800 */
[----:B0-----:R-:W-:Y:S02]  /*bf30*/  IADD3 R0, P6, R19, UR34, RZ ;  /* 0x0000002213007c10 */ /* 0x001fe4000ffde0ff */
[----:B-1----:R-:W-:-:S02]  /*bf40*/  IADD3.X R7, R6, UR35, RZ, P1, !PT ;  /* 0x0000002306077c10 */ /* 0x002fc40008ffe4ff */
[----:B------:R-:W-:Y:S01]  /*bf50*/  IADD3 R6, P1, R20, UR34, RZ ;  /* 0x0000002214067c10 */ /* 0x000fe2000ff3e0ff */
[----:B------:R-:W-:Y:S01]  /*bf60*/  STL [R1+0x6ac], R0 ;  /* 0x0006ac0001007387 */ /* 0x000fe20000100800 */
[----:B------:R-:W-:-:S03]  /*bf70*/  IADD3.X R5, R5, UR35, RZ, P2, !PT ;  /* 0x0000002305057c10 */ /* 0x000fc600097fe4ff */
[----:B------:R-:W-:Y:S04]  /*bf80*/  STL [R1+0x680], R7 ;  /* 0x0006800701007387 */ /* 0x000fe80000100800 */
[----:B------:R0:W-:Y:S04]  /*bf90*/  STL [R1+0x6b4], R6 ;  /* 0x0006b40601007387 */ /* 0x0001e80000100800 */
[----:B------:R-:W2:Y:S01]  /*bfa0*/  LDL.LU R11, [R1] ;  /* 0x00000000010b7983 */ /* 0x000ea20000300800 */
[----:B0-----:R-:W-:-:S03]  /*bfb0*/  IADD3 R6, P2, R21, UR34, RZ ;  /* 0x0000002215067c10 */ /* 0x001fc6000ff5e0ff */
[----:B------:R-:W-:Y:S01]  /*bfc0*/  STL [R1+0x688], R5 ;  /* 0x0006880501007387 */ /* 0x000fe20000100800 */
[----:B------:R-:W-:-:S03]  /*bfd0*/  SHF.R.S32.HI R0, RZ, 0x1f, R21 ;  /* 0x0000001fff007819 */ /* 0x000fc60000011415 */
[----:B------:R0:W-:Y:S01]  /*bfe0*/  STL [R1+0x6bc], R6 ;  /* 0x0006bc0601007387 */ /* 0x0001e20000100800 */
[----:B------:R-:W-:-:S03]  /*bff0*/  SHF.R.S32.HI R12, RZ, 0x1f, R17 ;  /* 0x0000001fff0c7819 */ /* 0x000fc60000011411 */
[----:B------:R-:W3:Y:S01]  /*c000*/  LDL.LU R21, [R1+0x4] ;  /* 0x0000040001157983 */ /* 0x000ee20000300800 */
[----:B0-----:R-:W-:Y:S02]  /*c010*/  IADD3.X R6, R13, UR35, RZ, P3, !PT ;  /* 0x000000230d067c10 */ /* 0x001fe40009ffe4ff */
[----:B------:R-:W-:-:S03]  /*c020*/  IADD3 R7, P3, R22, UR34, RZ ;  /* 0x0000002216077c10 */ /* 0x000fc6000ff7e0ff */
[----:B------:R-:W-:Y:S04]  /*c030*/  STL [R1+0x690], R6 ;  /* 0x0006900601007387 */ /* 0x000fe80000100800 */
[----:B------:R0:W-:Y:S04]  /*c040*/  STL [R1+0x6c4], R7 ;  /* 0x0006c40701007387 */ /* 0x0001e80000100800 */
[----:B------:R-:W4:Y:S01]  /*c050*/  LDL.LU R14, [R1+0x8] ;  /* 0x00000800010e7983 */ /* 0x000f220000300800 */
[----:B0-----:R-:W-:Y:S02]  /*c060*/  IADD3.X R7, R12, UR35, RZ, P4, !PT ;  /* 0x000000230c077c10 */ /* 0x001fe4000a7fe4ff */
[----:B------:R-:W-:-:S03]  /*c070*/  IADD3 R9, P4, R23, UR34, RZ ;  /* 0x0000002217097c10 */ /* 0x000fc6000ff9e0ff */
[----:B------:R-:W-:Y:S01]  /*c080*/  STL [R1+0x698], R7 ;  /* 0x0006980701007387 */ /* 0x000fe20000100800 */
[----:B------:R-:W-:-:S03]  /*c090*/  SHF.R.S32.HI R10, RZ, 0x1f, R18 ;  /* 0x0000001fff0a7819 */ /* 0x000fc60000011412 */
[----:B------:R0:W-:Y:S04]  /*c0a0*/  STL [R1+0x6cc], R9 ;  /* 0x0006cc0901007387 */ /* 0x0001e80000100800 */
[----:B------:R-:W4:Y:S01]  /*c0b0*/  LDL.LU R15, [R1+0xc] ;  /* 0x00000c00010f7983 */ /* 0x000f220000300800 */
[----:B0-----:R-:W-:Y:S02]  /*c0c0*/  IADD3.X R9, R10, UR35, RZ, P5, !PT ;  /* 0x000000230a097c10 */ /* 0x001fe4000affe4ff */
[----:B------:R-:W-:-:S03]  /*c0d0*/  IADD3 R10, P5, R24, UR34, RZ ;  /* 0x00000022180a7c10 */ /* 0x000fc6000ffbe0ff */
[----:B------:R-:W-:Y:S04]  /*c0e0*/  STL [R1+0x6a0], R9 ;  /* 0x0006a00901007387 */ /* 0x000fe80000100800 */
[----:B------:R0:W-:Y:S04]  /*c0f0*/  STL [R1+0x6d4], R10 ;  /* 0x0006d40a01007387 */ /* 0x0001e80000100800 */
[----:B------:R-:W4:Y:S01]  /*c100*/  LDL.LU R16, [R1+0x10] ;  /* 0x0000100001107983 */ /* 0x000f220000300800 */
[----:B------:R-:W-:Y:S02]  /*c110*/  SHF.R.S32.HI R8, RZ, 0x1f, R19 ;  /* 0x0000001fff087819 */ /* 0x000fe40000011413 */
[----:B------:R-:W-:-:S02]  /*c120*/  SHF.R.S32.HI R4, RZ, 0x1f, R20 ;  /* 0x0000001fff047819 */ /* 0x000fc40000011414 */
[----:B------:R-:W-:Y:S02]  /*c130*/  IADD3.X R8, R8, UR35, RZ, P6, !PT ;  /* 0x0000002308087c10 */ /* 0x000fe4000b7fe4ff */
[----:B0-----:R-:W-:Y:S02]  /*c140*/  IADD3 R10, P6, R25, UR34, RZ ;  /* 0x00000022190a7c10 */ /* 0x001fe4000ffde0ff */
[----:B------:R-:W-:Y:S01]  /*c150*/  IADD3.X R12, R4, UR35, RZ, P1, !PT ;  /* 0x00000023040c7c10 */ /* 0x000fe20008ffe4ff */
[----:B------:R-:W-:Y:S04]  /*c160*/  STL [R1+0x6a8], R8 ;  /* 0x0006a80801007387 */ /* 0x000fe80000100800 */
[----:B------:R0:W-:Y:S01]  /*c170*/  STL [R1+0x6dc], R10 ;  /* 0x0006dc0a01007387 */ /* 0x0001e20000100800 */
[----:B------:R-:W-:-:S03]  /*c180*/  IADD3.X R0, R0, UR35, RZ, P2, !PT ;  /* 0x0000002300007c10 */ /* 0x000fc600097fe4ff */
[----:B------:R-:W-:Y:S01]  /*c190*/  STL [R1+0x6b0], R12 ;  /* 0x0006b00c01007387 */ /* 0x000fe20000100800 */
[----:B0-----:R-:W-:Y:S02]  /*c1a0*/  IADD3 R10, P1, R26, UR34, RZ ;  /* 0x000000221a0a7c10 */ /* 0x001fe4000ff3e0ff */
[----:B------:R-:W-:-:S03]  /*c1b0*/  SHF.R.S32.HI R5, RZ, 0x1f, R22 ;  /* 0x0000001fff057819 */ /* 0x000fc60000011416 */
[----:B------:R0:W-:Y:S04]  /*c1c0*/  STL [R1+0x6e4], R10 ;  /* 0x0006e40a01007387 */ /* 0x0001e80000100800 */
[----:B------:R-:W4:Y:S01]  /*c1d0*/  LDL.LU R20, [R1+0x14] ;  /* 0x0000140001147983 */ /* 0x000f220000300800 */
[----:B------:R-:W-:Y:S02]  /*c1e0*/  IADD3.X R5, R5, UR35, RZ, P3, !PT ;  /* 0x0000002305057c10 */ /* 0x000fe40009ffe4ff */
[----:B0-----:R-:W-:Y:S01]  /*c1f0*/  IADD3 R10, P2, R27, UR34, RZ ;  /* 0x000000221b0a7c10 */ /* 0x001fe2000ff5e0ff */
[----:B------:R-:W-:Y:S01]  /*c200*/  STL [R1+0x6b8], R0 ;  /* 0x0006b80001007387 */ /* 0x000fe20000100800 */
        /* <DEDUP_REMOVED lines=15> */
[----:B------:R-:W-:-:S03]  /*c300*/  IADD3.X R9, R9, UR35, RZ, P6, !PT ;  /* 0x0000002309097c10 */ /* 0x000fc6000b7fe4ff */
[----:B------:R-:W-:Y:S01]  /*c310*/  STL [R1+0x6d0], R7 ;  /* 0x0006d00701007387 */ /* 0x000fe20000100800 */
[----:B------:R-:W-:Y:S02]  /*c320*/  SHF.R.S32.HI R8, RZ, 0x1f, R26 ;  /* 0x0000001fff087819 */ /* 0x000fe4000001141a */
[----:B------:R-:W-:Y:S02]  /*c330*/  SHF.R.S32.HI R4, RZ, 0x1f, R27 ;  /* 0x0000001fff047819 */ /* 0x000fe4000001141b */
[----:B------:R-:W-:Y:S02]  /*c340*/  IADD3.X R8, R8, UR35, RZ, P1, !PT ;  /* 0x0000002308087c10 */ /* 0x000fe40008ffe4ff */
[----:B------:R-:W-:Y:S02]  /*c350*/  IADD3.X R4, R4, UR35, RZ, P2, !PT ;  /* 0x0000002304047c10 */ /* 0x000fe400097fe4ff */
[----:B------:R-:W-:-:S04]  /*c360*/  SHF.R.S32.HI R0, RZ, 0x1f, R28 ;  /* 0x0000001fff007819 */ /* 0x000fc8000001141c */
[----:B------:R-:W-:Y:S02]  /*c370*/  IADD3.X R0, R0, UR35, RZ, P3, !PT ;  /* 0x0000002300007c10 */ /* 0x000fe40009ffe4ff */
[----:B--2---:R-:W-:Y:S02]  /*c380*/  IADD3 R10, P5, R11, UR34, RZ ;  /* 0x000000220b0a7c10 */ /* 0x004fe4000ffbe0ff */
[----:B------:R-:W-:-:S03]  /*c390*/  SHF.R.S32.HI R6, RZ, 0x1f, R11 ;  /* 0x0000001fff067819 */ /* 0x000fc6000001140b */
[----:B------:R3:W-:Y:S04]  /*c3a0*/  STL [R1+0x704], R10 ;  /* 0x0007040a01007387 */ /* 0x0007e80000100800 */
[----:B------:R-:W2:Y:S01]  /*c3b0*/  LDL.LU R11, [R1+0x24] ;  /* 0x00002400010b7983 */ /* 0x000ea20000300800 */
[----:B---3--:R-:W-:-:S03]  /*c3c0*/  IADD3 R10, P6, R21, UR34, RZ ;  /* 0x00000022150a7c10 */ /* 0x008fc6000ffde0ff */
[----:B------:R-:W-:Y:S01]  /*c3d0*/  STL [R1+0x6d8], R9 ;  /* 0x0006d80901007387 */ /* 0x000fe20000100800 */
[----:B------:R-:W-:-:S03]  /*c3e0*/  SHF.R.S32.HI R7, RZ, 0x1f, R21 ;  /* 0x0000001fff077819 */ /* 0x000fc60000011415 */
[----:B------:R4:W-:Y:S04]  /*c3f0*/  STL [R1+0x70c], R10 ;  /* 0x00070c0a01007387 */ /* 0x0009e80000100800 */
[----:B------:R-:W3:Y:S04]  /*c400*/  LDL.LU R21, [R1+0x28] ;  /* 0x0000280001157983 */ /* 0x000ee80000300800 */
[----:B------:R-:W-:Y:S01]  /*c410*/  STL [R1+0x6e0], R8 ;  /* 0x0006e00801007387 */ /* 0x000fe20000100800 */
[----:B----4-:R-:W-:Y:S02]  /*c420*/  IADD3 R10, P1, R14, UR34, RZ ;  /* 0x000000220e0a7c10 */ /* 0x010fe4000ff3e0ff */
[----:B------:R-:W-:-:S03]  /*c430*/  SHF.R.S32.HI R9, RZ, 0x1f, R14 ;  /* 0x0000001fff097819 */ /* 0x000fc6000001140e */
[----:B------:R0:W-:Y:S04]  /*c440*/  STL [R1+0x714], R10 ;  /* 0x0007140a01007387 */ /* 0x0001e80000100800 */
[----:B------:R-:W4:Y:S04]  /*c450*/  LDL.LU R14, [R1+0x2c] ;  /* 0x00002c00010e7983 */ /* 0x000f280000300800 */
[----:B------:R1:W-:Y:S01]  /*c460*/  STL [R1+0x6e8], R4 ;  /* 0x0006e80401007387 */ /* 0x0003e20000100800 */
[----:B0-----:R-:W-:Y:S02]  /*c470*/  IADD3 R10, P2, R15, UR34, RZ ;  /* 0x000000220f0a7c10 */ /* 0x001fe4000ff5e0ff */
[----:B------:R-:W-:-:S03]  /*c480*/  SHF.R.S32.HI R8, RZ, 0x1f, R15 ;  /* 0x0000001fff087819 */ /* 0x000fc6000001140f */
[----:B------:R0:W-:Y:S04]  /*c490*/  STL [R1+0x71c], R10 ;  /* 0x00071c0a01007387 */ /* 0x0001e80000100800 */
[----:B------:R-:W4:Y:S04]  /*c4a0*/  LDL R15, [R1+0x30] ;  /* 0x00003000010f7983 */ /* 0x000f280000100800 */
[----:B------:R0:W-:Y:S01]  /*c4b0*/  STL [R1+0x6f0], R0 ;  /* 0x0006f00001007387 */ /* 0x0001e20000100800 */
[----:B-1----:R-:W-:Y:S02]  /*c4c0*/  SHF.R.S32.HI R4, RZ, 0x1f, R16 ;  /* 0x0000001fff047819 */ /* 0x002fe40000011410 */
[----:B0-----:R-:W-:-:S02]  /*c4d0*/  IADD3 R10, P3, R16, UR34, RZ ;  /* 0x00000022100a7c10 */ /* 0x001fc4000ff7e0ff */
[----:B------:R-:W4:Y:S01]  /*c4e0*/  LDL.LU R16, [R1+0x38] ;  /* 0x0000380001107983 */ /* 0x000f220000300800 */
[----:B------:R-:W-:-:S03]  /*c4f0*/  SHF.R.S32.HI R5, RZ, 0x1f, R29 ;  /* 0x0000001fff057819 */ /* 0x000fc6000001141d */
[----:B------:R0:W-:Y:S01]  /*c500*/  STL [R1+0x724], R10 ;  /* 0x0007240a01007387 */ /* 0x0001e20000100800 */
[----:B------:R-:W-:Y:S02]  /*c510*/  IADD3.X R5, R5, UR35, RZ, P4, !PT ;  /* 0x0000002305057c10 */ /* 0x000fe4000a7fe4ff */
[----:B------:R-:W-:Y:S02]  /*c520*/  IADD3.X R6, R6, UR35, RZ, P5, !PT ;  /* 0x0000002306067c10 */ /* 0x000fe4000affe4ff */
[----:B------:R-:W-:Y:S02]  /*c530*/  IADD3.X R7, R7, UR35, RZ, P6, !PT ;  /* 0x0000002307077c10 */ /* 0x000fe4000b7fe4ff */
[----:B------:R-:W-:Y:S02]  /*c540*/  IADD3.X R9, R9, UR35, RZ, P1, !PT ;  /* 0x0000002309097c10 */ /* 0x000fe40008ffe4ff */
[----:B------:R-:W-:Y:S02]  /*c550*/  SHF.R.S32.HI R0, RZ, 0x1f, R20 ;  /* 0x0000001fff007819 */ /* 0x000fe40000011414 */
[----:B0-----:R-:W-:-:S02]  /*c560*/  IADD3 R10, P4, R20, UR34, RZ ;  /* 0x00000022140a7c10 */ /* 0x001fc4000ff9e0ff */
[----:B------:R-:W4:Y:S04]  /*c570*/  LDL.LU R20, [R1+0x3c] ;  /* 0x00003c0001147983 */ /* 0x000f280000300800 */
[----:B------:R0:W-:Y:S04]  /*c580*/  STL [R1+0x6f8], R5 ;  /* 0x0006f80501007387 */ /* 0x0001e80000100800 */
[----:B------:R1:W-:Y:S01]  /*c590*/  STL [R1+0x72c], R10 ;  /* 0x00072c0a01007387 */ /* 0x0003e20000100800 */
[----:B0-----:R-:W-:Y:S02]  /*c5a0*/  SHF.R.S32.HI R5, RZ, 0x1f, R19 ;  /* 0x0000001fff057819 */ /* 0x001fe40000011413 */
[----:B-1----:R-:W-:-:S02]  /*c5b0*/  IADD3 R10, P5, R19, UR34, RZ ;  /* 0x00000022130a7c10 */ /* 0x002fc4000ffbe0ff */
        /* <DEDUP_REMOVED lines=8> */
[----:B------:R-:W-:Y:S02]  /*c640*/  IADD3.X R8, R8, UR35, RZ, P2, !PT ;  /* 0x0000002308087c10 */ /* 0x000fe400097fe4ff */
[----:B0-----:R-:W-:-:S02]  /*c650*/  SHF.R.S32.HI R7, RZ, 0x1f, R17 ;  /* 0x0000001fff077819 */ /* 0x001fc40000011411 */
[----:B-1----:R-:W-:Y:S02]  /*c660*/  IADD3 R10, P1, R17, UR34, RZ ;  /* 0x00000022110a7c10 */ /* 0x002fe4000ff3e0ff */
[----:B------:R-:W4:Y:S04]  /*c670*/  LDL.LU R17, [R1+0x48] ;  /* 0x0000480001117983 */ /* 0x000f280000300800 */
[----:B------:R2:W-:Y:S04]  /*c680*/  STL [R1+0x710], R9 ;  /* 0x0007100901007387 */ /* 0x0005e80000100800 */
[----:B------:R0:W-:Y:S01]  /*c690*/  STL [R1+0x744], R10 ;  /* 0x0007440a01007387 */ /* 0x0001e20000100800 */
[----:B------:R-:W-:-:S02]  /*c6a0*/  IADD3.X R4, R4, UR35, RZ, P3, !PT ;  /* 0x0000002304047c10 */ /* 0x000fc40009ffe4ff */
[----:B------:R-:W-:Y:S02]  /*c6b0*/  IADD3.X R0, R0, UR35, RZ, P4, !PT ;  /* 0x0000002300007c10 */ /* 0x000fe4000a7fe4ff */
[----:B------:R-:W-:Y:S02]  /*c6c0*/  IADD3.X R12, R5, UR35, RZ, P5, !PT ;  /* 0x00000023050c7c10 */ /* 0x000fe4000affe4ff */
[----:B------:R-:W-:Y:S02]  /*c6d0*/  IADD3.X R6, R6, UR35, RZ, P6, !PT ;  /* 0x0000002306067c10 */ /* 0x000fe4000b7fe4ff */
[----:B--2---:R-:W-:Y:S02]  /*c6e0*/  SHF.R.S32.HI R9, RZ, 0x1f, R11 ;  /* 0x0000001fff097819 */ /* 0x004fe4000001140b */
[----:B0-----:R-:W-:Y:S02]  /*c6f0*/  IADD3 R10, P2, R11, UR34, RZ ;  /* 0x000000220b0a7c10 */ /* 0x001fe4000ff5e0ff */
[----:B------:R-:W2:Y:S04]  /*c700*/  LDL.LU R11, [R1+0x4c] ;  /* 0x00004c00010b7983 */ /* 0x000ea80000300800 */
[----:B------:R3:W-:Y:S04]  /*c710*/  STL [R1+0x718], R8 ;  /* 0x0007180801007387 */ /* 0x0007e80000100800 */
[----:B------:R0:W-:Y:S01]  /*c720*/  STL [R1+0x74c], R10 ;  /* 0x00074c0a01007387 */ /* 0x0001e20000100800 */
[----:B---3--:R-:W-:-:S02]  /*c730*/  SHF.R.S32.HI R8, RZ, 0x1f, R21 ;  /* 0x0000001fff087819 */ /* 0x008fc40000011415 */
[----:B0-----:R-:W-:Y:S02]  /*c740*/  IADD3 R10, P3, R21, UR34, RZ ;  /* 0x00000022150a7c10 */ /* 0x001fe4000ff7e0ff */
[----:B------:R-:W3:Y:S04]  /*c750*/  LDL.LU R21, [R1+0x50] ;  /* 0x0000500001157983 */ /* 0x000ee80000300800 */
[----:B------:R4:W-:Y:S04]  /*c760*/  STL [R1+0x720], R4 ;  /* 0x0007200401007387 */ /* 0x0009e80000100800 */
[----:B------:R0:W-:Y:S01]  /*c770*/  STL [R1+0x754], R10 ;  /* 0x0007540a01007387 */ /* 0x0001e20000100800 */
[----:B----4-:R-:W-:-:S02]  /*c780*/  SHF.R.S32.HI R4, RZ, 0x1f, R14 ;  /* 0x0000001fff047819 */ /* 0x010fc4000001140e */
[----:B0-----:R-:W-:Y:S02]  /*c790*/  IADD3 R10, P4, R14, UR34, RZ ;  /* 0x000000220e0a7c10 */ /* 0x001fe4000ff9e0ff */
[----:B------:R-:W4:Y:S04]  /*c7a0*/  LDL.LU R14, [R1+0x54] ;  /* 0x00005400010e7983 */ /* 0x000f280000300800 */
[----:B------:R-:W-:Y:S04]  /*c7b0*/  STL [R1+0x728], R0 ;  /* 0x0007280001007387 */ /* 0x000fe80000100800 */
[----:B------:R0:W-:Y:S04]  /*c7c0*/  STL [R1+0x75c], R10 ;  /* 0x00075c0a01007387 */ /* 0x0001e80000100800 */
[----:B------:R-:W-:Y:S01]  /*c7d0*/  STL [R1+0x730], R12 ;  /* 0x0007300c01007387 */ /* 0x000fe20000100800 */
[----:B0-----:R-:W-:-:S02]  /*c7e0*/  IADD3 R10, P5, R15, UR34, RZ ;  /* 0x000000220f0a7c10 */ /* 0x001fc4000ffbe0ff */
[----:B------:R-:W-:-:S03]  /*c7f0*/  SHF.R.S32.HI R0, RZ, 0x1f, R15 ;  /* 0x0000001fff007819 */ /* 0x000fc6000001140f */
[----:B------:R0:W-:Y:S04]  /*c800*/  STL [R1+0x764], R10 ;  /* 0x0007640a01007387 */ /* 0x0001e80000100800 */
[----:B------:R-:W4:Y:S01]  /*c810*/  LDL.LU R15, [R1+0x58] ;  /* 0x00005800010f7983 */ /* 0x000f220000300800 */
[----:B------:R-:W-:Y:S02]  /*c820*/  SHF.R.S32.HI R5, RZ, 0x1f, R16 ;  /* 0x0000001fff057819 */ /* 0x000fe40000011410 */
[----:B0-----:R-:W-:Y:S01]  /*c830*/  IADD3 R10, P6, R16, UR34, RZ ;  /* 0x00000022100a7c10 */ /* 0x001fe2000ffde0ff */
[----:B------:R-:W-:Y:S04]  /*c840*/  STL [R1+0x738], R6 ;  /* 0x0007380601007387 */ /* 0x000fe80000100800 */
[----:B------:R0:W-:Y:S04]  /*c850*/  STL [R1+0x76c], R10 ;  /* 0x00076c0a01007387 */ /* 0x0001e80000100800 */
[----:B------:R-:W4:Y:S01]  /*c860*/  LDL.LU R16, [R1+0x5c] ;  /* 0x00005c0001107983 */ /* 0x000f220000300800 */
[----:B------:R-:W-:-:S02]  /*c870*/  IADD3.X R7, R7, UR35, RZ, P1, !PT ;  /* 0x0000002307077c10 */ /* 0x000fc40008ffe4ff */
[----:B------:R-:W-:-:S03]  /*c880*/  IADD3.X R9, R9, UR35, RZ, P2, !PT ;  /* 0x0000002309097c10 */ /* 0x000fc600097fe4ff */
[----:B------:R-:W-:Y:S01]  /*c890*/  STL [R1+0x740], R7 ;  /* 0x0007400701007387 */ /* 0x000fe20000100800 */
[----:B0-----:R-:W-:Y:S02]  /*c8a0*/  IADD3 R10, P1, R20, UR34, RZ ;  /* 0x00000022140a7c10 */ /* 0x001fe4000ff3e0ff */
[----:B------:R-:W-:-:S03]  /*c8b0*/  SHF.R.S32.HI R6, RZ, 0x1f, R20 ;  /* 0x0000001fff067819 */ /* 0x000fc60000011414 */
[----:B------:R0:W-:Y:S04]  /*c8c0*/  STL [R1+0x774], R10 ;  /* 0x0007740a01007387 */ /* 0x0001e80000100800 */
[----:B------:R-:W4:Y:S01]  /*c8d0*/  LDL.LU R20, [R1+0x60] ;  /* 0x0000600001147983 */ /* 0x000f220000300800 */
        /* <DEDUP_REMOVED lines=20> */
[----:B------:R-:W-:Y:S02]  /*ca20*/  IADD3.X R6, R6, UR35, RZ, P1, !PT ;  /* 0x0000002306067c10 */ /* 0x000fe40008ffe4ff */
[----:B------:R-:W-:Y:S02]  /*ca30*/  IADD3.X R7, R7, UR35, RZ, P2, !PT ;  /* 0x0000002307077c10 */ /* 0x000fe400097fe4ff */
[----:B------:R-:W-:Y:S02]  /*ca40*/  IADD3.X R9, R9, UR35, RZ, P3, !PT ;  /* 0x0000002309097c10 */ /* 0x000fe40009ffe4ff */
[----:B--2---:R-:W-:Y:S02]  /*ca50*/  IADD3 R10, P5, R11, UR34, RZ ;  /* 0x000000220b0a7c10 */ /* 0x004fe4000ffbe0ff */
[----:B------:R-:W-:-:S03]  /*ca60*/  SHF.R.S32.HI R4, RZ, 0x1f, R11 ;  /* 0x0000001fff047819 */ /* 0x000fc6000001140b */
[----:B------:R3:W-:Y:S04]  /*ca70*/  STL [R1+0x794], R10 ;  /* 0x0007940a01007387 */ /* 0x0007e80000100800 */
[----:B------:R-:W2:Y:S04]  /*ca80*/  LDL.LU R11, [R1+0x70] ;  /* 0x00007000010b7983 */ /* 0x000ea80000300800 */
[----:B------:R4:W-:Y:S01]  /*ca90*/  STL [R1+0x768], R5 ;  /* 0x0007680501007387 */ /* 0x0009e20000100800 */
[----:B---3--:R-:W-:Y:S02]  /*caa0*/  IADD3 R10, P6, R21, UR34, RZ ;  /* 0x00000022150a7c10 */ /* 0x008fe4000ffde0ff */
[----:B------:R-:W-:-:S03]  /*cab0*/  SHF.R.S32.HI R0, RZ, 0x1f, R21 ;  /* 0x0000001fff007819 */ /* 0x000fc60000011415 */
[----:B------:R0:W-:Y:S04]  /*cac0*/  STL [R1+0x79c], R10 ;  /* 0x00079c0a01007387 */ /* 0x0001e80000100800 */
[----:B------:R-:W3:Y:S04]  /*cad0*/  LDL.LU R21, [R1+0x74] ;  /* 0x0000740001157983 */ /* 0x000ee80000300800 */
[----:B------:R1:W-:Y:S01]  /*cae0*/  STL [R1+0x770], R6 ;  /* 0x0007700601007387 */ /* 0x0003e20000100800 */
[----:B----4-:R-:W-:Y:S02]  /*caf0*/  SHF.R.S32.HI R5, RZ, 0x1f, R14 ;  /* 0x0000001fff057819 */ /* 0x010fe4000001140e */
[----:B0-----:R-:W-:-:S02]  /*cb00*/  IADD3 R10, P1, R14, UR34, RZ ;  /* 0x000000220e0a7c10 */ /* 0x001fc4000ff3e0ff */
[----:B------:R-:W4:Y:S04]  /*cb10*/  LDL.LU R14, [R1+0x78] ;  /* 0x00007800010e7983 */ /* 0x000f280000300800 */
[----:B------:R0:W-:Y:S01]  /*cb20*/  STL [R1+0x7a4], R10 ;  /* 0x0007a40a01007387 */ /* 0x0001e20000100800 */
[----:B-1----:R-:W-:Y:S02]  /*cb30*/  SHF.R.S32.HI R6, RZ, 0x1f, R15 ;  /* 0x0000001fff067819 */ /* 0x002fe4000001140f */
[----:B0-----:R-:W-:Y:S02]  /*cb40*/  IADD3 R10, P2, R15, UR34, RZ ;  /* 0x000000220f0a7c10 */ /* 0x001fe4000ff5e0ff */
[----:B------:R-:W4:Y:S04]  /*cb50*/  LDL.LU R15, [R1+0x7c] ;  /* 0x00007c00010f7983 */ /* 0x000f280000300800 */
[----:B------:R0:W-:Y:S04]  /*cb60*/  STL [R1+0x778], R7 ;  /* 0x0007780701007387 */ /* 0x0001e80000100800 */
[----:B------:R1:W-:Y:S01]  /*cb70*/  STL [R1+0x7ac], R10 ;  /* 0x0007ac0a01007387 */ /* 0x0003e20000100800 */
[----:B0-----:R-:W-:-:S02]  /*cb80*/  SHF.R.S32.HI R7, RZ, 0x1f, R16 ;  /* 0x0000001fff077819 */ /* 0x001fc40000011410 */
[----:B-1----:R-:W-:Y:S02]  /*cb90*/  IADD3 R10, P3, R16, UR34, RZ ;  /* 0x00000022100a7c10 */ /* 0x002fe4000ff7e0ff */
[----:B------:R-:W4:Y:S01]  /*cba0*/  LDL.LU R16, [R1+0x80] ;  /* 0x0000800001107983 */ /* 0x000f220000300800 */
[----:B------:R-:W-:-:S03]  /*cbb0*/  IADD3.X R8, R8, UR35, RZ, P4, !PT ;  /* 0x0000002308087c10 */ /* 0x000fc6000a7fe4ff */
[----:B------:R0:W-:Y:S04]  /*cbc0*/  STL [R1+0x780], R9 ;  /* 0x0007800901007387 */ /* 0x0001e80000100800 */
[----:B------:R1:W-:Y:S01]  /*cbd0*/  STL [R1+0x7b4], R10 ;  /* 0x0007b40a01007387 */ /* 0x0003e20000100800 */
[----:B------:R-:W-:Y:S02]  /*cbe0*/  IADD3.X R4, R4, UR35, RZ, P5, !PT ;  /* 0x0000002304047c10 */ /* 0x000fe4000affe4ff */
[----:B0-----:R-:W-:Y:S02]  /*cbf0*/  SHF.R.S32.HI R9, RZ, 0x1f, R20 ;  /* 0x0000001fff097819 */ /* 0x001fe40000011414 */
[----:B-1----:R-:W-:Y:S02]  /*cc00*/  IADD3 R10, P4, R20, UR34, RZ ;  /* 0x00000022140a7c10 */ /* 0x002fe4000ff9e0ff */
[----:B------:R-:W4:Y:S04]  /*cc10*/  LDL.LU R20, [R1+0x84] ;  /* 0x0000840001147983 */ /* 0x000f280000300800 */
[----:B------:R0:W-:Y:S04]  /*cc20*/  STL [R1+0x788], R8 ;  /* 0x0007880801007387 */ /* 0x0001e80000100800 */
[----:B------:R1:W-:Y:S01]  /*cc30*/  STL [R1+0x7bc], R10 ;  /* 0x0007bc0a01007387 */ /* 0x0003e20000100800 */
[----:B------:R-:W-:-:S02]  /*cc40*/  IADD3.X R0, R0, UR35, RZ, P6, !PT ;  /* 0x0000002300007c10 */ /* 0x000fc4000b7fe4ff */
        /* <DEDUP_REMOVED lines=15> */
[----:B------:R-:W-:Y:S04]  /*cd40*/  STL [R1+0x7a0], R5 ;  /* 0x0007a00501007387 */ /* 0x000fe80000100800 */
[----:B------:R2:W-:Y:S01]  /*cd50*/  STL [R1+0x7d4], R10 ;  /* 0x0007d40a01007387 */ /* 0x0005e20000100800 */
[----:B------:R-:W-:-:S02]  /*cd60*/  IADD3.X R12, R7, UR35, RZ, P3, !PT ;  /* 0x00000023070c7c10 */ /* 0x000fc40009ffe4ff */
[----:B------:R-:W-:Y:S02]  /*cd70*/  IADD3.X R9, R9, UR35, RZ, P4, !PT ;  /* 0x0000002309097c10 */ /* 0x000fe4000a7fe4ff */
[----:B------:R-:W-:Y:S02]  /*cd80*/  IADD3.X R8, R8, UR35, RZ, P5, !PT ;  /* 0x0000002308087c10 */ /* 0x000fe4000affe4ff */
[----:B------:R-:W-:Y:S02]  /*cd90*/  IADD3.X R4, R4, UR35, RZ, P6, !PT ;  /* 0x0000002304047c10 */ /* 0x000fe4000b7fe4ff */
[----:B--2---:R-:W-:Y:S02]  /*cda0*/  IADD3 R10, P2, R11, UR34, RZ ;  /* 0x000000220b0a7c10 */ /* 0x004fe4000ff5e0ff */
[----:B------:R-:W-:Y:S02]  /*cdb0*/  SHF.R.S32.HI R5, RZ, 0x1f, R11 ;  /* 0x0000001fff057819 */ /* 0x000fe4000001140b */
[----:B------:R-:W2:Y:S04]  /*cdc0*/  LDL.LU R11, [R1+0xc0] ;  /* 0x0000c000010b7983 */ /* 0x000ea80000300800 */
[----:B------:R-:W-:Y:S04]  /*cdd0*/  STL [R1+0x7a8], R6 ;  /* 0x0007a80601007387 */ /* 0x000fe80000100800 */
[----:B------:R3:W-:Y:S04]  /*cde0*/  STL [R1+0x7dc], R10 ;  /* 0x0007dc0a01007387 */ /* 0x0007e80000100800 */
[----:B------:R-:W-:Y:S01]  /*cdf0*/  STL [R1+0x7b0], R12 ;  /* 0x0007b00c01007387 */ /* 0x000fe20000100800 */
[----:B---3--:R-:W-:-:S02]  /*ce00*/  IADD3 R10, P3, R21, UR34, RZ ;  /* 0x00000022150a7c10 */ /* 0x008fc4000ff7e0ff */
[----:B------:R-:W-:-:S03]  /*ce10*/  SHF.R.S32.HI R6, RZ, 0x1f, R21 ;  /* 0x0000001fff067819 */ /* 0x000fc60000011415 */
[----:B------:R4:W-:Y:S04]  /*ce20*/  STL [R1+0x7e4], R10 ;  /* 0x0007e40a01007387 */ /* 0x0009e80000100800 */
[----:B------:R-:W3:Y:S01]  /*ce30*/  LDL.LU R21, [R1+0xc4] ;  /* 0x0000c40001157983 */ /* 0x000ee20000300800 */
[----:B----4-:R-:W-:-:S03]  /*ce40*/  IADD3 R10, P4, R14, UR34, RZ ;  /* 0x000000220e0a7c10 */ /* 0x010fc6000ff9e0ff */
[----:B------:R-:W-:Y:S01]  /*ce50*/  STL [R1+0x7b8], R9 ;  /* 0x0007b80901007387 */ /* 0x000fe20000100800 */
[----:B------:R-:W-:-:S03]  /*ce60*/  SHF.R.S32.HI R7, RZ, 0x1f, R14 ;  /* 0x0000001fff077819 */ /* 0x000fc6000001140e */
[----:B------:R0:W-:Y:S04]  /*ce70*/  STL [R1+0x7ec], R10 ;  /* 0x0007ec0a01007387 */ /* 0x0001e80000100800 */
[----:B------:R-:W4:Y:S04]  /*ce80*/  LDL.LU R14, [R1+0xd0] ;  /* 0x0000d000010e7983 */ /* 0x000f280000300800 */
[----:B------:R-:W-:Y:S01]  /*ce90*/  STL [R1+0x7c0], R8 ;  /* 0x0007c00801007387 */ /* 0x000fe20000100800 */
[----:B0-----:R-:W-:Y:S02]  /*cea0*/  IADD3 R10, P5, R15, UR34, RZ ;  /* 0x000000220f0a7c10 */ /* 0x001fe4000ffbe0ff */
[----:B------:R-:W-:-:S03]  /*ceb0*/  SHF.R.S32.HI R9, RZ, 0x1f, R15 ;  /* 0x0000001fff097819 */ /* 0x000fc6000001140f */
[----:B------:R0:W-:Y:S04]  /*cec0*/  STL [R1+0x7f4], R10 ;  /* 0x0007f40a01007387 */ /* 0x0001e80000100800 */
[----:B------:R-:W4:Y:S04]  /*ced0*/  LDL.LU R15, [R1+0xe0] ;  /* 0x0000e000010f7983 */ /* 0x000f280000300800 */
[----:B------:R-:W-:Y:S01]  /*cee0*/  STL [R1+0x7c8], R4 ;  /* 0x0007c80401007387 */ /* 0x000fe20000100800 */
[----:B0-----:R-:W-:Y:S02]  /*cef0*/  IADD3 R10, P6, R16, UR34, RZ ;  /* 0x00000022100a7c10 */ /* 0x001fe4000ffde0ff */
[----:B------:R-:W-:-:S03]  /*cf00*/  SHF.R.S32.HI R8, RZ, 0x1f, R16 ;  /* 0x0000001fff087819 */ /* 0x000fc60000011410 */
[----:B------:R0:W-:Y:S04]  /*cf10*/  STL [R1+0x7fc], R10 ;  /* 0x0007fc0a01007387 */ /* 0x0001e80000100800 */
[----:B------:R-:W4:Y:S01]  /*cf20*/  LDL.LU R16, [R1+0xe4] ;  /* 0x0000e40001107983 */ /* 0x000f220000300800 */
[----:B------:R-:W-:Y:S02]  /*cf30*/  IADD3.X R0, R0, UR35, RZ, P1, !PT ;  /* 0x0000002300007c10 */ /* 0x000fe40008ffe4ff */
        /* <DEDUP_REMOVED lines=19> */
[----:B------:R2:W-:Y:S01]  /*d070*/  STL [R1+0x7e8], R7 ;  /* 0x0007e80701007387 */ /* 0x0005e20000100800 */
[----:B0-----:R-:W-:Y:S02]  /*d080*/  IADD3 R10, P4, R17, UR34, RZ ;  /* 0x00000022110a7c10 */ /* 0x001fe4000ff9e0ff */
[----:B------:R-:W-:-:S03]  /*d090*/  SHF.R.S32.HI R6, RZ, 0x1f, R17 ;  /* 0x0000001fff067819 */ /* 0x000fc60000011411 */
[----:B------:R0:W-:Y:S04]  /*d0a0*/  STL [R1+0x81c], R10 ;  /* 0x00081c0a01007387 */ /* 0x0001e80000100800 */
[----:B------:R-:W4:Y:S04]  /*d0b0*/  LDL.LU R17, [R1+0x11c] ;  /* 0x00011c0001117983 */ /* 0x000f280000300800 */
[----:B------:R3:W-:Y:S01]  /*d0c0*/  STL [R1+0x7f0], R9 ;  /* 0x0007f00901007387 */ /* 0x0007e20000100800 */
[----:B------:R-:W-:Y:S02]  /*d0d0*/  IADD3.X R8, R8, UR35, RZ, P6, !PT ;  /* 0x0000002308087c10 */ /* 0x000fe4000b7fe4ff */
[----:B------:R-:W-:-:S02]  /*d0e0*/  IADD3.X R4, R4, UR35, RZ, P1, !PT ;  /* 0x0000002304047c10 */ /* 0x000fc40008ffe4ff */
[----:B------:R-:W-:Y:S02]  /*d0f0*/  IADD3.X R0, R0, UR35, RZ, P2, !PT ;  /* 0x0000002300007c10 */ /* 0x000fe400097fe4ff */
[----:B------:R-:W-:Y:S02]  /*d100*/  IADD3.X R5, R5, UR35, RZ, P3, !PT ;  /* 0x0000002305057c10 */ /* 0x000fe40009ffe4ff */
[----:B--2---:R-:W-:Y:S02]  /*d110*/  SHF.R.S32.HI R7, RZ, 0x1f, R11 ;  /* 0x0000001fff077819 */ /* 0x004fe4000001140b */
[----:B0-----:R-:W-:Y:S02]  /*d120*/  IADD3 R10, P5, R11, UR34, RZ ;  /* 0x000000220b0a7c10 */ /* 0x001fe4000ffbe0ff */
[----:B------:R-:W2:Y:S04]  /*d130*/  LDL.LU R11, [R1+0x120] ;  /* 0x00012000010b7983 */ /* 0x000ea80000300800 */
        /* <DEDUP_REMOVED lines=9> */
[----:B------:R0:W-:Y:S04]  /*d1d0*/  STL [R1+0x800], R4 ;  /* 0x0008000401007387 */ /* 0x0001e80000100800 */
[----:B------:R1:W-:Y:S01]  /*d1e0*/  STL [R1+0x834], R10 ;  /* 0x0008340a01007387 */ /* 0x0003e20000100800 */
[----:B0-----:R-:W-:-:S02]  /*d1f0*/  SHF.R.S32.HI R4, RZ, 0x1f, R15 ;  /* 0x0000001fff047819 */ /* 0x001fc4000001140f */
[----:B-1----:R-:W-:Y:S02]  /*d200*/  IADD3 R10, P2, R15, UR34, RZ ;  /* 0x000000220f0a7c10 */ /* 0x002fe4000ff5e0ff */
        /* <DEDUP_REMOVED lines=43> */
[----:B---3--:R-:W-:-:S05]  /*d4c0*/  IADD3 R10, P3, R21, UR34, RZ ;  /* 0x00000022150a7c10 */ /* 0x008fca000ff7e0ff */
[----:B------:R0:W-:Y:S01]  /*d4d0*/  STL [R1+0x874], R10 ;  /* 0x0008740a01007387 */ /* 0x0001e20000100800 */
[----:B----4-:R-:W-:Y:S02]  /*d4e0*/  SHF.R.S32.HI R0, RZ, 0x1f, R14 ;  /* 0x0000001fff007819 */ /* 0x010fe4000001140e */
[----:B0-----:R-:W-:Y:S02]  /*d4f0*/  IADD3 R10, P4, R14, UR34, RZ ;  /* 0x000000220e0a7c10 */ /* 0x001fe4000ff9e0ff */
[----:B------:R-:W3:Y:S04]  /*d500*/  LDL.LU R14, [R1+0xf8] ;  /* 0x0000f800010e7983 */ /* 0x000ee80000300800 */
        /* <DEDUP_REMOVED lines=11> */
[----:B------:R-:W-:Y:S04]  /*d5c0*/  STL [R1+0x858], R7 ;  /* 0x0008580701007387 */ /* 0x000fe80000100800 */
        /* <DEDUP_REMOVED lines=10> */
[----:B0-----:R-:W-:-:S05]  /*d670*/  IADD3 R10, P2, R19, UR34, RZ ;  /* 0x00000022130a7c10 */ /* 0x001fca000ff5e0ff */
[----:B------:R0:W-:Y:S04]  /*d680*/  STL [R1+0x89c], R10 ;  /* 0x00089c0a01007387 */ /* 0x0001e80000100800 */
[----:B------:R-:W4:Y:S01]  /*d690*/  LDL.LU R21, [R1+0xd8] ;  /* 0x0000d80001157983 */ /* 0x000f220000300800 */
[----:B------:R-:W-:-:S03]  /*d6a0*/  SHF.R.S32.HI R7, RZ, 0x1f, R20 ;  /* 0x0000001fff077819 */ /* 0x000fc60000011414 */
[----:B------:R-:W-:Y:S01]  /*d6b0*/  STL [R1+0x870], R4 ;  /* 0x0008700401007387 */ /* 0x000fe20000100800 */
[----:B------:R-:W-:-:S03]  /*d6c0*/  IADD3.X R0, R0, UR35, RZ, P4, !PT ;  /* 0x0000002300007c10 */ /* 0x000fc6000a7fe4ff */
[----:B------:R-:W4:Y:S01]  /*d6d0*/  LDL.LU R20, [R1+0xd4] ;  /* 0x0000d40001147983 */ /* 0x000f220000300800 */
[----:B0-----:R-:W-:Y:S02]  /*d6e0*/  IADD3 R10, P3, R18, UR34, RZ ;  /* 0x00000022120a7c10 */ /* 0x001fe4000ff7e0ff */
[----:B------:R-:W-:-:S03]  /*d6f0*/  SHF.R.S32.HI R9, RZ, 0x1f, R19 ;  /* 0x0000001fff097819 */ /* 0x000fc60000011413 */
[----:B------:R0:W-:Y:S01]  /*d700*/  STL [R1+0x8a4], R10 ;  /* 0x0008a40a01007387 */ /* 0x0001e20000100800 */
[----:B------:R-:W-:-:S03]  /*d710*/  IADD3.X R5, R5, UR35, RZ, P5, !PT ;  /* 0x0000002305057c10 */ /* 0x000fc6000affe4ff */
[----:B------:R-:W4:Y:S01]  /*d720*/  LDL.LU R19, [R1+0xcc] ;  /* 0x0000cc0001137983 */ /* 0x000f220000300800 */
[----:B------:R-:W-:-:S03]  /*d730*/  SHF.R.S32.HI R8, RZ, 0x1f, R18 ;  /* 0x0000001fff087819 */ /* 0x000fc60000011412 */
[----:B------:R-:W-:Y:S01]  /*d740*/  STL [R1+0x878], R0 ;  /* 0x0008780001007387 */ /* 0x000fe20000100800 */
[----:B------:R-:W-:Y:S02]  /*d750*/  IADD3.X R6, R6, UR35, RZ, P6, !PT ;  /* 0x0000002306067c10 */ /* 0x000fe4000b7fe4ff */
[----:B0-----:R-:W-:-:S05]  /*d760*/  IADD3 R10, P4, R17, UR34, RZ ;  /* 0x00000022110a7c10 */ /* 0x001fca000ff9e0ff */
[----:B------:R2:W-:Y:S04]  /*d770*/  STL [R1+0x8ac], R10 ;  /* 0x0008ac0a01007387 */ /* 0x0005e80000100800 */
[----:B------:R-:W4:Y:S04]  /*d780*/  LDL.LU R18, [R1+0xc8] ;  /* 0x0000c80001127983 */ /* 0x000f280000300800 */
[----:B------:R-:W-:Y:S01]  /*d790*/  STL [R1+0x880], R5 ;  /* 0x0008800501007387 */ /* 0x000fe20000100800 */
[----:B------:R-:W-:Y:S02]  /*d7a0*/  SHF.R.S32.HI R4, RZ, 0x1f, R17 ;  /* 0x0000001fff047819 */ /* 0x000fe40000011411 */
[----:B------:R-:W-:-:S02]  /*d7b0*/  IADD3.X R7, R7, UR35, RZ, P1, !PT ;  /* 0x0000002307077c10 */ /* 0x000fc40008ffe4ff */
[----:B------:R-:W-:Y:S02]  /*d7c0*/  IADD3.X R9, R9, UR35, RZ, P2, !PT ;  /* 0x0000002309097c10 */ /* 0x000fe400097fe4ff */
[----:B--2---:R-:W-:Y:S02]  /*d7d0*/  IADD3 R10, P5, R11, UR34, RZ ;  /* 0x000000220b0a7c10 */ /* 0x004fe4000ffbe0ff */
[----:B------:R-:W-:Y:S02]  /*d7e0*/  SHF.R.S32.HI R0, RZ, 0x1f, R11 ;  /* 0x0000001fff007819 */ /* 0x000fe4000001140b */
[----:B------:R-:W2:Y:S04]  /*d7f0*/  LDL.LU R11, [R1+0xbc] ;  /* 0x0000bc00010b7983 */ /* 0x000ea80000300800 */
[----:B------:R3:W-:Y:S04]  /*d800*/  STL [R1+0x8b4], R10 ;  /* 0x0008b40a01007387 */ /* 0x0007e80000100800 */
[----:B------:R-:W2:Y:S04]  /*d810*/  LDL.LU R17, [R1+0xb8] ;  /* 0x0000b80001117983 */ /* 0x000ea80000300800 */
[----:B------:R-:W-:Y:S01]  /*d820*/  STL [R1+0x888], R6 ;  /* 0x0008880601007387 */ /* 0x000fe20000100800 */
[----:B---3--:R-:W-:-:S02]  /*d830*/  IADD3 R10, P6, R14, UR34, RZ ;  /* 0x000000220e0a7c10 */ /* 0x008fc4000ffde0ff */
[----:B------:R-:W-:-:S03]  /*d840*/  SHF.R.S32.HI R5, RZ, 0x1f, R14 ;  /* 0x0000001fff057819 */ /* 0x000fc6000001140e */
[----:B------:R4:W-:Y:S04]  /*d850*/  STL [R1+0x8bc], R10 ;  /* 0x0008bc0a01007387 */ /* 0x0009e80000100800 */
[----:B------:R-:W3:Y:S04]  /*d860*/  LDL.LU R14, [R1+0xb0] ;  /* 0x0000b000010e7983 */ /* 0x000ee80000300800 */
[----:B------:R0:W-:Y:S01]  /*d870*/  STL [R1+0x890], R7 ;  /* 0x0008900701007387 */ /* 0x0001e20000100800 */
[----:B----4-:R-:W-:Y:S02]  /*d880*/  IADD3 R10, P1, R15, UR34, RZ ;  /* 0x000000220f0a7c10 */ /* 0x010fe4000ff3e0ff */
[----:B------:R-:W-:-:S02]  /*d890*/  SHF.R.S32.HI R6, RZ, 0x1f, R15 ;  /* 0x0000001fff067819 */ /* 0x000fc4000001140f */
[----:B------:R-:W4:Y:S04]  /*d8a0*/  LDL.LU R15, [R1+0x9c] ;  /* 0x00009c00010f7983 */ /* 0x000f280000300800 */
[----:B------:R1:W-:Y:S01]  /*d8b0*/  STL [R1+0x8c4], R10 ;  /* 0x0008c40a01007387 */ /* 0x0003e20000100800 */
[----:B0-----:R-:W-:Y:S02]  /*d8c0*/  SHF.R.S32.HI R7, RZ, 0x1f, R16 ;  /* 0x0000001fff077819 */ /* 0x001fe40000011410 */
[----:B-1----:R-:W-:Y:S02]  /*d8d0*/  IADD3 R10, P2, R16, UR34, RZ ;  /* 0x00000022100a7c10 */ /* 0x002fe4000ff5e0ff */
[----:B------:R-:W4:Y:S04]  /*d8e0*/  LDL.LU R16, [R1+0x98] ;  /* 0x0000980001107983 */ /* 0x000f280000300800 */
[----:B------:R-:W-:Y:S04]  /*d8f0*/  STL [R1+0x898], R9 ;  /* 0x0008980901007387 */ /* 0x000fe80000100800 */
[----:B------:R0:W-:Y:S02]  /*d900*/  STL [R1+0x8cc], R10 ;  /* 0x0008cc0a01007387 */ /* 0x0001e40000100800 */
[----:B0-----:R-:W-:-:S02]  /*d910*/  IADD3.X R10, R8, UR35, RZ, P3, !PT ;  /* 0x00000023080a7c10 */ /* 0x001fc40009ffe4ff */
[----:B------:R-:W-:-:S03]  /*d920*/  IADD3 R12, P3, R22, UR34, RZ ;  /* 0x00000022160c7c10 */ /* 0x000fc6000ff7e0ff */
[----:B------:R0:W-:Y:S04]  /*d930*/  STL [R1+0x8a0], R10 ;  /* 0x0008a00a01007387 */ /* 0x0001e80000100800 */
[----:B------:R1:W-:Y:S01]  /*d940*/  STL [R1+0x8d4], R12 ;  /* 0x0008d40c01007387 */ /* 0x0003e20000100800 */
[----:B0-----:R-:W-:Y:S02]  /*d950*/  IADD3.X R10, R4, UR35, RZ, P4, !PT ;  /* 0x00000023040a7c10 */ /* 0x001fe4000a7fe4ff */
[----:B-1----:R-:W-:-:S03]  /*d960*/  IADD3 R12, P4, R13, UR34, RZ ;  /* 0x000000220d0c7c10 */ /* 0x002fc6000ff9e0ff */
        /* <DEDUP_REMOVED lines=12> */
[----:B------:R0:W-:Y:S01]  /*da30*/  STL [R1+0x8c0], R10 ;  /* 0x0008c00a01007387 */ /* 0x0001e20000100800 */
[----:B------:R-:W-:Y:S02]  /*da40*/  SHF.R.S32.HI R9, RZ, 0x1f, R22 ;  /* 0x0000001fff097819 */ /* 0x000fe40000011416 */
[----:B------:R-:W-:Y:S01]  /*da50*/  SHF.R.S32.HI R8, RZ, 0x1f, R13 ;  /* 0x0000001fff087819 */ /* 0x000fe2000001140d */
[----:B------:R1:W-:Y:S01]  /*da60*/  STL [R1+0x8f4], R12 ;  /* 0x0008f40c01007387 */ /* 0x0003e20000100800 */
[----:B0-----:R-:W-:Y:S02]  /*da70*/  IADD3.X R10, R7, UR35, RZ, P2, !PT ;  /* 0x00000023070a7c10 */ /* 0x001fe400097fe4ff */
[----:B-1----:R-:W-:-:S03]  /*da80*/  IADD3 R12, P2, R18, UR34, RZ ;  /* 0x00000022120c7c10 */ /* 0x002fc6000ff5e0ff */
[----:B------:R0:W-:Y:S01]  /*da90*/  STL [R1+0x8c8], R10 ;  /* 0x0008c80a01007387 */ /* 0x0001e20000100800 */
[----:B------:R-:W-:Y:S02]  /*daa0*/  IADD3.X R8, R8, UR35, RZ, P4, !PT ;  /* 0x0000002308087c10 */ /* 0x000fe4000a7fe4ff */
[----:B------:R-:W-:Y:S01]  /*dab0*/  SHF.R.S32.HI R4, RZ, 0x1f, R21 ;  /* 0x0000001fff047819 */ /* 0x000fe20000011415 */
[----:B------:R-:W-:Y:S01]  /*dac0*/  STL [R1+0x8fc], R12 ;  /* 0x0008fc0c01007387 */ /* 0x000fe20000100800 */
[----:B0-----:R-:W-:Y:S02]  /*dad0*/  IADD3.X R10, R9, UR35, RZ, P3, !PT ;  /* 0x00000023090a7c10 */ /* 0x001fe40009ffe4ff */
[----:B------:R-:W-:-:S03]  /*dae0*/  SHF.R.S32.HI R0, RZ, 0x1f, R20 ;  /* 0x0000001fff007819 */ /* 0x000fc60000011414 */
[----:B------:R-:W-:Y:S01]  /*daf0*/  STL [R1+0x8d0], R10 ;  /* 0x0008d00a01007387 */ /* 0x000fe20000100800 */
[----:B------:R-:W-:Y:S02]  /*db00*/  IADD3.X R0, R0, UR35, RZ, P6, !PT ;  /* 0x0000002300007c10 */ /* 0x000fe4000b7fe4ff */
[----:B------:R-:W-:Y:S02]  /*db10*/  SHF.R.S32.HI R5, RZ, 0x1f, R19 ;  /* 0x0000001fff057819 */ /* 0x000fe40000011413 */
[----:B------:R-:W-:Y:S02]  /*db20*/  SHF.R.S32.HI R6, RZ, 0x1f, R18 ;  /* 0x0000001fff067819 */ /* 0x000fe40000011412 */
[----:B--2---:R-:W-:-:S05]  /*db30*/  IADD3 R9, P3, R11, UR34, RZ ;  /* 0x000000220b097c10 */ /* 0x004fca000ff7e0ff */
[----:B------:R0:W-:Y:S04]  /*db40*/  STL [R1+0x904], R9 ;  /* 0x0009040901007387 */ /* 0x0001e80000100800 */
[----:B------:R1:W-:Y:S01]  /*db50*/  STL [R1+0x8d8], R8 ;  /* 0x0008d80801007387 */ /* 0x0003e20000100800 */
[----:B0-----:R-:W-:Y:S02]  /*db60*/  IADD3 R9, P4, R17, UR34, RZ ;  /* 0x0000002211097c10 */ /* 0x001fe4000ff9e0ff */
[----:B-1----:R-:W-:-:S03]  /*db70*/  IADD3.X R8, R4, UR35, RZ, P5, !PT ;  /* 0x0000002304087c10 */ /* 0x002fc6000affe4ff */
[----:B------:R-:W-:Y:S04]  /*db80*/  STL [R1+0x90c], R9 ;  /* 0x00090c0901007387 */ /* 0x000fe80000100800 */
[----:B------:R-:W-:Y:S01]  /*db90*/  STL [R1+0x8e0], R8 ;  /* 0x0008e00801007387 */ /* 0x000fe20000100800 */
[----:B------:R-:W-:Y:S02]  /*dba0*/  SHF.R.S32.HI R7, RZ, 0x1f, R11 ;  /* 0x0000001fff077819 */ /* 0x000fe4000001140b */
[----:B---3--:R-:W-:-:S05]  /*dbb0*/  IADD3 R4, P5, R14, UR34, RZ ;  /* 0x000000220e047c10 */ /* 0x008fca000ffbe0ff */
[----:B------:R4:W-:Y:S04]  /*dbc0*/  STL [R1+0x914], R4 ;  /* 0x0009140401007387 */ /* 0x0009e80000100800 */
[----:B------:R0:W-:Y:S01]  /*dbd0*/  STL [R1+0x8e8], R0 ;  /* 0x0008e80001007387 */ /* 0x0001e20000100800 */
[----:B----4-:R-:W-:Y:S02]  /*dbe0*/  IADD3 R4, P6, R15, UR34, RZ ;  /* 0x000000220f047c10 */ /* 0x010fe4000ffde0ff */
[----:B0-----:R-:W-:-:S03]  /*dbf0*/  IADD3.X R0, R5, UR35, RZ, P1, !PT ;  /* 0x0000002305007c10 */ /* 0x001fc60008ffe4ff */
[----:B------:R-:W-:Y:S04]  /*dc00*/  STL [R1+0x91c], R4 ;  /* 0x00091c0401007387 */ /* 0x000fe80000100800 */
[----:B------:R0:W-:Y:S01]  /*dc10*/  STL [R1+0x8f0], R0 ;  /* 0x0008f00001007387 */ /* 0x0001e20000100800 */
[----:B------:R-:W-:Y:S02]  /*dc20*/  IADD3 R5, P1, R16, UR34, RZ ;  /* 0x0000002210057c10 */ /* 0x000fe4000ff3e0ff */
[----:B0-----:R-:W-:-:S03]  /*dc30*/  IADD3.X R0, R6, UR35, RZ, P2, !PT ;  /* 0x0000002306007c10 */ /* 0x001fc600097fe4ff */
[----:B------:R0:W-:Y:S01]  /*dc40*/  STL [R1+0x924], R5 ;  /* 0x0009240501007387 */ /* 0x0001e20000100800 */
[----:B------:R-:W-:Y:S02]  /*dc50*/  SHF.R.S32.HI R4, RZ, 0x1f, R3 ;  /* 0x0000001fff047819 */ /* 0x000fe40000011403 */
[----:B------:R-:W-:Y:S02]  /*dc60*/  IADD3.X R6, R7, UR35, RZ, P3, !PT ;  /* 0x0000002307067c10 */ /* 0x000fe40009ffe4ff */
[----:B0-----:R-:W-:Y:S02]  /*dc70*/  IADD3 R5, P2, R3, UR34, RZ ;  /* 0x0000002203057c10 */ /* 0x001fe4000ff5e0ff */
[----:B------:R0:W5:Y:S01]  /*dc80*/  LDL.LU R3, [R1+0xa24] ;  /* 0x000a240001037983 */ /* 0x0001620000300800 */
[----:B------:R-:W-:-:S03]  /*dc90*/  SHF.R.S32.HI R11, RZ, 0x1f, R17 ;  /* 0x0000001fff0b7819 */ /* 0x000fc60000011411 */
[----:B------:R1:W-:Y:S01]  /*dca0*/  STL [R1+0x8f8], R0 ;  /* 0x0008f80001007387 */ /* 0x0003e20000100800 */
[----:B------:R-:W-:-:S03]  /*dcb0*/  SHF.R.S32.HI R10, RZ, 0x1f, R14 ;  /* 0x0000001fff0a7819 */ /* 0x000fc6000001140e */
[----:B------:R2:W-:Y:S01]  /*dcc0*/  STL [R1+0x92c], R5 ;  /* 0x00092c0501007387 */ /* 0x0005e20000100800 */
[----:B------:R-:W-:Y:S02]  /*dcd0*/  IADD3.X R7, R11, UR35, RZ, P4, !PT ;  /* 0x000000230b077c10 */ /* 0x000fe4000a7fe4ff */
[----:B-1----:R-:W-:Y:S02]  /*dce0*/  SHF.R.S32.HI R0, RZ, 0x1f, R2 ;  /* 0x0000001fff007819 */ /* 0x002fe40000011402 */
[----:B--2---:R-:W-:Y:S02]  /*dcf0*/  IADD3 R5, P3, R2, UR34, RZ ;  /* 0x0000002202057c10 */ /* 0x004fe4000ff7e0ff */
[----:B------:R0:W5:Y:S01]  /*dd00*/  LDL.LU R2, [R1+0xa20] ;  /* 0x000a200001027983 */ /* 0x0001620000300800 */
[----:B------:R-:W-:-:S03]  /*dd10*/  SHF.R.S32.HI R9, RZ, 0x1f, R15 ;  /* 0x0000001fff097819 */ /* 0x000fc6000001140f */
[----:B------:R-:W-:Y:S01]  /*dd20*/  STL [R1+0x900], R6 ;  /* 0x0009000601007387 */ /* 0x000fe20000100800 */
[----:B------:R-:W-:-:S03]  /*dd30*/  SHF.R.S32.HI R8, RZ, 0x1f, R16 ;  /* 0x0000001fff087819 */ /* 0x000fc60000011410 */
[----:B------:R1:W-:Y:S01]  /*dd40*/  STL [R1+0x934], R5 ;  /* 0x0009340501007387 */ /* 0x0003e20000100800 */
[----:B------:R-:W-:-:S03]  /*dd50*/  IADD3.X R4, R4, UR35, RZ, P2, !PT ;  /* 0x0000002304047c10 */ /* 0x000fc600097fe4ff */
[----:B------:R-:W-:Y:S01]  /*dd60*/  STL [R1+0x908], R7 ;  /* 0x0009080701007387 */ /* 0x000fe20000100800 */
[----:B-1----:R-:W-:Y:S02]  /*dd70*/  IADD3.X R5, R10, UR35, RZ, P5, !PT ;  /* 0x000000230a057c10 */ /* 0x002fe4000affe4ff */
[----:B------:R-:W-:-:S03]  /*dd80*/  IADD3.X R6, R9, UR35, RZ, P6, !PT ;  /* 0x0000002309067c10 */ /* 0x000fc6000b7fe4ff */
[----:B------:R1:W-:Y:S01]  /*dd90*/  STL [R1+0x910], R5 ;  /* 0x0009100501007387 */ /* 0x0003e20000100800 */
[----:B------:R-:W-:-:S03]  /*dda0*/  IADD3.X R0, R0, UR35, RZ, P3, !PT ;  /* 0x0000002300007c10 */ /* 0x000fc60009ffe4ff */
[----:B------:R-:W-:Y:S01]  /*ddb0*/  STL [R1+0x918], R6 ;  /* 0x0009180601007387 */ /* 0x000fe20000100800 */
[----:B-1----:R-:W-:-:S05]  /*ddc0*/  IADD3.X R5, R8, UR35, RZ, P1, !PT ;  /* 0x0000002308057c10 */ /* 0x002fca0008ffe4ff */
[----:B------:R-:W-:Y:S04]  /*ddd0*/  STL [R1+0x920], R5 ;  /* 0x0009200501007387 */ /* 0x000fe80000100800 */
[----:B------:R1:W-:Y:S04]  /*dde0*/  STL [R1+0x928], R4 ;  /* 0x0009280401007387 */ /* 0x0003e80000100800 */
        /* <DEDUP_REMOVED lines=191> */
[----:B------:R-:W3:Y:S03]  /*e9e0*/  S2R R16, SR_TID.X ;  /* 0x0000000000107919 */ /* 0x000ee60000002100 */
        /* <DEDUP_REMOVED lines=29> */
[----:B---3--:R-:W-:-:S03]  /*ebc0*/  LOP3.LUT R16, R16, 0x20, RZ, 0xc0, !PT ;  /* 0x0000002010107812 */ /* 0x008fc600078ec0ff */
[----:B------:R0:W-:Y:S04]  /*ebd0*/  STL [R1+0x1dc], RZ ;  /* 0x0001dcff01007387 */ /* 0x0001e80000100800 */
[----:B------:R0:W-:Y:S04]  /*ebe0*/  STL [R1+0x1b0], RZ ;  /* 0x0001b0ff01007387 */ /* 0x0001e80000100800 */
[----:B------:R0:W-:Y:S04]  /*ebf0*/  STL [R1+0x1b4], RZ ;  /* 0x0001b4ff01007387 */ /* 0x0001e80000100800 */
[----:B------:R0:W-:Y:S04]  /*ec00*/  STL [R1+0x1b8], RZ ;  /* 0x0001b8ff01007387 */ /* 0x0001e80000100800 */
[----:B------:R0:W-:Y:S01]  /*ec10*/  STL [R1+0x1bc], RZ ;  /* 0x0001bcff01007387 */ /* 0x0001e20000100800 */
[----:B------:R-:W-:-:S03]  /*ec20*/  R2UR UR61, R16 ;  /* 0x00000000103d72ca */ /* 0x000fc600000e0000 */
[----:B------:R0:W-:Y:S04]  /*ec30*/  STL [R1+0x190], RZ ;  /* 0x000190ff01007387 */ /* 0x0001e80000100800 */
[----:B------:R0:W-:Y:S04]  /*ec40*/  STL [R1+0x194], RZ ;  /* 0x000194ff01007387 */ /* 0x0001e80000100800 */
[----:B------:R0:W-:Y:S04]  /*ec50*/  STL [R1+0x198], RZ ;  /* 0x000198ff01007387 */ /* 0x0001e80000100800 */
[----:B------:R0:W-:Y:S04]  /*ec60*/  STL [R1+0x19c], RZ ;  /* 0x00019cff01007387 */ /* 0x0001e80000100800 */
[----:B------:R-:W1:Y:S04]  /*ec70*/  LDL.LU R16, [R1+0x4d0] ;  /* 0x0004d00001107983 */ /* 0x000e680000300800 */
        /* <DEDUP_REMOVED lines=28> */
[----:B-1----:R-:W-:-:S03]  /*ee40*/  SHF.R.S32.HI R4, RZ, 0x1f, R16 ;  /* 0x0000001fff047819 */ /* 0x002fc60000011410 */
[----:B------:R-:W3:Y:S01]  /*ee50*/  LDL R16, [R1+0x34] ;  /* 0x0000340001107983 */ /* 0x000ee20000100800 */
[----:B------:R-:W1:Y:S01]  /*ee60*/  S2R R15, SR_TID.X ;  /* 0x00000000000f7919 */ /* 0x000e620000002100 */
[----:B------:R-:W-:-:S05]  /*ee70*/  IADD3.X R7, R4, UR59, RZ, P0, !PT ;  /* 0x0000003b04077c10 */ /* 0x000fca00087fe4ff */
[----:B------:R0:W-:Y:S01]  /*ee80*/  STL [R1+0x948], R7 ;  /* 0x0009480701007387 */ /* 0x0001e20000100800 */
[----:B------:R-:W-:-:S04]  /*ee90*/  USHF.R.S32.HI UR36, URZ, 0x1f, UR60 ;  /* 0x0000001f3f247899 */ /* 0x000fc8000801143c */
[----:B------:R-:W-:-:S03]  /*eea0*/  ULEA.HI UR36, UR36, UR60, URZ, 0x5 ;  /* 0x0000003c24247291 */ /* 0x000fc6000f8f283f */
[----:B------:R-:W-:Y:S01]  /*eeb0*/  ULDC UR60, c[0x0][0x23c] ;  /* 0x00008f00003c7ab9 */ /* 0x000fe20000000800 */
[----:B------:R-:W-:Y:S01]  /*eec0*/  ULDC UR37, c[0x0][0x230] ;  /* 0x00008c0000257ab9 */ /* 0x000fe20000000800 */
[----:B------:R-:W-:Y:S01]  /*eed0*/  USHF.L.U32 UR34, UR60, 0x5, URZ ;  /* 0x000000053c227899 */ /* 0x000fe2000800063f */
[----:B--2---:R-:W-:Y:S01]  /*eee0*/  IMAD.U32 R0, RZ, RZ, UR37 ;  /* 0x00000025ff007e24 */ /* 0x004fe2000f8e00ff */
[----:B------:R-:W-:Y:S01]  /*eef0*/  ULEA UR35, UR61, UR18, 0x3 ;  /* 0x000000123d237291 */ /* 0x000fe2000f8e183f */
[----:B-1----:R-:W-:Y:S01]  /*ef00*/  LOP3.LUT R15, R15, 0x1f, RZ, 0xc0, !PT ;  /* 0x0000001f0f0f7812 */ /* 0x002fe200078ec0ff */
[----:B------:R-:W-:Y:S01]  /*ef10*/  USHF.R.S32.HI UR36, URZ, 0x5, UR36 ;  /* 0x000000053f247899 */ /* 0x000fe20008011424 */
[----:B------:R-:W-:-:S03]  /*ef20*/  ULDC UR37, c[0x0][0x238] ;  /* 0x00008e0000257ab9 */ /* 0x000fc60000000800 */
[----:B------:R-:W-:Y:S01]  /*ef30*/  IMAD R5, R15, UR60, RZ ;  /* 0x0000003c0f057c24 */ /* 0x000fe2000f8e02ff */
[----:B------:R-:W-:-:S04]  /*ef40*/  USHF.R.S32.HI UR60, URZ, 0x1f, UR34 ;  /* 0x0000001f3f3c7899 */ /* 0x000fc80008011422 */
[----:B------:R-:W-:Y:S02]  /*ef50*/  SHF.R.S32.HI R4, RZ, 0x1f, R5 ;  /* 0x0000001fff047819 */ /* 0x000fe40000011405 */
[C---:B---3--:R-:W-:Y:S02]  /*ef60*/  LOP3.LUT R6, R16.reuse, 0x10, RZ, 0x3c, !PT ;  /* 0x0000001010067812 */ /* 0x048fe400078e3cff */
[C---:B------:R-:W-:Y:S02]  /*ef70*/  LOP3.LUT R5, R16.reuse, 0x20, RZ, 0x3c, !PT ;  /* 0x0000002010057812 */ /* 0x040fe400078e3cff */
[----:B0-----:R-:W-:-:S07]  /*ef80*/  LOP3.LUT R4, R16, 0x30, RZ, 0x3c, !PT ;  /* 0x0000003010047812 */ /* 0x001fce00078e3cff */
.L_x_1:
[C---:B------:R-:W-:Y:S01]  /*ef90*/  ISETP.GT.AND P1, PT, R0.reuse, RZ, PT ;  /* 0x000000ff0000720c */ /* 0x040fe20003f24270 */
[----:B------:R-:W0:Y:S01]  /*efa0*/  LDC R9, c[0x0][0x238] ;  /* 0x00008e00ff097b82 */ /* 0x000e220000000800 */
[----:B------:R-:W-:Y:S01]  /*efb0*/  PRMT R6, RZ, 0x7610, R6 ;  /* 0x00007610ff067816 */ /* 0x000fe20000000006 */
[----:B------:R1:W-:Y:S01]  /*efc0*/  STL [R1+0x1414], R20 ;  /* 0x0014141401007387 */ /* 0x0003e20000100800 */
[----:B------:R-:W-:Y:S01]  /*efd0*/  ISETP.GT.AND P4, PT, R0, 0x1, PT ;  /* 0x000000010000780c */ /* 0x000fe20003f84270 */
[----:B------:R-:W-:Y:S01]  /*efe0*/  ULDC UR61, c[0x0][0x23c] ;  /* 0x00008f00003d7ab9 */ /* 0x000fe20000000800 */
[----:B-----5:R-:W-:Y:S01]  /*eff0*/  IADD3 R4, P2, R2, UR37, RZ ;  /* 0x0000002502047c10 */ /* 0x020fe2000ff5e0ff */
[----:B------:R2:W-:Y:S01]  /*f000*/  STL [R1+0x1410], R19 ;  /* 0x0014101301007387 */ /* 0x0005e20000100800 */
[C---:B------:R-:W-:Y:S01]  /*f010*/  ISETP.GT.AND P0, PT, R0.reuse, 0x2, PT ;  /* 0x000000020000780c */ /* 0x040fe20003f04270 */
[----:B------:R-:W3:Y:S01]  /*f020*/  LDC R7, c[0x0][0x238] ;  /* 0x00008e00ff077b82 */ /* 0x000ee20000000800 */
[----:B------:R-:W-:Y:S01]  /*f030*/  ISETP.GT.AND P3, PT, R0, 0x3, PT ;  /* 0x000000030000780c */ /* 0x000fe20003f64270 */
[----:B------:R4:W-:Y:S01]  /*f040*/  STL [R1+0x140c], R18 ;  /* 0x00140c1201007387 */ /* 0x0009e20000100800 */
[----:B------:R-:W-:Y:S01]  /*f050*/  PRMT R29, RZ, 0x7610, R29 ;  /* 0x00007610ff1d7816 */ /* 0x000fe2000000001d */
[----:B------:R-:W-:-:S02]  /*f060*/  ULDC UR59, c[0x0][0x23c] ;  /* 0x00008f00003b7ab9 */ /* 0x000fc40000000800 */
[----:B------:R-:W4:Y:S01]  /*f070*/  @P1 LDG.E.U8 R6, desc[UR30][R2.64] ;  /* 0x0000001e02061981 */ /* 0x000f22000c1e1100 */
[----:B-1----:R-:W-:-:S03]  /*f080*/  PRMT R20, RZ, 0x7610, R20 ;  /* 0x00007610ff147816 */ /* 0x002fc60000000014 */
[----:B------:R-:W-:Y:S04]  /*f090*/  STL [R1+0x1408], R17 ;  /* 0x0014081101007387 */ /* 0x000fe80000100800 */
[----:B------:R1:W-:Y:S01]  /*f0a0*/  STL [R1+0x1404], R16 ;  /* 0x0014041001007387 */ /* 0x0003e20000100800 */
[----:B0-----:R-:W-:-:S03]  /*f0b0*/  LEA.HI.X.SX32 R5, R9, R3, 0x1, P2 ;  /* 0x0000000309057211 */ /* 0x001fc600010f0eff */
[----:B------:R0:W-:Y:S04]  /*f0c0*/  STL [R1+0x1400], R15 ;  /* 0x0014000f01007387 */ /* 0x0001e80000100800 */
[----:B------:R0:W-:Y:S01]  /*f0d0*/  STL [R1+0x13fc], R14 ;  /* 0x0013fc0e01007387 */ /* 0x0001e20000100800 */
[----:B---3--:R-:W-:-:S03]  /*f0e0*/  IMAD.SHL.U32 R8, R7, 0x2, RZ ;  /* 0x0000000207087824 */ /* 0x008fc600078e00ff */
[----:B------:R-:W-:Y:S04]  /*f0f0*/  STL [R1+0x13f8], R13 ;  /* 0x0013f80d01007387 */ /* 0x000fe80000100800 */
[----:B------:R-:W-:Y:S04]  /*f100*/  STL [R1+0x13f4], R10 ;  /* 0x0013f40a01007387 */ /* 0x000fe80000100800 */
[----:B------:R-:W-:Y:S04]  /*f110*/  STL [R1+0x13f0], R12 ;  /* 0x0013f00c01007387 */ /* 0x000fe80000100800 */
[----:B------:R-:W-:Y:S04]  /*f120*/  STL [R1+0x13ec], R11 ;  /* 0x0013ec0b01007387 */ /* 0x000fe80000100800 */
[----:B------:R3:W4:Y:S02]  /*f130*/  @P4 LDG.E.U8 R20, desc[UR30][R4.64] ;  /* 0x0000001e04144981 */ /* 0x000724000c1e1100 */
[----:B---3--:R-:W3:Y:S01]  /*f140*/  LDC R5, c[0x0][0x238] ;  /* 0x00008e00ff057b82 */ /* 0x008ee20000000800 */
[----:B--2---:R-:W-:Y:S01]  /*f150*/  PRMT R19, RZ, 0x7610, R19 ;  /* 0x00007610ff137816 */ /* 0x004fe20000000013 */
[----:B---3--:R-:W-:Y:S01]  /*f160*/  IMAD R5, R5, 0x3, RZ ;  /* 0x0000000305057824 */ /* 0x008fe200078e02ff */
[----:B----4-:R-:W-:-:S02]  /*f170*/  PRMT R18, RZ, 0x7610, R18 ;  /* 0x00007610ff127816 */ /* 0x010fc40000000012 */
[----:B------:R-:W-:Y:S02]  /*f180*/  ISETP.GT.AND P2, PT, R0, 0x4, PT ;  /* 0x000000040000780c */ /* 0x000fe40003f44270 */
[----:B-1----:R-:W-:Y:S02]  /*f190*/  PRMT R16, RZ, 0x7610, R16 ;  /* 0x00007610ff107816 */ /* 0x002fe40000000010 */
[----:B------:R-:W-:Y:S02]  /*f1a0*/  PRMT R17, RZ, 0x7610, R17 ;  /* 0x00007610ff117816 */ /* 0x000fe40000000011 */
[----:B0-----:R-:W-:Y:S02]  /*f1b0*/  PRMT R15, RZ, 0x7610, R15 ;  /* 0x00007610ff0f7816 */ /* 0x001fe4000000000f */
[----:B------:R-:W-:Y:S01]  /*f1c0*/  PRMT R14, RZ, 0x7610, R14 ;  /* 0x00007610ff0e7816 */ /* 0x000fe2000000000e */
[----:B------:R0:W-:Y:S02]  /*f1d0*/  STL [R1+0x2c], R6 ;  /* 0x00002c0601007387 */ /* 0x0001e40000100800 */
[----:B0-----:R-:W-:-:S04]  /*f1e0*/  IADD3 R6, P1, R8, R2, RZ ;  /* 0x0000000208067210 */ /* 0x001fc80007f3e0ff */
[----:B------:R-:W-:Y:S02]  /*f1f0*/  LEA.HI.X.SX32 R7, R8, R3, 0x1, P1 ;  /* 0x0000000308077211 */ /* 0x000fe400008f0eff */
[----:B------:R-:W0:Y:S01]  /*f200*/  LDC R8, c[0x0][0x238] ;  /* 0x00008e00ff087b82 */ /* 0x000e220000000800 */
[-C--:B------:R-:W-:Y:S02]  /*f210*/  IADD3 R4, P1, R5, R2.reuse, RZ ;  /* 0x0000000205047210 */ /* 0x080fe40007f3e0ff */
[----:B------:R1:W2:Y:S01]  /*f220*/  @P0 LDG.E.U8 R19, desc[UR30][R6.64] ;  /* 0x0000001e06130981 */ /* 0x0002a2000c1e1100 */
[C---:B0-----:R-:W-:Y:S02]  /*f230*/  IMAD R5, R8.reuse, 0x3, RZ ;  /* 0x0000000308057824 */ /* 0x041fe400078e02ff */
[----:B-1----:R-:W-:Y:S02]  /*f240*/  IMAD.SHL.U32 R7, R8, 0x4, RZ ;  /* 0x0000000408077824 */ /* 0x002fe400078e00ff */
[----:B------:R-:W0:Y:S03]  /*f250*/  LDC R8, c[0x0][0x238] ;  /* 0x00008e00ff087b82 */ /* 0x000e260000000800 */
[----:B------:R-:W-:-:S02]  /*f260*/  IADD3 R6, P0, R7, R2, RZ ;  /* 0x0000000207067210 */ /* 0x000fc40007f1e0ff */
[----:B------:R-:W-:-:S05]  /*f270*/  LEA.HI.X.SX32 R5, R5, R3, 0x1, P1 ;  /* 0x0000000305057211 */ /* 0x000fca00008f0eff */
[----:B------:R1:W3:Y:S01]  /*f280*/  @P3 LDG.E.U8 R18, desc[UR30][R4.64] ;  /* 0x0000001e04123981 */ /* 0x0002e2000c1e1100 */
[----:B0-----:R-:W-:Y:S02]  /*f290*/  IMAD.SHL.U32 R7, R8, 0x4, RZ ;  /* 0x0000000408077824 */ /* 0x001fe400078e00ff */
[----:B------:R-:W1:Y:S02]  /*f2a0*/  LDC R8, c[0x0][0x238] ;  /* 0x00008e00ff087b82 */ /* 0x000e640000000800 */
[----:B-1----:R-:W-:-:S05]  /*f2b0*/  IMAD R5, R8, 0x5, RZ ;  /* 0x0000000508057824 */ /* 0x002fca00078e02ff */
[----:B------:R-:W-:Y:S02]  /*f2c0*/  IADD3 R4, P4, R5, R2, RZ ;  /* 0x0000000205047210 */ /* 0x000fe40007f9e0ff */
[----:B------:R-:W0:Y:S01]  /*f2d0*/  LDC R5, c[0x0][0x238] ;  /* 0x00008e00ff057b82 */ /* 0x000e220000000800 */
[----:B------:R-:W-:Y:S01]  /*f2e0*/  ISETP.GT.AND P1, PT, R0, 0x5, PT ;  /* 0x000000050000780c */ /* 0x000fe20003f24270 */
[----:B------:R-:W-:Y:S01]  /*f2f0*/  IMAD R8, R8, 0x6, RZ ;  /* 0x0000000608087824 */ /* 0x000fe200078e02ff */
[----:B------:R-:W-:-:S05]  /*f300*/  LEA.HI.X.SX32 R7, R7, R3, 0x1, P0 ;  /* 0x0000000307077211 */ /* 0x000fca00000f0eff */
[----:B------:R1:W4:Y:S01]  /*f310*/  @P2 LDG.E.U8 R17, desc[UR30][R6.64] ;  /* 0x0000001e06112981 */ /* 0x000322000c1e1100 */
[----:B0-----:R-:W-:-:S05]  /*f320*/  IMAD R5, R5, 0x5, RZ ;  /* 0x0000000505057824 */ /* 0x001fca00078e02ff */
[----:B------:R-:W-:Y:S02]  /*f330*/  LEA.HI.X.SX32 R5, R5, R3, 0x1, P4 ;  /* 0x0000000305057211 */ /* 0x000fe400020f0eff */
[----:B-1----:R-:W-:-:S03]  /*f340*/  IADD3 R6, P3, R8, R2, RZ ;  /* 0x0000000208067210 */ /* 0x002fc60007f7e0ff */
[----:B------:R0:W4:Y:S01]  /*f350*/  @P1 LDG.E.U8 R16, desc[UR30][R4.64] ;  /* 0x0000001e04101981 */ /* 0x000122000c1e1100 */
[----:B------:R-:W-:Y:S02]  /*f360*/  LEA.HI.X.SX32 R7, R8, R3, 0x1, P3 ;  /* 0x0000000308077211 */ /* 0x000fe400018f0eff */
[----:B------:R-:W1:Y:S08]  /*f370*/  LDC R8, c[0x0][0x238] ;  /* 0x00008e00ff087b82 */ /* 0x000e700000000800 */
[----:B0-----:R-:W0:Y:S01]  /*f380*/  LDC R5, c[0x0][0x238] ;  /* 0x00008e00ff057b82 */ /* 0x001e220000000800 */
[----:B------:R-:W-:-:S13]  /*f390*/  ISETP.GT.AND P0, PT, R0, 0x6, PT ;  /* 0x000000060000780c */ /* 0x000fda0003f04270 */
[----:B------:R1:W4:Y:S01]  /*f3a0*/  @P0 LDG.E.U8 R15, desc[UR30][R6.64] ;  /* 0x0000001e060f0981 */ /* 0x000322000c1e1100 */
[----:B0-----:R-:W-:Y:S02]  /*f3b0*/  IMAD R5, R5, 0x7, RZ ;  /* 0x0000000705057824 */ /* 0x001fe400078e02ff */
[----:B-1----:R-:W-:-:S03]  /*f3c0*/  IMAD.SHL.U32 R7, R8, 0x8, RZ ;  /* 0x0000000808077824 */ /* 0x002fc600078e00ff */
[-C--:B------:R-:W-:Y:S01]  /*f3d0*/  IADD3 R4, P4, R5, R2.reuse, RZ ;  /* 0x0000000205047210 */ /* 0x080fe20007f9e0ff */
[----:B------:R-:W-:Y:S02]  /*f3e0*/  IMAD R5, R8, 0x7, RZ ;  /* 0x0000000708057824 */ /* 0x000fe400078e02ff */
[----:B------:R-:W0:Y:S01]  /*f3f0*/  LDC R8, c[0x0][0x238] ;  /* 0x00008e00ff087b82 */ /* 0x000e220000000800 */
[----:B------:R-:W-:Y:S02]  /*f400*/  IADD3 R6, P3, R7, R2, RZ ;  /* 0x0000000207067210 */ /* 0x000fe40007f7e0ff */
[----:B------:R-:W-:Y:S02]  /*f410*/  ISETP.GT.AND P2, PT, R0, 0x7, PT ;  /* 0x000000070000780c */ /* 0x000fe40003f44270 */
[----:B------:R-:W-:-:S11]  /*f420*/  LEA.HI.X.SX32 R5, R5, R3, 0x1, P4 ;  /* 0x0000000305057211 */ /* 0x000fd600020f0eff */
[----:B------:R1:W4:Y:S01]  /*f430*/  @P2 LDG.E.U8 R14, desc[UR30][R4.64] ;  /* 0x0000001e040e2981 */ /* 0x000322000c1e1100 */
[----:B0-----:R-:W-:Y:S02]  /*f440*/  IMAD.SHL.U32 R7, R8, 0x8, RZ ;  /* 0x0000000808077824 */ /* 0x001fe400078e00ff */
[----:B------:R-:W1:Y:S02]  /*f450*/  LDC R8, c[0x0][0x238] ;  /* 0x00008e00ff087b82 */ /* 0x000e640000000800 */
[----:B-1----:R-:W-:-:S05]  /*f460*/  IMAD R5, R8, 0x9, RZ ;  /* 0x0000000908057824 */ /* 0x002fca00078e02ff */
[----:B------:R-:W-:Y:S02]  /*f470*/  IADD3 R4, P4, R5, R2, RZ ;  /* 0x0000000205047210 */ /* 0x000fe40007f9e0ff */
[----:B------:R-:W0:Y:S01]  /*f480*/  LDC R5, c[0x0][0x238] ;  /* 0x00008e00ff057b82 */ /* 0x000e220000000800 */
[C---:B------:R-:W-:Y:S02]  /*f490*/  ISETP.GT.AND P0, PT, R0.reuse, 0x9, PT ;  /* 0x000000090000780c */ /* 0x040fe40003f04270 */
[----:B------:R-:W-:Y:S02]  /*f4a0*/  ISETP.GT.AND P1, PT, R0, 0x8, PT ;  /* 0x000000080000780c */ /* 0x000fe40003f24270 */
[----:B------:R-:W-:Y:S02]  /*f4b0*/  PRMT R10, RZ, 0x7610, R10 ;  /* 0x00007610ff0a7816 */ /* 0x000fe4000000000a */
[----:B------:R-:W-:Y:S01]  /*f4c0*/  PRMT R13, RZ, 0x7610, R13 ;  /* 0x00007610ff0d7816 */ /* 0x000fe2000000000d */
[----:B------:R-:W-:Y:S01]  /*f4d0*/  IMAD R8, R8, 0xa, RZ ;  /* 0x0000000a08087824 */ /* 0x000fe200078e02ff */
[----:B------:R-:W-:-:S07]  /*f4e0*/  LEA.HI.X.SX32 R7, R7, R3, 0x1, P3 ;  /* 0x0000000307077211 */ /* 0x000fce00018f0eff */
        /* <DEDUP_REMOVED lines=8> */
[----:B------:R-:W-:-:S02]  /*f570*/  ISETP.GT.AND P2, PT, R0, 0xa, PT ;  /* 0x0000000a0000780c */ /* 0x000fc40003f44270 */
[----:B------:R-:W-:-:S11]  /*f580*/  PRMT R12, RZ, 0x7610, R12 ;  /* 0x00007610ff0c7816 */ /* 0x000fd6000000000c */
[----:B------:R1:W4:Y:S01]  /*f590*/  @P2 LDG.E.U8 R12, desc[UR30][R6.64] ;  /* 0x0000001e060c2981 */ /* 0x000322000c1e1100 */
[----:B0-----:R-:W-:Y:S02]  /*f5a0*/  IMAD R5, R5, 0xb, RZ ;  /* 0x0000000b05057824 */ /* 0x001fe400078e02ff */
[----:B-1----:R-:W-:-:S03]  /*f5b0*/  IMAD R7, R8, 0xc, RZ ;  /* 0x0000000c08077824 */ /* 0x002fc600078e02ff */
[-C--:B------:R-:W-:Y:S01]  /*f5c0*/  IADD3 R4, P4, R5, R2.reuse, RZ ;  /* 0x0000000205047210 */ /* 0x080fe20007f9e0ff */
[----:B------:R-:W-:Y:S02]  /*f5d0*/  IMAD R5, R8, 0xb, RZ ;  /* 0x0000000b08057824 */ /* 0x000fe400078e02ff */
[----:B------:R-:W0:Y:S01]  /*f5e0*/  LDC R8, c[0x0][0x238] ;  /* 0x00008e00ff087b82 */ /* 0x000e220000000800 */
[C---:B------:R-:W-:Y:S02]  /*f5f0*/  ISETP.GT.AND P1, PT, R0.reuse, 0xb, PT ;  /* 0x0000000b0000780c */ /* 0x040fe40003f24270 */
[----:B------:R-:W-:Y:S02]  /*f600*/  ISETP.GT.AND P0, PT, R0, 0xc, PT ;  /* 0x0000000c0000780c */ /* 0x000fe40003f04270 */
[----:B------:R-:W-:Y:S02]  /*f610*/  IADD3 R6, P3, R7, R2, RZ ;  /* 0x0000000207067210 */ /* 0x000fe40007f7e0ff */
[----:B------:R-:W-:-:S02]  /*f620*/  PRMT R11, RZ, 0x7610, R11 ;  /* 0x00007610ff0b7816 */ /* 0x000fc4000000000b */
[----:B------:R-:W-:-:S05]  /*f630*/  LEA.HI.X.SX32 R5, R5, R3, 0x1, P4 ;  /* 0x0000000305057211 */ /* 0x000fca00020f0eff */
[----:B------:R1:W4:Y:S01]  /*f640*/  @P1 LDG.E.U8 R11, desc[UR30][R4.64] ;  /* 0x0000001e040b1981 */ /* 0x000322000c1e1100 */
[----:B0-----:R-:W-:Y:S01]  /*f650*/  IMAD R7, R8, 0xc, RZ ;  /* 0x0000000c08077824 */ /* 0x001fe200078e02ff */
[----:B-1----:R-:W0:Y:S04]  /*f660*/  LDC R5, c[0x0][0x238] ;  /* 0x00008e00ff057b82 */ /* 0x002e280000000800 */
[----:B------:R-:W-:-:S05]  /*f670*/  LEA.HI.X.SX32 R7, R7, R3, 0x1, P3 ;  /* 0x0000000307077211 */ /* 0x000fca00018f0eff */
[----:B------:R-:W4:Y:S04]  /*f680*/  @P0 LDG.E.U8 R29, desc[UR30][R6.64] ;  /* 0x0000001e061d0981 */ /* 0x000f28000c1e1100 */
[----:B------:R1:W-:Y:S04]  /*f690*/  STL [R1+0x28], R20 ;  /* 0x0000281401007387 */ /* 0x0003e80000100800 */
[----:B-1----:R-:W4:Y:S04]  /*f6a0*/  LDL.LU R20, [R1+0x1414] ;  /* 0x0014140001147983 */ /* 0x002f280000300800 */
[----:B--2---:R1:W-:Y:S04]  /*f6b0*/  STL [R1+0x24], R19 ;  /* 0x0000241301007387 */ /* 0x0043e80000100800 */
[----:B-1----:R-:W2:Y:S04]  /*f6c0*/  LDL.LU R19, [R1+0x1410] ;  /* 0x0014100001137983 */ /* 0x002ea80000300800 */
[----:B---3--:R1:W-:Y:S04]  /*f6d0*/  STL [R1+0x20], R18 ;  /* 0x0000201201007387 */ /* 0x0083e80000100800 */
[----:B-1----:R-:W3:Y:S01]  /*f6e0*/  LDL.LU R18, [R1+0x140c] ;  /* 0x00140c0001127983 */ /* 0x002ee20000300800 */
[----:B------:R-:W-:Y:S01]  /*f6f0*/  IMAD R8, R8, 0xd, RZ ;  /* 0x0000000d08087824 */ /* 0x000fe200078e02ff */
[----:B------:R-:W-:-:S04]  /*f700*/  ISETP.GT.AND P2, PT, R0, 0xd, PT ;  /* 0x0000000d0000780c */ /* 0x000fc80003f44270 */
[----:B------:R-:W-:Y:S01]  /*f710*/  IADD3 R4, P4, R8, R2, RZ ;  /* 0x0000000208047210 */ /* 0x000fe20007f9e0ff */
[----:B----4-:R1:W-:Y:S04]  /*f720*/  STL [R1+0x1c], R17 ;  /* 0x00001c1101007387 */ /* 0x0103e80000100800 */
[----:B-1----:R-:W4:Y:S04]  /*f730*/  LDL.LU R17, [R1+0x1408] ;  /* 0x0014080001117983 */ /* 0x002f280000300800 */
[----:B------:R1:W-:Y:S04]  /*f740*/  STL [R1+0x18], R16 ;  /* 0x0000181001007387 */ /* 0x0003e80000100800 */
[----:B-1----:R-:W4:Y:S04]  /*f750*/  LDL.LU R16, [R1+0x1404] ;  /* 0x0014040001107983 */ /* 0x002f280000300800 */
[----:B------:R1:W-:Y:S04]  /*f760*/  STL [R1+0x14], R15 ;  /* 0x0000140f01007387 */ /* 0x0003e80000100800 */
[----:B-1----:R-:W4:Y:S01]  /*f770*/  LDL.LU R15, [R1+0x1400] ;  /* 0x00140000010f7983 */ /* 0x002f220000300800 */
[----:B------:R-:W-:-:S03]  /*f780*/  PRMT R27, RZ, 0x7610, R27 ;  /* 0x00007610ff1b7816 */ /* 0x000fc6000000001b */
[----:B------:R1:W-:Y:S04]  /*f790*/  STL [R1+0x10], R14 ;  /* 0x0000100e01007387 */ /* 0x0003e80000100800 */
[----:B-1----:R-:W4:Y:S01]  /*f7a0*/  LDL.LU R14, [R1+0x13fc] ;  /* 0x0013fc00010e7983 */ /* 0x002f220000300800 */
[C---:B------:R-:W-:Y:S02]  /*f7b0*/  ISETP.GT.AND P1, PT, R0.reuse, 0xe, PT ;  /* 0x0000000e0000780c */ /* 0x040fe40003f24270 */
[----:B------:R-:W-:Y:S02]  /*f7c0*/  ISETP.GT.AND P0, PT, R0, 0xf, PT ;  /* 0x0000000f0000780c */ /* 0x000fe40003f04270 */
[----:B------:R-:W-:Y:S01]  /*f7d0*/  PRMT R28, RZ, 0x7610, R28 ;  /* 0x00007610ff1c7816 */ /* 0x000fe2000000001c */
[----:B------:R1:W-:Y:S04]  /*f7e0*/  STL [R1+0xc], R13 ;  /* 0x00000c0d01007387 */ /* 0x0003e80000100800 */
[----:B-1----:R-:W4:Y:S04]  /*f7f0*/  LDL.LU R13, [R1+0x13f8] ;  /* 0x0013f800010d7983 */ /* 0x002f280000300800 */
[----:B------:R1:W-:Y:S04]  /*f800*/  STL [R1+0x8], R10 ;  /* 0x0000080a01007387 */ /* 0x0003e80000100800 */
[----:B-1----:R-:W4:Y:S04]  /*f810*/  LDL.LU R10, [R1+0x13f4] ;  /* 0x0013f400010a7983 */ /* 0x002f280000300800 */
[----:B------:R1:W-:Y:S04]  /*f820*/  STL [R1+0x4], R12 ;  /* 0x0000040c01007387 */ /* 0x0003e80000100800 */
[----:B-1----:R-:W4:Y:S04]  /*f830*/  LDL.LU R12, [R1+0x13f0] ;  /* 0x0013f000010c7983 */ /* 0x002f280000300800 */
[----:B------:R1:W-:Y:S04]  /*f840*/  STL [R1], R11 ;  /* 0x0000000b01007387 */ /* 0x0003e80000100800 */
[----:B-1----:R-:W4:Y:S04]  /*f850*/  LDL.LU R11, [R1+0x13ec] ;  /* 0x0013ec00010b7983 */ /* 0x002f280000300800 */
[----:B------:R0:W-:Y:S02]  /*f860*/  STL [R1+0x13dc], R29 ;  /* 0x0013dc1d01007387 */ /* 0x0001e40000100800 */
[----:B0-----:R-:W-:Y:S01]  /*f870*/  IMAD R29, R5, 0xe, RZ ;  /* 0x0000000e051d7824 */ /* 0x001fe200078e02ff */
[----:B------:R-:W-:-:S02]  /*f880*/  LEA.HI.X.SX32 R5, R8, R3, 0x1, P4 ;  /* 0x0000000308057211 */ /* 0x000fc400020f0eff */
[----:B------:R-:W0:Y:S03]  /*f890*/  LDC R8, c[0x0][0x238] ;  /* 0x00008e00ff087b82 */ /* 0x000e260000000800 */
[----:B------:R1:W3:Y:S01]  /*f8a0*/  @P2 LDG.E.U8 R27, desc[UR30][R4.64] ;  /* 0x0000001e041b2981 */ /* 0x0002e2000c1e1100 */
[----:B------:R-:W-:-:S04]  /*f8b0*/  IADD3 R6, P3, R29, R2, RZ ;  /* 0x000000021d067210 */ /* 0x000fc80007f7e0ff */
[----:B------:R-:W-:Y:S02]  /*f8c0*/  LEA.HI.X.SX32 R7, R29, R3, 0x1, P3 ;  /* 0x000000031d077211 */ /* 0x000fe400018f0eff */
[----:B------:R-:W-:-:S03]  /*f8d0*/  PRMT R26, RZ, 0x7610, R26 ;  /* 0x00007610ff1a7816 */ /* 0x000fc6000000001a */
[----:B------:R2:W4:Y:S01]  /*f8e0*/  @P1 LDG.E.U8 R28, desc[UR30][R6.64] ;  /* 0x0000001e061c1981 */ /* 0x000522000c1e1100 */
[----:B0-----:R-:W-:-:S05]  /*f8f0*/  IMAD R29, R8, 0xf, RZ ;  /* 0x0000000f081d7824 */ /* 0x001fca00078e02ff */
[----:B-1----:R-:W-:-:S04]  /*f900*/  IADD3 R4, P4, R29, R2, RZ ;  /* 0x000000021d047210 */ /* 0x002fc80007f9e0ff */
[----:B------:R-:W-:Y:S02]  /*f910*/  LEA.HI.X.SX32 R5, R29, R3, 0x1, P4 ;  /* 0x000000031d057211 */ /* 0x000fe400020f0eff */
[----:B------:R-:W0:Y:S03]  /*f920*/  LDC R29, c[0x0][0x238] ;  /* 0x00008e00ff1d7b82 */ /* 0x000e260000000800 */
[----:B------:R1:W4:Y:S01]  /*f930*/  @P0 LDG.E.U8 R26, desc[UR30][R4.64] ;  /* 0x0000001e041a0981 */ /* 0x000322000c1e1100 */
[----:B------:R-:W-:-:S05]  /*f940*/  IMAD.SHL.U32 R8, R8, 0x10, RZ ;  /* 0x0000001008087824 */ /* 0x000fca00078e00ff */
[----:B--2---:R-:W-:-:S04]  /*f950*/  IADD3 R6, P3, R8, R2, RZ ;  /* 0x0000000208067210 */ /* 0x004fc80007f7e0ff */
[----:B------:R-:W-:Y:S02]  /*f960*/  LEA.HI.X.SX32 R7, R8, R3, 0x1, P3 ;  /* 0x0000000308077211 */ /* 0x000fe400018f0eff */
[----:B------:R-:W-:Y:S01]  /*f970*/  ISETP.GT.AND P2, PT, R0, 0x10, PT ;  /* 0x000000100000780c */ /* 0x000fe20003f44270 */
[----:B0-----:R-:W-:Y:S01]  /*f980*/  IMAD R8, R29, 0x11, RZ ;  /* 0x000000111d087824 */ /* 0x001fe200078e02ff */
[----:B------:R-:W-:-:S04]  /*f990*/  PRMT R25, RZ, 0x7610, R25 ;  /* 0x00007610ff197816 */ /* 0x000fc80000000019 */
[----:B-1----:R-:W-:Y:S01]  /*f9a0*/  IADD3 R4, P4, R8, R2, RZ ;  /* 0x0000000208047210 */ /* 0x002fe20007f9e0ff */
[----:B------:R-:W-:-:S06]  /*f9b0*/  IMAD R29, R29, 0x12, RZ ;  /* 0x000000121d1d7824 */ /* 0x000fcc00078e02ff */
[----:B------:R0:W2:Y:S01]  /*f9c0*/  @P2 LDG.E.U8 R25, desc[UR30][R6.64] ;  /* 0x0000001e06192981 */ /* 0x0000a2000c1e1100 */
[----:B------:R-:W-:Y:S02]  /*f9d0*/  LEA.HI.X.SX32 R5, R8, R3, 0x1, P4 ;  /* 0x0000000308057211 */ /* 0x000fe400020f0eff */
[----:B------:R-:W1:Y:S01]  /*f9e0*/  LDC R8, c[0x0][0x238] ;  /* 0x00008e00ff087b82 */ /* 0x000e620000000800 */
[----:B0-----:R-:W-:-:S04]  /*f9f0*/  IADD3 R6, P3, R29, R2, RZ ;  /* 0x000000021d067210 */ /* 0x001fc80007f7e0ff */
[----:B------:R-:W-:-:S03]  /*fa00*/  LEA.HI.X.SX32 R7, R29, R3, 0x1, P3 ;  /* 0x000000031d077211 */ /* 0x000fc600018f0eff */
[----:B------:R-:W0:Y:S01]  /*fa10*/  LDC R29, c[0x0][0x238] ;  /* 0x00008e00ff1d7b82 */ /* 0x000e220000000800 */
[C---:B------:R-:W-:Y:S02]  /*fa20*/  ISETP.GT.AND P1, PT, R0.reuse, 0x11, PT ;  /* 0x000000110000780c */ /* 0x040fe40003f24270 */
[C---:B------:R-:W-:Y:S02]  /*fa30*/  ISETP.GT.AND P0, PT, R0.reuse, 0x12, PT ;  /* 0x000000120000780c */ /* 0x040fe40003f04270 */
[----:B------:R-:W-:Y:S02]  /*fa40*/  PRMT R24, RZ, 0x7610, R24 ;  /* 0x00007610ff187816 */ /* 0x000fe40000000018 */
[----:B------:R-:W-:Y:S02]  /*fa50*/  PRMT R23, RZ, 0x7610, R23 ;  /* 0x00007610ff177816 */ /* 0x000fe40000000017 */
[----:B------:R-:W-:-:S05]  /*fa60*/  ISETP.GT.AND P2, PT, R0, 0x13, PT ;  /* 0x000000130000780c */ /* 0x000fca0003f44270 */
[----:B------:R1:W2:Y:S04]  /*fa70*/  @P1 LDG.E.U8 R24, desc[UR30][R4.64] ;  /* 0x0000001e04181981 */ /* 0x0002a8000c1e1100 */
[----:B------:R1:W2:Y:S01]  /*fa80*/  @P0 LDG.E.U8 R23, desc[UR30][R6.64] ;  /* 0x0000001e06170981 */ /* 0x0002a2000c1e1100 */
[----:B------:R-:W-:Y:S02]  /*fa90*/  PRMT R22, RZ, 0x7610, R22 ;  /* 0x00007610ff167816 */ /* 0x000fe40000000016 */
[C---:B------:R-:W-:Y:S02]  /*faa0*/  ISETP.GT.AND P1, PT, R0.reuse, 0x14, PT ;  /* 0x000000140000780c */ /* 0x040fe40003f24270 */
[----:B------:R-:W-:Y:S02]  /*fab0*/  PRMT R21, RZ, 0x7610, R21 ;  /* 0x00007610ff157816 */ /* 0x000fe40000000015 */
[----:B------:R-:W-:-:S02]  /*fac0*/  ISETP.GT.AND P0, PT, R0, 0x15, PT ;  /* 0x000000150000780c */ /* 0x000fc40003f04270 */
[----:B------:R-:W-:Y:S02]  /*fad0*/  PRMT R20, RZ, 0x7610, R20 ;  /* 0x00007610ff147816 */ /* 0x000fe40000000014 */
[----:B------:R-:W-:Y:S01]  /*fae0*/  PRMT R19, RZ, 0x7610, R19 ;  /* 0x00007610ff137816 */ /* 0x000fe20000000013 */
[----:B---3--:R1:W-:Y:S02]  /*faf0*/  STL [R1+0x13e0], R27 ;  /* 0x0013e01b01007387 */ /* 0x0083e40000100800 */
[C---:B-1----:R-:W-:Y:S02]  /*fb00*/  IMAD R27, R8.reuse, 0x13, RZ ;  /* 0x00000013081b7824 */ /* 0x042fe400078e02ff */
[----:B------:R-:W-:-:S03]  /*fb10*/  IMAD R8, R8, 0x14, RZ ;  /* 0x0000001408087824 */ /* 0x000fc600078e02ff */
[CC--:B------:R-:W-:Y:S02]  /*fb20*/  IADD3 R4, P4, R27.reuse, R2.reuse, RZ ;  /* 0x000000021b047210 */ /* 0x0c0fe40007f9e0ff */
[CC--:B------:R-:W-:Y:S02]  /*fb30*/  IADD3 R6, P3, R8.reuse, R2.reuse, RZ ;  /* 0x0000000208067210 */ /* 0x0c0fe40007f7e0ff */
[-C--:B------:R-:W-:Y:S02]  /*fb40*/  LEA.HI.X.SX32 R5, R27, R3.reuse, 0x1, P4 ;  /* 0x000000031b057211 */ /* 0x080fe400020f0eff */
[----:B------:R-:W-:Y:S01]  /*fb50*/  LEA.HI.X.SX32 R7, R8, R3, 0x1, P3 ;  /* 0x0000000308077211 */ /* 0x000fe200018f0eff */
[----:B0-----:R-:W-:Y:S02]  /*fb60*/  IMAD R8, R29, 0x15, RZ ;  /* 0x000000151d087824 */ /* 0x001fe400078e02ff */
[----:B------:R0:W3:Y:S04]  /*fb70*/  @P2 LDG.E.U8 R22, desc[UR30][R4.64] ;  /* 0x0000001e04162981 */ /* 0x0000e8000c1e1100 */
[----:B----4-:R-:W-:Y:S04]  /*fb80*/  STL [R1+0x13e4], R28 ;  /* 0x0013e41c01007387 */ /* 0x010fe80000100800 */
[----:B------:R1:W4:Y:S01]  /*fb90*/  @P1 LDG.E.U8 R21, desc[UR30][R6.64] ;  /* 0x0000001e06151981 */ /* 0x000322000c1e1100 */
[----:B0-----:R-:W-:-:S04]  /*fba0*/  IADD3 R4, P4, R8, R2, RZ ;  /* 0x0000000208047210 */ /* 0x001fc80007f9e0ff */
[----:B------:R-:W-:Y:S02]  /*fbb0*/  LEA.HI.X.SX32 R5, R8, R3, 0x1, P4 ;  /* 0x0000000308057211 */ /* 0x000fe400020f0eff */
[----:B------:R-:W0:Y:S01]  /*fbc0*/  LDC R8, c[0x0][0x238] ;  /* 0x00008e00ff087b82 */ /* 0x000e220000000800 */
[----:B------:R1:W-:Y:S01]  /*fbd0*/  STL [R1+0x13e8], R26 ;  /* 0x0013e81a01007387 */ /* 0x0003e20000100800 */
[----:B------:R-:W-:-:S03]  /*fbe0*/  ISETP.GT.AND P2, PT, R0, 0x16, PT ;  /* 0x000000160000780c */ /* 0x000fc60003f44270 */
[----:B------:R0:W4:Y:S04]  /*fbf0*/  @P0 LDG.E.U8 R20, desc[UR30][R4.64] ;  /* 0x0000001e04140981 */ /* 0x000128000c1e1100 */
[----:B------:R-:W2:Y:S01]  /*fc00*/  LDL.LU R27, [R1+0x2c] ;  /* 0x00002c00011b7983 */ /* 0x000ea20000300800 */
[----:B-1----:R-:W-:Y:S02]  /*fc10*/  IMAD R26, R29, 0x16, RZ ;  /* 0x000000161d1a7824 */ /* 0x002fe400078e02ff */
[----:B------:R-:W1:Y:S03]  /*fc20*/  LDC R29, c[0x0][0x238] ;  /* 0x00008e00ff1d7b82 */ /* 0x000e660000000800 */
[----:B------:R-:W-:-:S04]  /*fc30*/  IADD3 R6, P3, R26, R2, RZ ;  /* 0x000000021a067210 */ /* 0x000fc80007f7e0ff */
[----:B------:R-:W-:Y:S01]  /*fc40*/  LEA.HI.X.SX32 R7, R26, R3, 0x1, P3 ;  /* 0x000000031a077211 */ /* 0x000fe200018f0eff */
[----:B0-----:R-:W-:-:S04]  /*fc50*/  IMAD R26, R8, 0x17, RZ ;  /* 0x00000017081a7824 */ /* 0x001fc800078e02ff */
[----:B------:R0:W4:Y:S01]  /*fc60*/  @P2 LDG.E.U8 R19, desc[UR30][R6.64] ;  /* 0x0000001e06132981 */ /* 0x000122000c1e1100 */
[----:B------:R-:W-:Y:S01]  /*fc70*/  IMAD R8, R8, 0x18, RZ ;  /* 0x0000001808087824 */ /* 0x000fe200078e02ff */
[----:B------:R-:W-:-:S04]  /*fc80*/  IADD3 R4, P4, R26, R2, RZ ;  /* 0x000000021a047210 */ /* 0x000fc80007f9e0ff */
[----:B0-----:R-:W-:Y:S02]  /*fc90*/  IADD3 R6, P3, R8, R2, RZ ;  /* 0x0000000208067210 */ /* 0x001fe40007f7e0ff */
[-C--:B------:R-:W-:Y:S01]  /*fca0*/  LEA.HI.X.SX32 R5, R26, R3.reuse, 0x1, P4 ;  /* 0x000000031a057211 */ /* 0x080fe200020f0eff */
[C---:B-1----:R-:W-:Y:S01]  /*fcb0*/  IMAD R26, R29.reuse, 0x1a, RZ ;  /* 0x0000001a1d1a7824 */ /* 0x042fe200078e02ff */
[----:B------:R-:W-:Y:S01]  /*fcc0*/  LEA.HI.X.SX32 R7, R8, R3, 0x1, P3 ;  /* 0x0000000308077211 */ /* 0x000fe200018f0eff */
[----:B------:R-:W-:Y:S02]  /*fcd0*/  IMAD R8, R29, 0x19, RZ ;  /* 0x000000191d087824 */ /* 0x000fe400078e02ff */
[----:B------:R-:W3:Y:S01]  /*fce0*/  LDL.LU R29, [R1+0x28] ;  /* 0x00002800011d7983 */ /* 0x000ee20000300800 */
[----:B------:R-:W-:Y:S02]  /*fcf0*/  ISETP.GT.AND P1, PT, R0, 0x17, PT ;  /* 0x000000170000780c */ /* 0x000fe40003f24270 */
[----:B------:R-:W-:-:S11]  /*fd00*/  PRMT R18, RZ, 0x7610, R18 ;  /* 0x00007610ff127816 */ /* 0x000fd60000000012 */
[----:B------:R0:W4:Y:S02]  /*fd10*/  @P1 LDG.E.U8 R18, desc[UR30][R4.64] ;  /* 0x0000001e04121981 */ /* 0x000124000c1e1100 */
[----:B0-----:R-:W-:-:S04]  /*fd20*/  IADD3 R4, P4, R8, R2, RZ ;  /* 0x0000000208047210 */ /* 0x001fc80007f9e0ff */
[----:B------:R-:W-:Y:S02]  /*fd30*/  LEA.HI.X.SX32 R5, R8, R3, 0x1, P4 ;  /* 0x0000000308057211 */ /* 0x000fe400020f0eff */
[----:B------:R-:W0:Y:S01]  /*fd40*/  LDC R8, c[0x0][0x238] ;  /* 0x00008e00ff087b82 */ /* 0x000e220000000800 */
[C---:B------:R-:W-:Y:S02]  /*fd50*/  ISETP.GT.AND P0, PT, R0.reuse, 0x18, PT ;  /* 0x000000180000780c */ /* 0x040fe40003f04270 */
[----:B------:R-:W-:Y:S02]  /*fd60*/  PRMT R17, RZ, 0x7610, R17 ;  /* 0x00007610ff117816 */ /* 0x000fe40000000011 */
[C---:B------:R-:W-:Y:S02]  /*fd70*/  ISETP.GT.AND P2, PT, R0.reuse, 0x19, PT ;  /* 0x000000190000780c */ /* 0x040fe40003f44270 */
[----:B------:R-:W-:Y:S02]  /*fd80*/  ISETP.GT.AND P1, PT, R0, 0x1a, PT ;  /* 0x0000001a0000780c */ /* 0x000fe40003f24270 */
[----:B------:R-:W-:-:S05]  /*fd90*/  PRMT R16, RZ, 0x7610, R16 ;  /* 0x00007610ff107816 */ /* 0x000fca0000000010 */
[----:B------:R1:W4:Y:S01]  /*fda0*/  @P0 LDG.E.U8 R17, desc[UR30][R6.64] ;  /* 0x0000001e06110981 */ /* 0x000322000c1e1100 */
[----:B------:R-:W-:Y:S02]  /*fdb0*/  PRMT R15, RZ, 0x7610, R15 ;  /* 0x00007610ff0f7816 */ /* 0x000fe4000000000f */
[----:B------:R-:W-:Y:S01]  /*fdc0*/  ISETP.GT.AND P0, PT, R0, 0x1b, PT ;  /* 0x0000001b0000780c */ /* 0x000fe20003f04270 */
[----:B------:R0:W4:Y:S01]  /*fdd0*/  @P2 LDG.E.U8 R16, desc[UR30][R4.64] ;  /* 0x0000001e04102981 */ /* 0x000122000c1e1100 */
[----:B-1----:R-:W-:-:S04]  /*fde0*/  IADD3 R6, P3, R26, R2, RZ ;  /* 0x000000021a067210 */ /* 0x002fc80007f7e0ff */
[-C--:B------:R-:W-:Y:S01]  /*fdf0*/  LEA.HI.X.SX32 R7, R26, R3.reuse, 0x1, P3 ;  /* 0x000000031a077211 */ /* 0x080fe200018f0eff */
[C---:B0-----:R-:W-:Y:S02]  /*fe00*/  IMAD R26, R8.reuse, 0x1b, RZ ;  /* 0x0000001b081a7824 */ /* 0x041fe400078e02ff */
[----:B------:R-:W-:Y:S02]  /*fe10*/  IMAD R8, R8, 0x1c, RZ ;  /* 0x0000001c08087824 */ /* 0x000fe400078e02ff */
[----:B------:R0:W4:Y:S01]  /*fe20*/  @P1 LDG.E.U8 R15, desc[UR30][R6.64] ;  /* 0x0000001e060f1981 */ /* 0x000122000c1e1100 */
[C---:B------:R-:W-:Y:S02]  /*fe30*/  IADD3 R4, P4, R26.reuse, R2, RZ ;  /* 0x000000021a047210 */ /* 0x040fe40007f9e0ff */
[----:B------:R-:W-:Y:S02]  /*fe40*/  PRMT R14, RZ, 0x7610, R14 ;  /* 0x00007610ff0e7816 */ /* 0x000fe4000000000e */
[----:B------:R-:W-:-:S02]  /*fe50*/  LEA.HI.X.SX32 R5, R26, R3, 0x1, P4 ;  /* 0x000000031a057211 */ /* 0x000fc400020f0eff */
[----:B0-----:R-:W-:-:S03]  /*fe60*/  IADD3 R6, P3, R8, R2, RZ ;  /* 0x0000000208067210 */ /* 0x001fc60007f7e0ff */
[----:B------:R0:W4:Y:S01]  /*fe70*/  @P0 LDG.E.U8 R14, desc[UR30][R4.64] ;  /* 0x0000001e040e0981 */ /* 0x000122000c1e1100 */
[----:B------:R-:W-:Y:S02]  /*fe80*/  ISETP.GT.AND P1, PT, R0, 0x1d, PT ;  /* 0x0000001d0000780c */ /* 0x000fe40003f24270 */
[----:B------:R-:W-:Y:S01]  /*fe90*/  LEA.HI.X.SX32 R7, R8, R3, 0x1, P3 ;  /* 0x0000000308077211 */ /* 0x000fe200018f0eff */
[----:B------:R-:W-:Y:S01]  /*fea0*/  IMAD R8, R9, 0x1d, RZ ;  /* 0x0000001d09087824 */ /* 0x000fe200078e02ff */
[----:B------:R-:W-:Y:S02]  /*feb0*/  ISETP.GT.AND P2, PT, R0, 0x1c, PT ;  /* 0x0000001c0000780c */ /* 0x000fe40003f44270 */
[----:B------:R-:W-:Y:S02]  /*fec0*/  PRMT R10, RZ, 0x7610, R10 ;  /* 0x00007610ff0a7816 */ /* 0x000fe4000000000a */
[----:B0-----:R-:W-:Y:S02]  /*fed0*/  IADD3 R4, P0, R8, R2, RZ ;  /* 0x0000000208047210 */ /* 0x001fe40007f1e0ff */
[----:B------:R-:W-:-:S02]  /*fee0*/  PRMT R13, RZ, 0x7610, R13 ;  /* 0x00007610ff0d7816 */ /* 0x000fc4000000000d */
[----:B------:R-:W-:Y:S01]  /*fef0*/  LEA.HI.X.SX32 R5, R8, R3, 0x1, P0 ;  /* 0x0000000308057211 */ /* 0x000fe200000f0eff */
[C---:B------:R-:W-:Y:S01]  /*ff00*/  IMAD R28, R9.reuse, 0x1e, RZ ;  /* 0x0000001e091c7824 */ /* 0x040fe200078e02ff */
[C---:B------:R-:W-:Y:S01]  /*ff10*/  ISETP.GT.AND P3, PT, R0.reuse, 0x1e, PT ;  /* 0x0000001e0000780c */ /* 0x040fe20003f64270 */
[----:B------:R-:W-:Y:S01]  /*ff20*/  IMAD R26, R9, 0x1f, RZ ;  /* 0x0000001f091a7824 */ /* 0x000fe200078e02ff */
[----:B------:R-:W-:Y:S01]  /*ff30*/  ISETP.GT.AND P4, PT, R0, 0x1f, PT ;  /* 0x0000001f0000780c */ /* 0x000fe20003f84270 */
[----:B------:R0:W4:Y:S03]  /*ff40*/  @P1 LDG.E.U8 R10, desc[UR30][R4.64] ;  /* 0x0000001e040a1981 */ /* 0x000126000c1e1100 */
[----:B------:R-:W-:Y:S01]  /*ff50*/  IADD3 R8, P0, R26, R2, RZ ;  /* 0x000000021a087210 */ /* 0x000fe20007f1e0ff */
[----:B------:R1:W4:Y:S01]  /*ff60*/  @P2 LDG.E.U8 R13, desc[UR30][R6.64] ;  /* 0x0000001e060d2981 */ /* 0x000322000c1e1100 */
[----:B0-----:R-:W0:Y:S01]  /*ff70*/  S2R R5, SR_TID.X ;  /* 0x0000000000057919 */ /* 0x001e220000002100 */
[----:B------:R-:W-:-:S02]  /*ff80*/  PRMT R12, RZ, 0x7610, R12 ;  /* 0x00007610ff0c7816 */ /* 0x000fc4000000000c */
[C---:B-1----:R-:W-:Y:S02]  /*ff90*/  IADD3 R6, P2, R28.reuse, R2, RZ ;  /* 0x000000021c067210 */ /* 0x042fe40007f5e0ff */
[----:B------:R-:W-:Y:S02]  /*ffa0*/  PRMT R11, RZ, 0x7610, R11 ;  /* 0x00007610ff0b7816 */ /* 0x000fe4000000000b */
[-C--:B------:R-:W-:Y:S02]  /*ffb0*/  LEA.HI.X.SX32 R7, R28, R3.reuse, 0x1, P2 ;  /* 0x000000031c077211 */ /* 0x080fe400010f0eff */
[----:B------:R-:W-:-:S03]  /*ffc0*/  LEA.HI.X.SX32 R9, R26, R3, 0x1, P0 ;  /* 0x000000031a097211 */ /* 0x000fc600000f0eff */
[----:B------:R-:W4:Y:S04]  /*ffd0*/  @P3 LDG.E.U8 R12, desc[UR30][R6.64] ;  /* 0x0000001e060c3981 */ /* 0x000f28000c1e1100 */
[----:B------:R1:W4:Y:S04]  /*ffe0*/  @P4 LDG.E.U8 R11, desc[UR30][R8.64] ;  /* 0x0000001e080b4981 */ /* 0x000328000c1e1100 */
[----:B------:R-:W-:Y:S04]  /*fff0*/  STL [R1+0xa24], R2 ;  /* 0x000a240201007387 */ /* 0x000fe80000100800 */
[----:B------:R0:W-:Y:S04]  /*10000*/  STL [R1+0xa20], R3 ;  /* 0x000a200301007387 */ /* 0x0001e80000100800 */
[----:B------:R-:W4:Y:S01]  /*10010*/  LDL.LU R28, [R1+0x24] ;  /* 0x00002400011c7983 */ /* 0x000f220000300800 */
[----:B0-----:R-:W-:Y:S01]  /*10020*/  LOP3.LUT R3, R5, 0x3f, RZ, 0xc0, !PT ;  /* 0x0000003f05037812 */ /* 0x001fe200078ec0ff */
[----:B------:R-:W-:Y:S06]  /*10030*/  BAR.SYNC.DEFER_BLOCKING 0x0 ;  /* 0x0000000000007b1d */ /* 0x000fec0000010000 */
[----:B--2---:R-:W-:Y:S04]  /*10040*/  STS.U8 [R3+UR18], R27 ;  /* 0x0000001b03007988 */ /* 0x004fe80008000012 */
[----:B---3--:R0:W-:Y:S04]  /*10050*/  STS.U8 [R3+UR18+0x40], R29 ;  /* 0x0000401d03007988 */ /* 0x0081e80008000012 */
[----:B0-----:R-:W2:Y:S04]  /*10060*/  LDL.LU R29, [R1+0x20] ;  /* 0x00002000011d7983 */ /* 0x001ea80000300800 */
[----:B------:R-:W-:Y:S04]  /*10070*/  STL [R1+0x1230], R25 ;  /* 0x0012301901007387 */ /* 0x000fe80000100800 */
        /* <DEDUP_REMOVED lines=31> */
[----:B------:R-:W-:Y:S01]  /*10270*/  STL [R1+0x13b0], R25 ;  /* 0x0013b01901007387 */ /* 0x000fe20000100800 */
[----:B------:R-:W0:Y:S03]  /*10280*/  S2R R27, SR_TID.X ;  /* 0x00000000001b7919 */ /* 0x000e260000002100 */
        /* <DEDUP_REMOVED lines=28> */
[----:B0-----:R-:W-:-:S03]  /*10450*/  LOP3.LUT R27, R27, 0x3f, RZ, 0xc0, !PT ;  /* 0x0000003f1b1b7812 */ /* 0x001fc600078ec0ff */
[----:B------:R-:W-:Y:S04]  /*10460*/  STL [R1+0x1354], R24 ;  /* 0x0013541801007387 */ /* 0x000fe80000100800 */
[----:B------:R-:W-:Y:S04]  /*10470*/  STL [R1+0x1360], R24 ;  /* 0x0013601801007387 */ /* 0x000fe80000100800 */
[----:B------:R-:W-:Y:S04]  /*10480*/  STL [R1+0x136c], R24 ;  /* 0x00136c1801007387 */ /* 0x000fe80000100800 */
[----:B------:R-:W-:Y:S01]  /*10490*/  STL [R1+0x1378], R24 ;  /* 0x0013781801007387 */ /* 0x000fe20000100800 */
[----:B------:R-:W-:-:S03]  /*104a0*/  LOP3.LUT R27, R27, 0x8, RZ, 0x3c, !PT ;  /* 0x000000081b1b7812 */ /* 0x000fc600078e3cff */
[----:B------:R-:W-:Y:S04]  /*104b0*/  STL [R1+0x1384], R24 ;  /* 0x0013841801007387 */ /* 0x000fe80000100800 */
[----:B------:R-:W-:Y:S04]  /*104c0*/  STL [R1+0x1390], R24 ;  /* 0x0013901801007387 */ /* 0x000fe80000100800 */
[----:B------:R-:W-:Y:S04]  /*104d0*/  STL [R1+0x139c], R24 ;  /* 0x00139c1801007387 */ /* 0x000fe80000100800 */
[----:B------:R-:W-:Y:S04]  /*104e0*/  STL [R1+0x13a8], R24 ;  /* 0x0013a81801007387 */ /* 0x000fe80000100800 */
[----:B------:R-:W-:Y:S04]  /*104f0*/  STL [R1+0x13b4], R24 ;  /* 0x0013b41801007387 */ /* 0x000fe80000100800 */
[----:B------:R-:W-:Y:S04]  /*10500*/  STL [R1+0x13c0], R24 ;  /* 0x0013c01801007387 */ /* 0x000fe80000100800 */
[----:B------:R-:W-:Y:S04]  /*10510*/  STS.U8 [R3+UR18+0x400], R25 ;  /* 0x0004001903007988 */ /* 0x000fe80008000012 */
[----:B------:R-:W-:Y:S04]  /*10520*/  STL [R1+0x13cc], R24 ;  /* 0x0013cc1801007387 */ /* 0x000fe80000100800 */
[----:B------:R-:W-:Y:S04]  /*10530*/  STS.U8 [R3+UR18+0x440], R24 ;  /* 0x0004401803007988 */ /* 0x000fe80008000012 */
[----:B------:R-:W-:Y:S04]  /*10540*/  STL [R1+0x13d8], R24 ;  /* 0x0013d81801007387 */ /* 0x000fe80000100800 */
[----:B----4-:R0:W-:Y:S04]  /*10550*/  STS.U8 [R27+UR18+0x80], R28 ;  /* 0x0000801c1b007988 */ /* 0x0101e80008000012 */
[----:B------:R-:W3:Y:S04]  /*10560*/  LDL.LU R26, [R1+0x1c] ;  /* 0x00001c00011a7983 */ /* 0x000ee80000300800 */
[----:B0-----:R-:W4:Y:S04]  /*10570*/  LDL.LU R28, [R1+0x18] ;  /* 0x00001800011c7983 */ /* 0x001f280000300800 */
[----:B--2---:R0:W-:Y:S04]  /*10580*/  STS.U8 [R27+UR18+0xc0], R29 ;  /* 0x0000c01d1b007988 */ /* 0x0041e80008000012 */
[----:B------:R-:W2:Y:S04]  /*10590*/  LDL.LU R8, [R1+0x14] ;  /* 0x0000140001087983 */ /* 0x000ea80000300800 */
[----:B0-----:R-:W2:Y:S01]  /*105a0*/  LDL.LU R29, [R1+0x10] ;  /* 0x00001000011d7983 */ /* 0x001ea20000300800 */
[----:B-1----:R-:W0:Y:S03]  /*105b0*/  S2R R9, SR_TID.X ;  /* 0x0000000000097919 */ /* 0x002e260000002100 */
[----:B------:R-:W2:Y:S04]  /*105c0*/  LDL.LU R7, [R1+0xc] ;  /* 0x00000c0001077983 */ /* 0x000ea80000300800 */
[----:B------:R-:W2:Y:S04]  /*105d0*/  LDL.LU R4, [R1+0x8] ;  /* 0x0000080001047983 */ /* 0x000ea80000300800 */
[----:B------:R-:W2:Y:S04]  /*105e0*/  LDL.LU R2, [R1+0x4] ;  /* 0x0000040001027983 */ /* 0x000ea80000300800 */
[----:B------:R-:W2:Y:S04]  /*105f0*/  LDL.LU R6, [R1] ;  /* 0x0000000001067983 */ /* 0x000ea80000300800 */
        /* <DEDUP_REMOVED lines=24> */
[----:B------:R-:W-:Y:S04]  /*10780*/  STL [R1+0x1370], R23 ;  /* 0x0013701701007387 */ /* 0x000fe80000100800 */
[----:B------:R-:W-:Y:S04]  /*10790*/  STL [R1+0x137c], R23 ;  /* 0x00137c1701007387 */ /* 0x000fe80000100800 */
[----:B------:R-:W-:Y:S04]  /*107a0*/  STS.U8 [R27+UR18+0x480], R23 ;  /* 0x000480171b007988 */ /* 0x000fe80008000012 */
[----:B------:R-:W-:Y:S04]  /*107b0*/  STL [R1+0x1388], R23 ;  /* 0x0013881701007387 */ /* 0x000fe80000100800 */
[----:B------:R-:W-:Y:S04]  /*107c0*/  STL [R1+0x1394], R23 ;  /* 0x0013941701007387 */ /* 0x000fe80000100800 */
[----:B------:R0:W-:Y:S04]  /*107d0*/  STS.U8 [R27+UR18+0x4c0], R22 ;  /* 0x0004c0161b007988 */ /* 0x0001e80008000012 */
[----:B------:R-:W-:Y:S04]  /*107e0*/  STL [R1+0x13a0], R23 ;  /* 0x0013a01701007387 */ /* 0x000fe80000100800 */
[----:B------:R-:W-:Y:S01]  /*107f0*/  STL [R1+0x13ac], R23 ;  /* 0x0013ac1701007387 */ /* 0x000fe20000100800 */
[----:B0-----:R-:W-:-:S03]  /*10800*/  LOP3.LUT R27, R9, 0x10, RZ, 0x3c, !PT ;  /* 0x00000010091b7812 */ /* 0x001fc600078e3cff */
[----:B------:R-:W-:Y:S01]  /*10810*/  STL [R1+0x13b8], R23 ;  /* 0x0013b81701007387 */ /* 0x000fe20000100800 */
[----:B------:R-:W-:-:S03]  /*10820*/  LOP3.LUT R9, R9, 0x18, RZ, 0x3c, !PT ;  /* 0x0000001809097812 */ /* 0x000fc600078e3cff */
[----:B------:R-:W-:Y:S04]  /*10830*/  STL [R1+0x13c4], R23 ;  /* 0x0013c41701007387 */ /* 0x000fe80000100800 */
[----:B------:R-:W-:Y:S04]  /*10840*/  STL [R1+0x13d0], R23 ;  /* 0x0013d01701007387 */ /* 0x000fe80000100800 */
[----:B------:R-:W-:Y:S04]  /*10850*/  STL [R1+0x123c], R22 ;  /* 0x00123c1601007387 */ /* 0x000fe80000100800 */
[----:B------:R-:W-:Y:S04]  /*10860*/  STL [R1+0x1260], R22 ;  /* 0x0012601601007387 */ /* 0x000fe80000100800 */
[----:B------:R-:W-:Y:S04]  /*10870*/  STL [R1+0x1278], R22 ;  /* 0x0012781601007387 */ /* 0x000fe80000100800 */
[----:B---3--:R0:W-:Y:S04]  /*10880*/  STS.U8 [R27+UR18+0x100], R26 ;  /* 0x0001001a1b007988 */ /* 0x0081e80008000012 */
[----:B----4-:R1:W-:Y:S04]  /*10890*/  STS.U8 [R27+UR18+0x140], R28 ;  /* 0x0001401c1b007988 */ /* 0x0103e80008000012 */
[----:B------:R-:W-:Y:S04]  /*108a0*/  STS.U8 [R27+UR18+0x500], R21 ;  /* 0x000500151b007988 */ /* 0x000fe80008000012 */
[----:B0-----:R-:W3:Y:S04]  /*108b0*/  LDL.LU R26, [R1+0x13e8] ;  /* 0x0013e800011a7983 */ /* 0x001ee80000300800 */
[----:B------:R0:W-:Y:S04]  /*108c0*/  STS.U8 [R27+UR18+0x540], R20 ;  /* 0x000540141b007988 */ /* 0x0001e80008000012 */
[----:B-1----:R-:W4:Y:S04]  /*108d0*/  LDL.LU R28, [R1+0x13e4] ;  /* 0x0013e400011c7983 */ /* 0x002f280000300800 */
[----:B--2---:R-:W-:Y:S04]  /*108e0*/  STS.U8 [R9+UR18+0x180], R8 ;  /* 0x0001800809007988 */ /* 0x004fe80008000012 */
[----:B0-----:R-:W2:Y:S04]  /*108f0*/  LDL.LU R27, [R1+0x13e0] ;  /* 0x0013e000011b7983 */ /* 0x001ea80000300800 */
[----:B------:R0:W-:Y:S04]  /*10900*/  STS.U8 [R9+UR18+0x1c0], R29 ;  /* 0x0001c01d09007988 */ /* 0x0001e80008000012 */
[----:B0-----:R-:W3:Y:S01]  /*10910*/  LDL.LU R29, [R1+0x13dc] ;  /* 0x0013dc00011d7983 */ /* 0x001ee20000300800 */
[----:B------:R-:W-:-:S04]  /*10920*/  LOP3.LUT R5, R5, 0x3f, RZ, 0xc0, !PT ;  /* 0x0000003f05057812 */ /* 0x000fc800078ec0ff */
[C---:B------:R-:W-:Y:S01]  /*10930*/  LOP3.LUT R8, R5.reuse, 0x20, RZ, 0x3c, !PT ;  /* 0x0000002005087812 */ /* 0x040fe200078e3cff */
[----:B------:R-:W-:Y:S01]  /*10940*/  STS.U8 [R9+UR18+0x580], R19 ;  /* 0x0005801309007988 */ /* 0x000fe20008000012 */
[----:B------:R-:W-:-:S03]  /*10950*/  LOP3.LUT R5, R5, 0x28, RZ, 0x3c, !PT ;  /* 0x0000002805057812 */ /* 0x000fc600078e3cff */
[----:B------:R-:W-:Y:S04]  /*10960*/  STS.U8 [R9+UR18+0x5c0], R18 ;  /* 0x0005c01209007988 */ /* 0x000fe80008000012 */
[----:B------:R-:W-:Y:S04]  /*10970*/  STS.U8 [R8+UR18+0x200], R7 ;  /* 0x0002000708007988 */ /* 0x000fe80008000012 */
[----:B------:R0:W-:Y:S04]  /*10980*/  STS.U8 [R8+UR18+0x240], R4 ;  /* 0x0002400408007988 */ /* 0x0001e80008000012 */
[----:B------:R-:W-:Y:S04]  /*10990*/  STS.U8 [R8+UR18+0x600], R17 ;  /* 0x0006001108007988 */ /* 0x000fe80008000012 */
[----:B------:R-:W-:Y:S04]  /*109a0*/  STS.U8 [R8+UR18+0x640], R16 ;  /* 0x0006401008007988 */ /* 0x000fe80008000012 */
[----:B------:R-:W-:Y:S04]  /*109b0*/  STS.U8 [R5+UR18+0x280], R2 ;  /* 0x0002800205007988 */ /* 0x000fe80008000012 */
[----:B------:R1:W-:Y:S04]  /*109c0*/  STS.U8 [R5+UR18+0x2c0], R6 ;  /* 0x0002c00605007988 */ /* 0x0003e80008000012 */
[----:B------:R-:W-:Y:S04]  /*109d0*/  STS.U8 [R5+UR18+0x680], R15 ;  /* 0x0006800f05007988 */ /* 0x000fe80008000012 */
[----:B------:R1:W-:Y:S04]  /*109e0*/  STS.U8 [R5+UR18+0x6c0], R14 ;  /* 0x0006c00e05007988 */ /* 0x0003e80008000012 */
[----:B0-----:R-:W4:Y:S04]  /*109f0*/  LDL R4, [R1+0x644] ;  /* 0x0006440001047983 */ /* 0x001f280000100800 */
[----:B-1----:R-:W4:Y:S01]  /*10a00*/  LDL R6, [R1+0x64c] ;  /* 0x00064c0001067983 */ /* 0x002f220000100800 */
[----:B------:R-:W-:-:S03]  /*10a10*/  LOP3.LUT R5, R3, 0x30, RZ, 0x3c, !PT ;  /* 0x0000003003057812 */ /* 0x000fc600078e3cff */
[----:B------:R-:W-:Y:S01]  /*10a20*/  STL [R1+0xad0], R0 ;  /* 0x000ad00001007387 */ /* 0x000fe20000100800 */
[----:B------:R-:W0:Y:S01]  /*10a30*/  S2R R7, SR_TID.X ;  /* 0x0000000000077919 */ /* 0x000e220000002100 */
[----:B------:R-:W-:Y:S02]  /*10a40*/  LOP3.LUT R3, R3, 0x38, RZ, 0x3c, !PT ;  /* 0x0000003803037812 */ /* 0x000fe400078e3cff */
[----:B------:R-:W-:Y:S01]  /*10a50*/  PRMT R24, RZ, 0x7610, R24 ;  /* 0x00007610ff187816 */ /* 0x000fe20000000018 */
[----:B------:R-:W4:Y:S04]  /*10a60*/  LDL R9, [R1+0x66c] ;  /* 0x00066c0001097983 */ /* 0x000f280000100800 */
[----:B---3--:R-:W-:Y:S04]  /*10a70*/  STS.U8 [R5+UR18+0x300], R29 ;  /* 0x0003001d05007988 */ /* 0x008fe80008000012 */
[----:B--2---:R-:W-:Y:S04]  /*10a80*/  STS.U8 [R5+UR18+0x340], R27 ;  /* 0x0003401b05007988 */ /* 0x004fe80008000012 */
[----:B------:R-:W-:Y:S04]  /*10a90*/  STS.U8 [R5+UR18+0x700], R13 ;  /* 0x0007000d05007988 */ /* 0x000fe80008000012 */
[----:B------:R1:W-:Y:S04]  /*10aa0*/  STS.U8 [R5+UR18+0x740], R10 ;  /* 0x0007400a05007988 */ /* 0x0003e80008000012 */
[----:B-1----:R-:W2:Y:S04]  /*10ab0*/  LDL R5, [R1+0x640] ;  /* 0x0006400001057983 */ /* 0x002ea80000100800 */
[----:B----4-:R-:W-:Y:S04]  /*10ac0*/  STS.U8 [R3+UR18+0x380], R28 ;  /* 0x0003801c03007988 */ /* 0x010fe80008000012 */
[----:B------:R-:W-:Y:S04]  /*10ad0*/  STS.U8 [R3+UR18+0x3c0], R26 ;  /* 0x0003c01a03007988 */ /* 0x000fe80008000012 */
[----:B------:R-:W-:Y:S04]  /*10ae0*/  STS.U8 [R3+UR18+0x780], R12 ;  /* 0x0007800c03007988 */ /* 0x000fe80008000012 */
[----:B------:R1:W-:Y:S01]  /*10af0*/  STS.U8 [R3+UR18+0x7c0], R11 ;  /* 0x0007c00b03007988 */ /* 0x0003e20008000012 */
[----:B0-----:R-:W-:-:S02]  /*10b00*/  LOP3.LUT R2, R7, 0x1f, RZ, 0xc0, !PT ;  /* 0x0000001f07027812 */ /* 0x001fc400078ec0ff */
[----:B------:R-:W-:Y:S02]  /*10b10*/  LOP3.LUT R7, R7, 0x1f, RZ, 0xc0, !PT ;  /* 0x0000001f07077812 */ /* 0x000fe400078ec0ff */
[C---:B------:R-:W-:Y:S01]  /*10b20*/  ISETP.GE.AND P0, PT, R2.reuse, R0, PT ;  /* 0x000000000200720c */ /* 0x040fe20003f06270 */
[----:B------:R-:W-:Y:S01]  /*10b30*/  IMAD R0, R2, UR59, RZ ;  /* 0x0000003b02007c24 */ /* 0x000fe2000f8e02ff */
[----:B------:R-:W-:Y:S01]  /*10b40*/  PRMT R25, RZ, 0x7610, R25 ;  /* 0x00007610ff197816 */ /* 0x000fe20000000019 */
[----:B------:R-:W-:Y:S01]  /*10b50*/  IMAD R8, R7, UR61, RZ ;  /* 0x0000003d07087c24 */ /* 0x000fe2000f8e02ff */
[----:B------:R-:W-:Y:S01]  /*10b60*/  PRMT R23, RZ, 0x7610, R23 ;  /* 0x00007610ff177816 */ /* 0x000fe20000000017 */
[----:B------:R-:W3:Y:S01]  /*10b70*/  LDL R7, [R1+0x648] ;  /* 0x0006480001077983 */ /* 0x000ee20000100800 */
[----:B------:R-:W-:Y:S01]  /*10b80*/  SHF.R.S32.HI R0, RZ, 0x1f, R0 ;  /* 0x0000001fff007819 */ /* 0x000fe20000011400 */
[----:B------:R-:W-:Y:S01]  /*10b90*/  ULDC UR59, c[0x0][0x23c] ;  /* 0x00008f00003b7ab9 */ /* 0x000fe20000000800 */
[----:B------:R-:W-:Y:S01]  /*10ba0*/  IADD3 R4, P1, R8, R4, RZ ;  /* 0x0000000408047210 */ /* 0x000fe20007f3e0ff */
[----:B-1----:R-:W4:Y:S01]  /*10bb0*/  LDL.LU R3, [R1+0x94c] ;  /* 0x00094c0001037983 */ /* 0x002f220000300800 */
[----:B------:R-:W-:Y:S03]  /*10bc0*/  BAR.SYNC.DEFER_BLOCKING 0x0 ;  /* 0x0000000000007b1d */ /* 0x000fe60000010000 */
[----:B--2---:R-:W-:-:S05]  /*10bd0*/  IMAD.X R5, R0, 0x1, R5, P1 ;  /* 0x0000000100057824 */ /* 0x004fca00008e0605 */
[----:B------:R-:W2:Y:S01]  /*10be0*/  @!P0 LDG.E.U8 R24, desc[UR30][R4.64] ;  /* 0x0000001e04188981 */ /* 0x000ea2000c1e1100 */
[----:B------:R-:W-:-:S05]  /*10bf0*/  IADD3 R6, P2, R8, R6, RZ ;  /* 0x0000000608067210 */ /* 0x000fca0007f5e0ff */
[----:B---3--:R-:W-:-:S05]  /*10c00*/  IMAD.X R7, R0, 0x1, R7, P2 ;  /* 0x0000000100077824 */ /* 0x008fca00010e0607 */
[----:B------:R-:W3:Y:S04]  /*10c10*/  @!P0 LDG.E.U8 R25, desc[UR30][R6.64] ;  /* 0x0000001e06198981 */ /* 0x000ee8000c1e1100 */
[----:B--2---:R0:W-:Y:S04]  /*10c20*/  STL [R1+0x5c8], R24 ;  /* 0x0005c81801007387 */ /* 0x0041e80000100800 */
[----:B0-----:R-:W2:Y:S04]  /*10c30*/  LDL.LU R24, [R1+0x13d8] ;  /* 0x0013d80001187983 */ /* 0x001ea80000300800 */
[----:B------:R-:W4:Y:S02]  /*10c40*/  LDL R5, [R1+0x654] ;  /* 0x0006540001057983 */ /* 0x000f240000100800 */
[----:B----4-:R-:W-:-:S02]  /*10c50*/  IADD3 R4, P1, R8, R5, RZ ;  /* 0x0000000508047210 */ /* 0x010fc40007f3e0ff */
[----:B------:R-:W4:Y:S04]  /*10c60*/  LDL R5, [R1+0x650] ;  /* 0x0006500001057983 */ /* 0x000f280000100800 */
[----:B---3--:R0:W-:Y:S04]  /*10c70*/  STL [R1+0x5cc], R25 ;  /* 0x0005cc1901007387 */ /* 0x0081e80000100800 */
[----:B0-----:R-:W3:Y:S04]  /*10c80*/  LDL.LU R25, [R1+0x13d4] ;  /* 0x0013d40001197983 */ /* 0x001ee80000300800 */
[----:B------:R-:W2:Y:S02]  /*10c90*/  LDL R7, [R1+0x664] ;  /* 0x0006640001077983 */ /* 0x000ea40000100800 */
[----:B--2---:R-:W-:-:S02]  /*10ca0*/  IADD3 R6, P2, R8, R7, RZ ;  /* 0x0000000708067210 */ /* 0x004fc40007f5e0ff */
[----:B------:R-:W2:Y:S01]  /*10cb0*/  LDL R7, [R1+0x660] ;  /* 0x0006600001077983 */ /* 0x000ea20000100800 */
[----:B------:R-:W-:Y:S01]  /*10cc0*/  IADD3 R8, P3, R8, R9, RZ ;  /* 0x0000000908087210 */ /* 0x000fe20007f7e0ff */
[C---:B----4-:R-:W-:Y:S01]  /*10cd0*/  IMAD.X R5, R0.reuse, 0x1, R5, P1 ;  /* 0x0000000100057824 */ /* 0x050fe200008e0605 */
[----:B------:R-:W-:Y:S01]  /*10ce0*/  PRMT R24, RZ, 0x7610, R24 ;  /* 0x00007610ff187816 */ /* 0x000fe20000000018 */
[----:B------:R-:W4:Y:S04]  /*10cf0*/  LDL R9, [R1+0x668] ;  /* 0x0006680001097983 */ /* 0x000f280000100800 */
[----:B------:R-:W4:Y:S01]  /*10d00*/  @!P0 LDG.E.U8 R23, desc[UR30][R4.64] ;  /* 0x0000001e04178981 */ /* 0x000f22000c1e1100 */
[----:B--2---:R-:W-:-:S05]  /*10d10*/  IMAD.X R7, R0, 0x1, R7, P2 ;  /* 0x0000000100077824 */ /* 0x004fca00010e0607 */
[----:B------:R-:W2:Y:S01]  /*10d20*/  @!P0 LDG.E.U8 R24, desc[UR30][R6.64] ;  /* 0x0000001e06188981 */ /* 0x000ea2000c1e1100 */
[----:B---3--:R-:W-:Y:S01]  /*10d30*/  PRMT R25, RZ, 0x7610, R25 ;  /* 0x00007610ff197816 */ /* 0x008fe20000000019 */
[----:B----4-:R-:W-:Y:S02]  /*10d40*/  IMAD.X R9, R0, 0x1, R9, P3 ;  /* 0x0000000100097824 */ /* 0x010fe400018e0609 */
[----:B------:R0:W-:Y:S04]  /*10d50*/  STL [R1+0x5bc], R23 ;  /* 0x0005bc1701007387 */ /* 0x0001e80000100800 */
[----:B------:R1:W3:Y:S04]  /*10d60*/  @!P0 LDG.E.U8 R25, desc[UR30][R8.64] ;  /* 0x0000001e08198981 */ /* 0x0002e8000c1e1100 */
[----:B0-----:R-:W4:Y:S04]  /*10d70*/  LDL.LU R23, [R1+0x13d0] ;  /* 0x0013d00001177983 */ /* 0x001f280000300800 */
[----:B------:R-:W4:Y:S01]  /*10d80*/  LDL R5, [R1+0x674] ;  /* 0x0006740001057983 */ /* 0x000f220000100800 */
[----:B------:R-:W0:Y:S03]  /*10d90*/  S2R R4, SR_TID.X ;  /* 0x0000000000047919 */ /* 0x000e260000002100 */
[----:B--2---:R2:W-:Y:S04]  /*10da0*/  STL [R1+0x5c0], R24 ;  /* 0x0005c01801007387 */ /* 0x0045e80000100800 */
[----:B--2---:R-:W2:Y:S04]  /*10db0*/  LDL.LU R24, [R1+0x13cc] ;  /* 0x0013cc0001187983 */ /* 0x004ea80000300800 */
[----:B------:R-:W2:Y:S01]  /*10dc0*/  LDL R7, [R1+0x684] ;  /* 0x0006840001077983 */ /* 0x000ea20000100800 */
[----:B0-----:R-:W-:-:S05]  /*10dd0*/  LOP3.LUT R4, R4, 0x1f, RZ, 0xc0, !PT ;  /* 0x0000001f04047812 */ /* 0x001fca00078ec0ff */
[----:B-1----:R-:W-:Y:S01]  /*10de0*/  IMAD R9, R4, UR59, RZ ;  /* 0x0000003b04097c24 */ /* 0x002fe2000f8e02ff */
[----:B---3--:R0:W-:Y:S01]  /*10df0*/  STL [R1+0x5c4], R25 ;  /* 0x0005c41901007387 */ /* 0x0081e20000100800 */
[----:B----4-:R-:W-:Y:S01]  /*10e00*/  PRMT R23, RZ, 0x7610, R23 ;  /* 0x00007610ff177816 */ /* 0x010fe20000000017 */
[----:B------:R-:W-:Y:S02]  /*10e10*/  ULDC UR59, c[0x0][0x23c] ;  /* 0x00008f00003b7ab9 */ /* 0x000fe40000000800 */
[C---:B------:R-:W-:Y:S01]  /*10e20*/  IADD3 R4, P1, R9.reuse, R5, RZ ;  /* 0x0000000509047210 */ /* 0x040fe20007f3e0ff */
[----:B0-----:R-:W3:Y:S04]  /*10e30*/  LDL.LU R25, [R1+0x13c8] ;  /* 0x0013c80001197983 */ /* 0x001ee80000300800 */
[----:B------:R-:W4:Y:S04]  /*10e40*/  LDL R8, [R1+0x68c] ;  /* 0x00068c0001087983 */ /* 0x000f280000100800 */
[----:B------:R-:W3:Y:S01]  /*10e50*/  LDL R5, [R1+0x670] ;  /* 0x0006700001057983 */ /* 0x000ee20000100800 */
[----:B--2---:R-:W-:-:S03]  /*10e60*/  IADD3 R6, P2, R9, R7, RZ ;  /* 0x0000000709067210 */ /* 0x004fc60007f5e0ff */
[----:B------:R-:W2:Y:S01]  /*10e70*/  LDL R7, [R1+0x680] ;  /* 0x0006800001077983 */ /* 0x000ea20000100800 */
[----:B------:R-:W-:Y:S02]  /*10e80*/  PRMT R24, RZ, 0x7610, R24 ;  /* 0x00007610ff187816 */ /* 0x000fe40000000018 */
[----:B----4-:R-:W-:Y:S02]  /*10e90*/  IADD3 R8, P3, R9, R8, RZ ;  /* 0x0000000809087210 */ /* 0x010fe40007f7e0ff */
[----:B------:R-:W4:Y:S01]  /*10ea0*/  LDL R9, [R1+0x688] ;  /* 0x0006880001097983 */ /* 0x000f220000100800 */
[----:B---3--:R-:W-:-:S05]  /*10eb0*/  IMAD.X R5, R0, 0x1, R5, P1 ;  /* 0x0000000100057824 */ /* 0x008fca00008e0605 */
[----:B------:R-:W3:Y:S01]  /*10ec0*/  @!P0 LDG.E.U8 R23, desc[UR30][R4.64] ;  /* 0x0000001e04178981 */ /* 0x000ee2000c1e1100 */
[----:B--2---:R-:W-:-:S05]  /*10ed0*/  IMAD.X R7, R0, 0x1, R7, P2 ;  /* 0x0000000100077824 */ /* 0x004fca00010e0607 */
[----:B------:R-:W2:Y:S01]  /*10ee0*/  @!P0 LDG.E.U8 R24, desc[UR30][R6.64] ;  /* 0x0000001e06188981 */ /* 0x000ea2000c1e1100 */
[----:B------:R-:W-:Y:S01]  /*10ef0*/  PRMT R25, RZ, 0x7610, R25 ;  /* 0x00007610ff197816 */ /* 0x000fe20000000019 */
[----:B----4-:R-:W-:-:S05]  /*10f00*/  IMAD.X R9, R0, 0x1, R9, P3 ;  /* 0x0000000100097824 */ /* 0x010fca00018e0609 */
[----:B------:R0:W4:Y:S04]  /*10f10*/  @!P0 LDG.E.U8 R25, desc[UR30][R8.64] ;  /* 0x0000001e08198981 */ /* 0x000128000c1e1100 */
[----:B---3--:R1:W-:Y:S04]  /*10f20*/  STL [R1+0x5b0], R23 ;  /* 0x0005b01701007387 */ /* 0x0083e80000100800 */
[----:B-1----:R-:W3:Y:S04]  /*10f30*/  LDL.LU R23, [R1+0x13c4] ;  /* 0x0013c40001177983 */ /* 0x002ee80000300800 */
[----:B------:R-:W3:Y:S01]  /*10f40*/  LDL R5, [R1+0x694] ;  /* 0x0006940001057983 */ /* 0x000ee20000100800 */
[----:B------:R-:W1:Y:S03]  /*10f50*/  S2R R4, SR_TID.X ;  /* 0x0000000000047919 */ /* 0x000e660000002100 */
[----:B--2---:R2:W-:Y:S04]  /*10f60*/  STL [R1+0x5b4], R24 ;  /* 0x0005b41801007387 */ /* 0x0045e80000100800 */
[----:B--2---:R-:W2:Y:S04]  /*10f70*/  LDL.LU R24, [R1+0x13c0] ;  /* 0x0013c00001187983 */ /* 0x004ea80000300800 */
[----:B------:R-:W2:Y:S01]  /*10f80*/  LDL R7, [R1+0x69c] ;  /* 0x00069c0001077983 */ /* 0x000ea20000100800 */
[----:B-1----:R-:W-:-:S05]  /*10f90*/  LOP3.LUT R4, R4, 0x1f, RZ, 0xc0, !PT ;  /* 0x0000001f04047812 */ /* 0x002fca00078ec0ff */
[----:B0-----:R-:W-:Y:S01]  /*10fa0*/  IMAD R9, R4, UR59, RZ ;  /* 0x0000003b04097c24 */ /* 0x001fe2000f8e02ff */
[----:B----4-:R0:W-:Y:S01]  /*10fb0*/  STL [R1+0x5b8], R25 ;  /* 0x0005b81901007387 */ /* 0x0101e20000100800 */
[----:B------:R-:W-:-:S03]  /*10fc0*/  ULDC UR59, c[0x0][0x23c] ;  /* 0x00008f00003b7ab9 */ /* 0x000fc60000000800 */
[----:B0-----:R-:W4:Y:S04]  /*10fd0*/  LDL.LU R25, [R1+0x13bc] ;  /* 0x0013bc0001197983 */ /* 0x001f280000300800 */
[----:B------:R-:W4:Y:S01]  /*10fe0*/  LDL R8, [R1+0x6a4] ;  /* 0x0006a40001087983 */ /* 0x000f220000100800 */
[----:B---3--:R-:W-:-:S03]  /*10ff0*/  IADD3 R4, P1, R9, R5, RZ ;  /* 0x0000000509047210 */ /* 0x008fc60007f3e0ff */
[----:B------:R-:W3:Y:S01]  /*11000*/  LDL R5, [R1+0x690] ;  /* 0x0006900001057983 */ /* 0x000ee20000100800 */
[----:B--2---:R-:W-:-:S03]  /*11010*/  IADD3 R6, P2, R9, R7, RZ ;  /* 0x0000000709067210 */ /* 0x004fc60007f5e0ff */
[----:B------:R-:W2:Y:S01]  /*11020*/  LDL R7, [R1+0x698] ;  /* 0x0006980001077983 */ /* 0x000ea20000100800 */
[----:B------:R-:W-:Y:S02]  /*11030*/  PRMT R23, RZ, 0x7610, R23 ;  /* 0x00007610ff177816 */ /* 0x000fe40000000017 */
        /* <DEDUP_REMOVED lines=684> */
[----:B------:R-:W3:Y:S04]  /*13b00*/  LDL R5, [R1+0x92c] ;  /* 0x00092c0001057983 */ /* 0x000ee80000100800 */
[----:B--2---:R1:W-:Y:S04]  /*13b10*/  STL [R1+0x70], R24 ;  /* 0x0000701801007387 */ /* 0x0043e80000100800 */
[----:B-1----:R-:W2:Y:S04]  /*13b20*/  LDL.LU R24, [R1+0x1294] ;  /* 0x0012940001187983 */ /* 0x002ea80000300800 */
[----:B------:R-:W2:Y:S01]  /*13b30*/  LDL R7, [R1+0x934] ;  /* 0x0009340001077983 */ /* 0x000ea20000100800 */
[----:B0-----:R-:W-:Y:S01]  /*13b40*/  IMAD R9, R2, UR59, RZ ;  /* 0x0000003b02097c24 */ /* 0x001fe2000f8e02ff */
[----:B------:R-:W-:-:S02]  /*13b50*/  ULDC UR59, c[0x0][0x23c] ;  /* 0x00008f00003b7ab9 */ /* 0x000fc40000000800 */
[----:B----4-:R0:W-:Y:S04]  /*13b60*/  STL [R1+0x74], R25 ;  /* 0x0000741901007387 */ /* 0x0101e80000100800 */
[----:B0-----:R-:W4:Y:S04]  /*13b70*/  LDL.LU R25, [R1+0x1290] ;  /* 0x0012900001197983 */ /* 0x001f280000300800 */
[----:B------:R-:W4:Y:S01]  /*13b80*/  LDL R8, [R1+0x93c] ;  /* 0x00093c0001087983 */ /* 0x000f220000100800 */
[----:B---3--:R-:W-:-:S03]  /*13b90*/  IADD3 R4, P1, R9, R5, RZ ;  /* 0x0000000509047210 */ /* 0x008fc60007f3e0ff */
[----:B------:R-:W3:Y:S04]  /*13ba0*/  LDL R2, [R1+0x950] ;  /* 0x0009500001027983 */ /* 0x000ee80000100800 */
        /* <DEDUP_REMOVED lines=15> */
[----:B-1----:R-:W3:Y:S01]  /*13ca0*/  LDL.LU R23, [R1+0x128c] ;  /* 0x00128c0001177983 */ /* 0x002ee20000300800 */
[----:B------:R-:W1:Y:S03]  /*13cb0*/  S2R R5, SR_TID.X ;  /* 0x0000000000057919 */ /* 0x000e660000002100 */
[----:B--2---:R2:W-:Y:S04]  /*13cc0*/  STL [R1+0x64], R24 ;  /* 0x0000641801007387 */ /* 0x0045e80000100800 */
[----:B--2---:R-:W2:Y:S04]  /*13cd0*/  LDL.LU R24, [R1+0x1288] ;  /* 0x0012880001187983 */ /* 0x004ea80000300800 */
[----:B------:R-:W3:Y:S01]  /*13ce0*/  LDL R7, [R1+0x958] ;  /* 0x0009580001077983 */ /* 0x000ee20000100800 */
[----:B-1----:R-:W-:-:S05]  /*13cf0*/  LOP3.LUT R5, R5, 0x1f, RZ, 0xc0, !PT ;  /* 0x0000001f05057812 */ /* 0x002fca00078ec0ff */
[----:B0-----:R-:W-:Y:S01]  /*13d00*/  IMAD R9, R5, UR59, RZ ;  /* 0x0000003b05097c24 */ /* 0x001fe2000f8e02ff */
[----:B----4-:R0:W-:Y:S01]  /*13d10*/  STL [R1+0x68], R25 ;  /* 0x0000681901007387 */ /* 0x0101e20000100800 */
[----:B------:R-:W-:-:S03]  /*13d20*/  ULDC UR59, c[0x0][0x23c] ;  /* 0x00008f00003b7ab9 */ /* 0x000fc60000000800 */
[----:B------:R-:W-:-:S05]  /*13d30*/  IADD3 R4, P1, R9, R2, RZ ;  /* 0x0000000209047210 */ /* 0x000fca0007f3e0ff */
[----:B------:R-:W-:Y:S01]  /*13d40*/  IMAD.X R5, R0, 0x1, R3, P1 ;  /* 0x0000000100057824 */ /* 0x000fe200008e0603 */
[----:B0-----:R-:W4:Y:S04]  /*13d50*/  LDL.LU R25, [R1+0x1284] ;  /* 0x0012840001197983 */ /* 0x001f280000300800 */
[----:B------:R-:W4:Y:S04]  /*13d60*/  LDL R8, [R1+0x960] ;  /* 0x0009600001087983 */ /* 0x000f280000100800 */
[----:B------:R-:W4:Y:S01]  /*13d70*/  LDL R2, [R1+0x964] ;  /* 0x0009640001027983 */ /* 0x000f220000100800 */
[----:B--2---:R-:W-:-:S02]  /*13d80*/  PRMT R24, RZ, 0x7610, R24 ;  /* 0x00007610ff187816 */ /* 0x004fc40000000018 */
[----:B---3--:R-:W-:-:S04]  /*13d90*/  IADD3 R6, P2, R9, R7, RZ ;  /* 0x0000000709067210 */ /* 0x008fc80007f5e0ff */
[----:B------:R-:W2:Y:S04]  /*13da0*/  @!P0 LDG.E.U8 R24, desc[UR30][R4.64] ;  /* 0x0000001e04188981 */ /* 0x000ea8000c1e1100 */
[----:B------:R-:W3:Y:S01]  /*13db0*/  LDL R7, [R1+0x954] ;  /* 0x0009540001077983 */ /* 0x000ee20000100800 */
[----:B----4-:R-:W-:Y:S02]  /*13dc0*/  PRMT R25, RZ, 0x7610, R25 ;  /* 0x00007610ff197816 */ /* 0x010fe40000000019 */
[----:B------:R-:W-:Y:S02]  /*13dd0*/  IADD3 R8, P3, R9, R8, RZ ;  /* 0x0000000809087210 */ /* 0x000fe40007f7e0ff */
[----:B------:R-:W4:Y:S04]  /*13de0*/  LDL R9, [R1+0x95c] ;  /* 0x00095c0001097983 */ /* 0x000f280000100800 */
[----:B------:R0:W-:Y:S02]  /*13df0*/  STL [R1+0xa28], R3 ;  /* 0x000a280301007387 */ /* 0x0001e40000100800 */
[----:B0-----:R-:W0:Y:S02]  /*13e00*/  S2R R3, SR_TID.X ;  /* 0x0000000000037919 */ /* 0x001e240000002100 */
[----:B--2---:R1:W-:Y:S01]  /*13e10*/  STL [R1+0x54], R24 ;  /* 0x0000541801007387 */ /* 0x0043e20000100800 */
[----:B---3--:R-:W-:-:S05]  /*13e20*/  IMAD.X R7, R0, 0x1, R7, P2 ;  /* 0x0000000100077824 */ /* 0x008fca00010e0607 */
[----:B------:R-:W2:Y:S04]  /*13e30*/  @!P0 LDG.E.U8 R25, desc[UR30][R6.64] ;  /* 0x0000001e06198981 */ /* 0x000ea8000c1e1100 */
[----:B-1----:R-:W3:Y:S04]  /*13e40*/  LDL.LU R24, [R1+0x1280] ;  /* 0x0012800001187983 */ /* 0x002ee80000300800 */
[----:B------:R-:W3:Y:S01]  /*13e50*/  LDL R5, [R1+0x968] ;  /* 0x0009680001057983 */ /* 0x000ee20000100800 */
[----:B0-----:R-:W-:-:S05]  /*13e60*/  LOP3.LUT R3, R3, 0x1f, RZ, 0xc0, !PT ;  /* 0x0000001f03037812 */ /* 0x001fca00078ec0ff */
[----:B------:R-:W-:Y:S01]  /*13e70*/  IMAD R3, R3, UR59, RZ ;  /* 0x0000003b03037c24 */ /* 0x000fe2000f8e02ff */
[----:B------:R-:W-:Y:S01]  /*13e80*/  PRMT R22, RZ, 0x7610, R22 ;  /* 0x00007610ff167816 */ /* 0x000fe20000000016 */
[----:B----4-:R-:W-:Y:S01]  /*13e90*/  IMAD.X R9, R0, 0x1, R9, P3 ;  /* 0x0000000100097824 */ /* 0x010fe200018e0609 */
[----:B------:R-:W-:Y:S01]  /*13ea0*/  PRMT R23, RZ, 0x7610, R23 ;  /* 0x00007610ff177816 */ /* 0x000fe20000000017 */
[----:B------:R-:W-:-:S03]  /*13eb0*/  ULDC UR59, c[0x0][0x23c] ;  /* 0x00008f00003b7ab9 */ /* 0x000fc60000000800 */
[----:B------:R0:W4:Y:S04]  /*13ec0*/  @!P0 LDG.E.U8 R22, desc[UR30][R8.64] ;  /* 0x0000001e08168981 */ /* 0x000128000c1e1100 */
[----:B--2---:R1:W-:Y:S01]  /*13ed0*/  STL [R1+0x58], R25 ;  /* 0x0000581901007387 */ /* 0x0043e20000100800 */
[----:B---3--:R-:W-:Y:S02]  /*13ee0*/  PRMT R24, RZ, 0x7610, R24 ;  /* 0x00007610ff187816 */ /* 0x008fe40000000018 */
[----:B------:R-:W-:Y:S01]  /*13ef0*/  IADD3 R4, P1, R3, R5, RZ ;  /* 0x0000000503047210 */ /* 0x000fe20007f3e0ff */
[----:B-1----:R-:W2:Y:S04]  /*13f00*/  LDL.LU R25, [R1+0x127c] ;  /* 0x00127c0001197983 */ /* 0x002ea80000300800 */
[----:B------:R-:W-:-:S05]  /*13f10*/  IMAD.X R5, R0, 0x1, R2, P1 ;  /* 0x0000000100057824 */ /* 0x000fca00008e0602 */
[----:B------:R1:W3:Y:S01]  /*13f20*/  @!P0 LDG.E.U8 R24, desc[UR30][R4.64] ;  /* 0x0000001e04188981 */ /* 0x0002e2000c1e1100 */
[C---:B------:R-:W-:Y:S02]  /*13f30*/  IADD3 R6, P2, R3.reuse, UR48, RZ ;  /* 0x0000003003067c10 */ /* 0x040fe4000ff5e0ff */
[----:B0-----:R-:W-:Y:S01]  /*13f40*/  IADD3 R8, P3, R3, UR49, RZ ;  /* 0x0000003103087c10 */ /* 0x001fe2000ff7e0ff */
[----:B----4-:R0:W-:Y:S01]  /*13f50*/  STL [R1+0x5c], R22 ;  /* 0x00005c1601007387 */ /* 0x0101e20000100800 */
[----:B------:R-:W-:-:S03]  /*13f60*/  IADD3.X R7, R0, UR19, RZ, P2, !PT ;  /* 0x0000001300077c10 */ /* 0x000fc600097fe4ff */
[----:B0-----:R-:W4:Y:S04]  /*13f70*/  LDL.LU R22, [R1+0x1278] ;  /* 0x0012780001167983 */ /* 0x001f280000300800 */
[----:B------:R-:W4:Y:S04]  /*13f80*/  LDL.LU R3, [R1+0x974] ;  /* 0x0009740001037983 */ /* 0x000f280000300800 */
[----:B------:R-:W4:Y:S01]  /*13f90*/  LDL.LU R2, [R1+0x970] ;  /* 0x0009700001027983 */ /* 0x000f220000300800 */
[----:B-1----:R-:W0:Y:S01]  /*13fa0*/  S2R R5, SR_TID.X ;  /* 0x0000000000057919 */ /* 0x002e220000002100 */
[----:B--2---:R-:W-:-:S06]  /*13fb0*/  PRMT R25, RZ, 0x7610, R25 ;  /* 0x00007610ff197816 */ /* 0x004fcc0000000019 */
[----:B------:R-:W2:Y:S04]  /*13fc0*/  @!P0 LDG.E.U8 R25, desc[UR30][R6.64] ;  /* 0x0000001e06198981 */ /* 0x000ea8000c1e1100 */
[----:B---3--:R1:W-:Y:S04]  /*13fd0*/  STL [R1+0x48], R24 ;  /* 0x0000481801007387 */ /* 0x0083e80000100800 */
[----:B-1----:R-:W3:Y:S01]  /*13fe0*/  LDL.LU R24, [R1+0x1274] ;  /* 0x0012740001187983 */ /* 0x002ee20000300800 */
[----:B------:R-:W-:Y:S02]  /*13ff0*/  IADD3.X R9, R0, UR58, RZ, P3, !PT ;  /* 0x0000003a00097c10 */ /* 0x000fe40009ffe4ff */
[----:B0-----:R-:W-:-:S03]  /*14000*/  LOP3.LUT R5, R5, 0x1f, RZ, 0xc0, !PT ;  /* 0x0000001f05057812 */ /* 0x001fc600078ec0ff */
[----:B------:R0:W3:Y:S02]  /*14010*/  @!P0 LDG.E.U8 R23, desc[UR30][R8.64] ;  /* 0x0000001e08178981 */ /* 0x0000e4000c1e1100 */
[----:B0-----:R-:W-:Y:S01]  /*14020*/  IMAD R9, R5, UR59, RZ ;  /* 0x0000003b05097c24 */ /* 0x001fe2000f8e02ff */
[----:B----4-:R-:W-:Y:S01]  /*14030*/  PRMT R22, RZ, 0x7610, R22 ;  /* 0x00007610ff167816 */ /* 0x010fe20000000016 */
[----:B------:R-:W-:-:S03]  /*14040*/  ULDC UR59, c[0x0][0x23c] ;  /* 0x00008f00003b7ab9 */ /* 0x000fc60000000800 */
[----:B------:R-:W-:-:S04]  /*14050*/  IADD3 R4, P1, R9, UR52, RZ ;  /* 0x0000003409047c10 */ /* 0x000fc8000ff3e0ff */
[----:B------:R-:W-:Y:S01]  /*14060*/  IADD3.X R5, R0, UR55, RZ, P1, !PT ;  /* 0x0000003700057c10 */ /* 0x000fe20008ffe4ff */
[----:B--2---:R0:W-:Y:S04]  /*14070*/  STL [R1+0x4c], R25 ;  /* 0x00004c1901007387 */ /* 0x0041e80000100800 */
[----:B0-----:R-:W2:Y:S01]  /*14080*/  LDL.LU R25, [R1+0x1270] ;  /* 0x0012700001197983 */ /* 0x001ea20000300800 */
[----:B---3--:R-:W-:-:S06]  /*14090*/  PRMT R24, RZ, 0x7610, R24 ;  /* 0x00007610ff187816 */ /* 0x008fcc0000000018 */
[----:B------:R0:W3:Y:S01]  /*140a0*/  @!P0 LDG.E.U8 R24, desc[UR30][R4.64] ;  /* 0x0000001e04188981 */ /* 0x0000e2000c1e1100 */
[----:B------:R-:W-:-:S04]  /*140b0*/  IADD3 R6, P2, R9, UR53, RZ ;  /* 0x0000003509067c10 */ /* 0x000fc8000ff5e0ff */
[----:B------:R-:W-:Y:S01]  /*140c0*/  IADD3.X R7, R0, UR33, RZ, P2, !PT ;  /* 0x0000002100077c10 */ /* 0x000fe200097fe4ff */
[----:B------:R1:W-:Y:S04]  /*140d0*/  STL [R1+0x50], R23 ;  /* 0x0000501701007387 */ /* 0x0003e80000100800 */
[----:B-1----:R-:W4:Y:S01]  /*140e0*/  LDL.LU R23, [R1+0x126c] ;  /* 0x00126c0001177983 */ /* 0x002f220000300800 */
[----:B0-----:R-:W0:Y:S01]  /*140f0*/  S2R R5, SR_TID.X ;  /* 0x0000000000057919 */ /* 0x001e220000002100 */
[----:B--2---:R-:W-:-:S06]  /*14100*/  PRMT R25, RZ, 0x7610, R25 ;  /* 0x00007610ff197816 */ /* 0x004fcc0000000019 */
[----:B------:R-:W2:Y:S04]  /*14110*/  @!P0 LDG.E.U8 R25, desc[UR30][R6.64] ;  /* 0x0000001e06198981 */ /* 0x000ea8000c1e1100 */
[----:B---3--:R1:W-:Y:S04]  /*14120*/  STL [R1+0x3c], R24 ;  /* 0x00003c1801007387 */ /* 0x0083e80000100800 */
[----:B-1----:R-:W3:Y:S01]  /*14130*/  LDL.LU R24, [R1+0x1268] ;  /* 0x0012680001187983 */ /* 0x002ee20000300800 */
[----:B------:R-:W-:Y:S02]  /*14140*/  IADD3 R8, P3, R9, UR21, RZ ;  /* 0x0000001509087c10 */ /* 0x000fe4000ff7e0ff */
[----:B0-----:R-:W-:-:S02]  /*14150*/  LOP3.LUT R5, R5, 0x1f, RZ, 0xc0, !PT ;  /* 0x0000001f05057812 */ /* 0x001fc400078ec0ff */
[----:B------:R-:W-:-:S05]  /*14160*/  IADD3.X R9, R0, UR24, RZ, P3, !PT ;  /* 0x0000001800097c10 */ /* 0x000fca0009ffe4ff */
        /* <DEDUP_REMOVED lines=10> */
[C---:B------:R-:W-:Y:S02]  /*14210*/  IADD3 R6, P2, R9.reuse, UR7, RZ ;  /* 0x0000000709067c10 */ /* 0x040fe4000ff5e0ff */
[----:B------:R-:W-:Y:S02]  /*14220*/  IADD3 R8, P3, R9, UR11, RZ ;  /* 0x0000000b09087c10 */ /* 0x000fe4000ff7e0ff */
[C---:B------:R-:W-:Y:S02]  /*14230*/  IADD3.X R7, R0.reuse, UR32, RZ, P2, !PT ;  /* 0x0000002000077c10 */ /* 0x040fe400097fe4ff */
[----:B------:R-:W-:Y:S01]  /*14240*/  IADD3.X R9, R0, UR41, RZ, P3, !PT ;  /* 0x0000002900097c10 */ /* 0x000fe20009ffe4ff */
[----:B------:R1:W-:Y:S04]  /*14250*/  STL [R1+0x44], R22 ;  /* 0x0000441601007387 */ /* 0x0003e80000100800 */
[----:B------:R-:W4:Y:S04]  /*14260*/  @!P0 LDG.E.U8 R23, desc[UR30][R6.64] ;  /* 0x0000001e06178981 */ /* 0x000f28000c1e1100 */
[----:B-1----:R-:W4:Y:S01]  /*14270*/  LDL.LU R22, [R1+0x1260] ;  /* 0x0012600001167983 */ /* 0x002f220000300800 */
[----:B0-----:R-:W0:Y:S01]  /*14280*/  S2R R5, SR_TID.X ;  /* 0x0000000000057919 */ /* 0x001e220000002100 */
[----:B--2---:R-:W-:-:S06]  /*14290*/  PRMT R25, RZ, 0x7610, R25 ;  /* 0x00007610ff197816 */ /* 0x004fcc0000000019 */
[----:B------:R1:W2:Y:S04]  /*142a0*/  @!P0 LDG.E.U8 R25, desc[UR30][R8.64] ;  /* 0x0000001e08198981 */ /* 0x0002a8000c1e1100 */
[----:B---3--:R3:W-:Y:S04]  /*142b0*/  STL [R1+0x28], R24 ;  /* 0x0000281801007387 */ /* 0x0087e80000100800 */
[----:B---3--:R-:W3:Y:S01]  /*142c0*/  LDL.LU R24, [R1+0x125c] ;  /* 0x00125c0001187983 */ /* 0x008ee20000300800 */
[----:B0-----:R-:W-:-:S05]  /*142d0*/  LOP3.LUT R5, R5, 0x1f, RZ, 0xc0, !PT ;  /* 0x0000001f05057812 */ /* 0x001fca00078ec0ff */
[----:B-1----:R-:W-:Y:S01]  /*142e0*/  IMAD R9, R5, UR59, RZ ;  /* 0x0000003b05097c24 */ /* 0x002fe2000f8e02ff */
[----:B----4-:R0:W-:Y:S01]  /*142f0*/  STL [R1+0x2c], R23 ;  /* 0x00002c1701007387 */ /* 0x0101e20000100800 */
[----:B------:R-:W-:-:S03]  /*14300*/  ULDC UR59, c[0x0][0x23c] ;  /* 0x00008f00003b7ab9 */ /* 0x000fc60000000800 */
[C---:B------:R-:W-:Y:S02]  /*14310*/  IADD3 R4, P1, R9.reuse, UR15, RZ ;  /* 0x0000000f09047c10 */ /* 0x040fe4000ff3e0ff */
[----:B------:R-:W-:Y:S02]  /*14320*/  IADD3 R6, P2, R9, R3, RZ ;  /* 0x0000000309067210 */ /* 0x000fe40007f5e0ff */
[----:B------:R-:W-:Y:S01]  /*14330*/  IADD3.X R5, R0, UR45, RZ, P1, !PT ;  /* 0x0000002d00057c10 */ /* 0x000fe20008ffe4ff */
[----:B0-----:R-:W4:Y:S04]  /*14340*/  LDL.LU R23, [R1+0x1258] ;  /* 0x0012580001177983 */ /* 0x001f280000300800 */
[----:B--2---:R0:W-:Y:S04]  /*14350*/  STL [R1+0x38], R25 ;  /* 0x0000381901007387 */ /* 0x0041e80000100800 */
[----:B0-----:R-:W2:Y:S01]  /*14360*/  LDL.LU R25, [R1+0x1254] ;  /* 0x0012540001197983 */ /* 0x001ea20000300800 */
[----:B---3--:R-:W-:-:S03]  /*14370*/  PRMT R24, RZ, 0x7610, R24 ;  /* 0x00007610ff187816 */ /* 0x008fc60000000018 */
[----:B------:R-:W3:Y:S04]  /*14380*/  LDL R7, [R1+0x96c] ;  /* 0x00096c0001077983 */ /* 0x000ee80000100800 */
[----:B------:R0:W-:Y:S04]  /*14390*/  STL [R1+0xa2c], R3 ;  /* 0x000a2c0301007387 */ /* 0x0001e80000100800 */
[----:B------:R1:W4:Y:S04]  /*143a0*/  @!P0 LDG.E.U8 R24, desc[UR30][R4.64] ;  /* 0x0000001e04188981 */ /* 0x000328000c1e1100 */
[----:B0-----:R-:W2:Y:S01]  /*143b0*/  LDL R3, [R1+0x948] ;  /* 0x0009480001037983 */ /* 0x001ea20000100800 */
[----:B------:R-:W-:-:S03]  /*143c0*/  IADD3 R8, P3, R9, R2, RZ ;  /* 0x0000000209087210 */ /* 0x000fc60007f7e0ff */
[----:B------:R0:W-:Y:S04]  /*143d0*/  STL [R1+0xa30], R2 ;  /* 0x000a300201007387 */ /* 0x0001e80000100800 */
[----:B0-----:R-:W3:Y:S01]  /*143e0*/  LDL.LU R2, [R1+0x944] ;  /* 0x0009440001027983 */ /* 0x001ee20000300800 */
[----:B-1----:R-:W0:Y:S01]  /*143f0*/  S2R R5, SR_TID.X ;  /* 0x0000000000057919 */ /* 0x002e220000002100 */
[C---:B--2---:R-:W-:Y:S02]  /*14400*/  IMAD.X R9, R0.reuse, 0x1, R3, P3 ;  /* 0x0000000100097824 */ /* 0x044fe400018e0603 */
[----:B------:R-:W2:Y:S04]  /*14410*/  LDL.LU R3, [R1+0x920] ;  /* 0x0009200001037983 */ /* 0x000ea80000300800 */
[----:B----4-:R1:W-:Y:S04]  /*14420*/  STL [R1+0x1c], R24 ;  /* 0x00001c1801007387 */ /* 0x0103e80000100800 */
[----:B-1----:R-:W4:Y:S01]  /*14430*/  LDL.LU R24, [R1+0x1250] ;  /* 0x0012500001187983 */ /* 0x002f220000300800 */
[----:B------:R-:W-:Y:S01]  /*14440*/  PRMT R25, RZ, 0x7610, R25 ;  /* 0x00007610ff197816 */ /* 0x000fe20000000019 */
[----:B---3--:R-:W-:Y:S01]  /*14450*/  IMAD.X R7, R0, 0x1, R7, P2 ;  /* 0x0000000100077824 */ /* 0x008fe200010e0607 */
[----:B------:R-:W-:-:S02]  /*14460*/  PRMT R23, RZ, 0x7610, R23 ;  /* 0x00007610ff177816 */ /* 0x000fc40000000017 */
[----:B0-----:R-:W-:Y:S02]  /*14470*/  LOP3.LUT R5, R5, 0x1f, RZ, 0xc0, !PT ;  /* 0x0000001f05057812 */ /* 0x001fe400078ec0ff */
[----:B------:R-:W3:Y:S04]  /*14480*/  @!P0 LDG.E.U8 R25, desc[UR30][R6.64] ;  /* 0x0000001e06198981 */ /* 0x000ee8000c1e1100 */
[----:B------:R0:W2:Y:S02]  /*14490*/  @!P0 LDG.E.U8 R23, desc[UR30][R8.64] ;  /* 0x0000001e08178981 */ /* 0x0000a4000c1e1100 */
[----:B0-----:R-:W-:Y:S01]  /*144a0*/  IMAD R9, R5, UR59, RZ ;  /* 0x0000003b05097c24 */ /* 0x001fe2000f8e02ff */
[----:B------:R-:W-:-:S04]  /*144b0*/  ULDC UR59, c[0x0][0x23c] ;  /* 0x00008f00003b7ab9 */ /* 0x000fc80000000800 */
[----:B------:R-:W-:-:S04]  /*144c0*/  IADD3 R4, P3, R9, UR14, RZ ;  /* 0x0000000e09047c10 */ /* 0x000fc8000ff7e0ff */
[----:B------:R-:W-:Y:S02]  /*144d0*/  IADD3.X R5, R0, UR44, RZ, P3, !PT ;  /* 0x0000002c00057c10 */ /* 0x000fe40009ffe4ff */
[----:B----4-:R-:W-:-:S06]  /*144e0*/  PRMT R24, RZ, 0x7610, R24 ;  /* 0x00007610ff187816 */ /* 0x010fcc0000000018 */
[----:B------:R0:W4:Y:S04]  /*144f0*/  @!P0 LDG.E.U8 R24, desc[UR30][R4.64] ;  /* 0x0000001e04188981 */ /* 0x000128000c1e1100 */
[----:B---3--:R1:W-:Y:S04]  /*14500*/  STL [R1+0x20], R25 ;  /* 0x0000201901007387 */ /* 0x0083e80000100800 */
[----:B-1----:R-:W3:Y:S04]  /*14510*/  LDL.LU R25, [R1+0x124c] ;  /* 0x00124c0001197983 */ /* 0x002ee80000300800 */
[----:B--2---:R1:W-:Y:S04]  /*14520*/  STL [R1+0x24], R23 ;  /* 0x0000241701007387 */ /* 0x0043e80000100800 */
[----:B-1----:R-:W2:Y:S01]  /*14530*/  LDL.LU R23, [R1+0x1248] ;  /* 0x0012480001177983 */ /* 0x002ea20000300800 */
[----:B0-----:R-:W0:Y:S03]  /*14540*/  S2R R5, SR_TID.X ;  /* 0x0000000000057919 */ /* 0x001e260000002100 */
[----:B----4-:R1:W-:Y:S04]  /*14550*/  STL [R1+0x18], R24 ;  /* 0x0000181801007387 */ /* 0x0103e80000100800 */
[----:B-1----:R-:W4:Y:S01]  /*14560*/  LDL.LU R24, [R1+0x1244] ;  /* 0x0012440001187983 */ /* 0x002f220000300800 */
[----:B------:R-:W-:-:S02]  /*14570*/  IADD3 R8, P2, R9, UR10, RZ ;  /* 0x0000000a09087c10 */ /* 0x000fc4000ff5e0ff */
[----:B------:R-:W-:Y:S02]  /*14580*/  IADD3 R6, P1, R9, UR6, RZ ;  /* 0x0000000609067c10 */ /* 0x000fe4000ff3e0ff */
[----:B---3--:R-:W-:Y:S02]  /*14590*/  PRMT R25, RZ, 0x7610, R25 ;  /* 0x00007610ff197816 */ /* 0x008fe40000000019 */
[C---:B------:R-:W-:Y:S02]  /*145a0*/  IADD3.X R9, R0.reuse, UR40, RZ, P2, !PT ;  /* 0x0000002800097c10 */ /* 0x040fe400097fe4ff */
[----:B0-----:R-:W-:Y:S02]  /*145b0*/  LOP3.LUT R5, R5, 0x1f, RZ, 0xc0, !PT ;  /* 0x0000001f05057812 */ /* 0x001fe400078ec0ff */
[----:B------:R-:W-:Y:S01]  /*145c0*/  PRMT R22, RZ, 0x7610, R22 ;  /* 0x00007610ff167816 */ /* 0x000fe20000000016 */
[----:B------:R0:W3:Y:S01]  /*145d0*/  @!P0 LDG.E.U8 R25, desc[UR30][R8.64] ;  /* 0x0000001e08198981 */ /* 0x0000e2000c1e1100 */
[----:B------:R-:W-:-:S05]  /*145e0*/  IADD3.X R7, R0, UR28, RZ, P1, !PT ;  /* 0x0000001c00077c10 */ /* 0x000fca0008ffe4ff */
[----:B------:R1:W3:Y:S01]  /*145f0*/  @!P0 LDG.E.U8 R22, desc[UR30][R6.64] ;  /* 0x0000001e06168981 */ /* 0x0002e2000c1e1100 */
[----:B0-----:R-:W-:Y:S01]  /*14600*/  IMAD R9, R5, UR59, RZ ;  /* 0x0000003b05097c24 */ /* 0x001fe2000f8e02ff */
[----:B--2---:R-:W-:Y:S01]  /*14610*/  PRMT R23, RZ, 0x7610, R23 ;  /* 0x00007610ff177816 */ /* 0x004fe20000000017 */
[----:B------:R-:W-:-:S03]  /*14620*/  ULDC UR59, c[0x0][0x23c] ;  /* 0x00008f00003b7ab9 */ /* 0x000fc60000000800 */
[C---:B------:R-:W-:Y:S02]  /*14630*/  IADD3 R4, P1, R9.reuse, UR50, RZ ;  /* 0x0000003209047c10 */ /* 0x040fe4000ff3e0ff */
[----:B-1----:R-:W-:Y:S02]  /*14640*/  IADD3 R6, P2, R9, UR51, RZ ;  /* 0x0000003309067c10 */ /* 0x002fe4000ff5e0ff */
[C---:B------:R-:W-:Y:S02]  /*14650*/  IADD3.X R5, R0.reuse, UR57, RZ, P1, !PT ;  /* 0x0000003900057c10 */ /* 0x040fe40008ffe4ff */
[----:B------:R-:W-:-:S03]  /*14660*/  IADD3.X R7, R0, UR56, RZ, P2, !PT ;  /* 0x0000003800077c10 */ /* 0x000fc600097fe4ff */
[----:B------:R-:W2:Y:S01]  /*14670*/  @!P0 LDG.E.U8 R23, desc[UR30][R4.64] ;  /* 0x0000001e04178981 */ /* 0x000ea2000c1e1100 */
[----:B----4-:R-:W-:-:S06]  /*14680*/  PRMT R24, RZ, 0x7610, R24 ;  /* 0x00007610ff187816 */ /* 0x010fcc0000000018 */
[----:B------:R-:W4:Y:S04]  /*14690*/  @!P0 LDG.E.U8 R24, desc[UR30][R6.64] ;  /* 0x0000001e06188981 */ /* 0x000f28000c1e1100 */
[----:B---3--:R0:W-:Y:S04]  /*146a0*/  STL [R1+0x14], R25 ;  /* 0x0000141901007387 */ /* 0x0081e80000100800 */
[----:B0-----:R-:W3:Y:S04]  /*146b0*/  LDL.LU R25, [R1+0x1240] ;  /* 0x0012400001197983 */ /* 0x001ee80000300800 */
[----:B------:R0:W-:Y:S04]  /*146c0*/  STL [R1+0x10], R22 ;  /* 0x0000101601007387 */ /* 0x0001e80000100800 */
[----:B0-----:R-:W3:Y:S04]  /*146d0*/  LDL.LU R22, [R1+0x123c] ;  /* 0x00123c0001167983 */ /* 0x001ee80000300800 */
[----:B--2---:R0:W-:Y:S04]  /*146e0*/  STL [R1+0x4], R23 ;  /* 0x0000041701007387 */ /* 0x0041e80000100800 */
[----:B0-----:R-:W2:Y:S04]  /*146f0*/  LDL.LU R23, [R1+0x1238] ;  /* 0x0012380001177983 */ /* 0x001ea80000300800 */
[----:B----4-:R0:W-:Y:S04]  /*14700*/  STL [R1+0x8], R24 ;  /* 0x0000081801007387 */ /* 0x0101e80000100800 */
[----:B0-----:R-:W4:Y:S01]  /*14710*/  LDL.LU R24, [R1+0x1234] ;  /* 0x0012340001187983 */ /* 0x001f220000300800 */
[----:B------:R-:W0:Y:S01]  /*14720*/  S2R R5, SR_TID.X ;  /* 0x0000000000057919 */ /* 0x000e220000002100 */
[----:B------:R-:W-:-:S02]  /*14730*/  IADD3 R8, P3, R9, UR54, RZ ;  /* 0x0000003609087c10 */ /* 0x000fc4000ff7e0ff */
[----:B---3--:R-:W-:Y:S02]  /*14740*/  PRMT R25, RZ, 0x7610, R25 ;  /* 0x00007610ff197816 */ /* 0x008fe40000000019 */
[----:B------:R-:W-:-:S05]  /*14750*/  IADD3.X R9, R0, UR29, RZ, P3, !PT ;  /* 0x0000001d00097c10 */ /* 0x000fca0009ffe4ff */
[----:B------:R1:W3:Y:S01]  /*14760*/  @!P0 LDG.E.U8 R25, desc[UR30][R8.64] ;  /* 0x0000001e08198981 */ /* 0x0002e2000c1e1100 */
[----:B------:R-:W-:Y:S02]  /*14770*/  PRMT R28, RZ, 0x7610, R28 ;  /* 0x00007610ff1c7816 */ /* 0x000fe4000000001c */
[----:B------:R-:W-:Y:S02]  /*14780*/  PRMT R29, RZ, 0x7610, R29 ;  /* 0x00007610ff1d7816 */ /* 0x000fe4000000001d */
[----:B0-----:R-:W-:-:S05]  /*14790*/  LOP3.LUT R5, R5, 0x1f, RZ, 0xc0, !PT ;  /* 0x0000001f05057812 */ /* 0x001fca00078ec0ff */
[----:B-1----:R-:W-:Y:S01]  /*147a0*/  IMAD R9, R5, UR59, RZ ;  /* 0x0000003b05097c24 */ /* 0x002fe2000f8e02ff */
[----:B------:R-:W-:-:S04]  /*147b0*/  ULDC UR59, c[0x0][0x23c] ;  /* 0x00008f00003b7ab9 */ /* 0x000fc80000000800 */
[C---:B------:R-:W-:Y:S02]  /*147c0*/  IADD3 R4, P1, R9.reuse, UR20, RZ ;  /* 0x0000001409047c10 */ /* 0x040fe4000ff3e0ff */
[C---:B------:R-:W-:Y:S02]  /*147d0*/  IADD3 R6, P2, R9.reuse, UR4, RZ ;  /* 0x0000000409067c10 */ /* 0x040fe4000ff5e0ff */
[----:B------:R-:W-:Y:S02]  /*147e0*/  IADD3 R8, P3, R9, UR5, RZ ;  /* 0x0000000509087c10 */ /* 0x000fe4000ff7e0ff */
[C---:B------:R-:W-:Y:S02]  /*147f0*/  IADD3.X R5, R0.reuse, UR23, RZ, P1, !PT ;  /* 0x0000001700057c10 */ /* 0x040fe40008ffe4ff */
[C---:B------:R-:W-:Y:S02]  /*14800*/  IADD3.X R7, R0.reuse, UR26, RZ, P2, !PT ;  /* 0x0000001a00077c10 */ /* 0x040fe400097fe4ff */
[----:B------:R-:W-:Y:S01]  /*14810*/  IADD3.X R9, R0, UR27, RZ, P3, !PT ;  /* 0x0000001b00097c10 */ /* 0x000fe20009ffe4ff */
[----:B------:R-:W2:Y:S04]  /*14820*/  @!P0 LDG.E.U8 R28, desc[UR30][R4.64] ;  /* 0x0000001e041c8981 */ /* 0x000ea8000c1e1100 */
[----:B------:R-:W2:Y:S01]  /*14830*/  @!P0 LDG.E.U8 R29, desc[UR30][R6.64] ;  /* 0x0000001e061d8981 */ /* 0x000ea2000c1e1100 */
[----:B----4-:R-:W-:-:S06]  /*14840*/  PRMT R24, RZ, 0x7610, R24 ;  /* 0x00007610ff187816 */ /* 0x010fcc0000000018 */
[----:B------:R-:W4:Y:S04]  /*14850*/  @!P0 LDG.E.U8 R24, desc[UR30][R8.64] ;  /* 0x0000001e08188981 */ /* 0x000f28000c1e1100 */
[----:B---3--:R0:W-:Y:S04]  /*14860*/  STL [R1+0xc], R25 ;  /* 0x00000c1901007387 */ /* 0x0081e80000100800 */
[----:B0-----:R-:W3:Y:S04]  /*14870*/  LDL.LU R25, [R1+0x1230] ;  /* 0x0012300001197983 */ /* 0x001ee80000300800 */
[----:B--2---:R-:W-:Y:S04]  /*14880*/  STL [R1+0x11e4], R28 ;  /* 0x0011e41c01007387 */ /* 0x004fe80000100800 */
[----:B------:R-:W-:Y:S04]  /*14890*/  STL [R1+0x11e8], R29 ;  /* 0x0011e81d01007387 */ /* 0x000fe80000100800 */
[----:B----4-:R0:W-:Y:S04]  /*148a0*/  STL [R1], R24 ;  /* 0x0000001801007387 */ /* 0x0101e80000100800 */
[----:B0-----:R-:W2:Y:S01]  /*148b0*/  LDL.LU R24, [R1+0x122c] ;  /* 0x00122c0001187983 */ /* 0x001ea20000300800 */
[----:B------:R-:W0:Y:S01]  /*148c0*/  S2R R5, SR_TID.X ;  /* 0x0000000000057919 */ /* 0x000e220000002100 */
[----:B------:R-:W-:-:S02]  /*148d0*/  PRMT R27, RZ, 0x7610, R27 ;  /* 0x00007610ff1b7816 */ /* 0x000fc4000000001b */
[----:B---3--:R-:W-:Y:S01]  /*148e0*/  PRMT R25, RZ, 0x7610, R25 ;  /* 0x00007610ff197816 */ /* 0x008fe20000000019 */
[----:B------:R-:W3:Y:S01]  /*148f0*/  LDL R29, [R1+0x81c] ;  /* 0x00081c00011d7983 */ /* 0x000ee20000100800 */
[----:B------:R-:W-:Y:S02]  /*14900*/  PRMT R26, RZ, 0x7610, R26 ;  /* 0x00007610ff1a7816 */ /* 0x000fe4000000001a */
[----:B0-----:R-:W-:-:S05]  /*14910*/  LOP3.LUT R5, R5, 0x1f, RZ, 0xc0, !PT ;  /* 0x0000001f05057812 */ /* 0x001fca00078ec0ff */
[----:B------:R-:W-:-:S05]  /*14920*/  IMAD R28, R5, UR59, RZ ;  /* 0x0000003b051c7c24 */ /* 0x000fca000f8e02ff */
[C---:B------:R-:W-:Y:S02]  /*14930*/  IADD3 R4, P1, R28.reuse, UR8, RZ ;  /* 0x000000081c047c10 */ /* 0x040fe4000ff3e0ff */
[C---:B------:R-:W-:Y:S02]  /*14940*/  IADD3 R8, P3, R28.reuse, UR13, RZ ;  /* 0x0000000d1c087c10 */ /* 0x040fe4000ff7e0ff */
[----:B------:R-:W-:Y:S02]  /*14950*/  IADD3 R6, P2, R28, UR9, RZ ;  /* 0x000000091c067c10 */ /* 0x000fe4000ff5e0ff */
[C---:B------:R-:W-:Y:S02]  /*14960*/  IADD3.X R5, R0.reuse, UR38, RZ, P1, !PT ;  /* 0x0000002600057c10 */ /* 0x040fe40008ffe4ff */
[C---:B------:R-:W-:Y:S02]  /*14970*/  IADD3.X R9, R0.reuse, UR43, RZ, P3, !PT ;  /* 0x0000002b00097c10 */ /* 0x040fe40009ffe4ff */
[----:B------:R-:W-:Y:S01]  /*14980*/  IADD3.X R7, R0, UR39, RZ, P2, !PT ;  /* 0x0000002700077c10 */ /* 0x000fe200097fe4ff */
[----:B------:R0:W4:Y:S04]  /*14990*/  @!P0 LDG.E.U8 R25, desc[UR30][R4.64] ;  /* 0x0000001e04198981 */ /* 0x000128000c1e1100 */
[----:B------:R1:W3:Y:S01]  /*149a0*/  @!P0 LDG.E.U8 R27, desc[UR30][R8.64] ;  /* 0x0000001e081b8981 */ /* 0x0002e2000c1e1100 */
[----:B------:R-:W-:-:S03]  /*149b0*/  PRMT R23, RZ, 0x7610, R23 ;  /* 0x00007610ff177816 */ /* 0x000fc60000000017 */
[----:B------:R1:W3:Y:S01]  /*149c0*/  @!P0 LDG.E.U8 R26, desc[UR30][R6.64] ;  /* 0x0000001e061a8981 */ /* 0x0002e2000c1e1100 */
[C---:B0-----:R-:W-:Y:S02]  /*149d0*/  IADD3 R4, P3, R28.reuse, UR17, RZ ;  /* 0x000000111c047c10 */ /* 0x041fe4000ff7e0ff */
[----:B-1----:R-:W-:Y:S02]  /*149e0*/  IADD3 R8, P2, R28, UR16, RZ ;  /* 0x000000101c087c10 */ /* 0x002fe4000ff5e0ff */
[----:B------:R-:W-:Y:S02]  /*149f0*/  IADD3.X R5, R0, UR47, RZ, P3, !PT ;  /* 0x0000002f00057c10 */ /* 0x000fe40009ffe4ff */
[----:B------:R-:W-:Y:S02]  /*14a00*/  IADD3 R6, P1, R28, UR12, RZ ;  /* 0x0000000c1c067c10 */ /* 0x000fe4000ff3e0ff */
[----:B------:R-:W-:Y:S02]  /*14a10*/  PRMT R22, RZ, 0x7610, R22 ;  /* 0x00007610ff167816 */ /* 0x000fe40000000016 */
[----:B------:R-:W-:-:S02]  /*14a20*/  IADD3.X R9, R0, UR46, RZ, P2, !PT ;  /* 0x0000002e00097c10 */ /* 0x000fc400097fe4ff */
[----:B------:R-:W-:-:S03]  /*14a30*/  IADD3.X R7, R0, UR42, RZ, P1, !PT ;  /* 0x0000002a00077c10 */ /* 0x000fc60008ffe4ff */
[----:B------:R-:W3:Y:S04]  /*14a40*/  @!P0 LDG.E.U8 R23, desc[UR30][R8.64] ;  /* 0x0000001e08178981 */ /* 0x000ee8000c1e1100 */
[----:B------:R-:W3:Y:S01]  /*14a50*/  @!P0 LDG.E.U8 R22, desc[UR30][R6.64] ;  /* 0x0000001e06168981 */ /* 0x000ee2000c1e1100 */
[----:B--2---:R-:W-:-:S06]  /*14a60*/  PRMT R24, RZ, 0x7610, R24 ;  /* 0x00007610ff187816 */ /* 0x004fcc0000000018 */
[----:B------:R0:W2:Y:S02]  /*14a70*/  @!P0 LDG.E.U8 R24, desc[UR30][R4.64] ;  /* 0x0000001e04188981 */ /* 0x0000a4000c1e1100 */
[----:B0-----:R-:W-:Y:S02]  /*14a80*/  IADD3 R4, P3, R28, R2, RZ ;  /* 0x000000021c047210 */ /* 0x001fe40007f7e0ff */
[----:B----4-:R0:W-:Y:S04]  /*14a90*/  STL [R1+0x11ec], R25 ;  /* 0x0011ec1901007387 */ /* 0x0101e80000100800 */
[----:B0-----:R-:W4:Y:S04]  /*14aa0*/  LDL R25, [R1+0x85c] ;  /* 0x00085c0001197983 */ /* 0x001f280000100800 */
[----:B---3--:R0:W-:Y:S04]  /*14ab0*/  STL [R1+0x11f0], R26 ;  /* 0x0011f01a01007387 */ /* 0x0081e80000100800 */
[----:B0-----:R-:W3:Y:S04]  /*14ac0*/  LDL R26, [R1+0x900] ;  /* 0x00090000011a7983 */ /* 0x001ee80000100800 */
[----:B------:R0:W-:Y:S04]  /*14ad0*/  STL [R1+0x11f4], R27 ;  /* 0x0011f41b01007387 */ /* 0x0001e80000100800 */
[----:B0-----:R-:W4:Y:S04]  /*14ae0*/  LDL R27, [R1+0x940] ;  /* 0x00094000011b7983 */ /* 0x001f280000100800 */
[----:B--2---:R0:W-:Y:S04]  /*14af0*/  STL [R1+0x11f8], R24 ;  /* 0x0011f81801007387 */ /* 0x0041e80000100800 */
[----:B0-----:R-:W2:Y:S04]  /*14b00*/  LDL R24, [R1+0x904] ;  /* 0x0009040001187983 */ /* 0x001ea80000100800 */
[----:B------:R-:W-:Y:S04]  /*14b10*/  STL [R1+0x11fc], R23 ;  /* 0x0011fc1701007387 */ /* 0x000fe80000100800 */
[----:B------:R-:W-:Y:S04]  /*14b20*/  STL [R1+0x1200], R22 ;  /* 0x0012001601007387 */ /* 0x000fe80000100800 */
[----:B------:R0:W-:Y:S04]  /*14b30*/  STL [R1+0xa34], R2 ;  /* 0x000a340201007387 */ /* 0x0001e80000100800 */
[----:B0-----:R-:W3:Y:S01]  /*14b40*/  LDL.LU R2, [R1+0x924] ;  /* 0x0009240001027983 */ /* 0x001ee20000300800 */
[----:B------:R-:W-:-:S02]  /*14b50*/  PRMT R21, RZ, 0x7610, R21 ;  /* 0x00007610ff157816 */ /* 0x000fc40000000015 */
[----:B------:R-:W-:Y:S02]  /*14b60*/  PRMT R20, RZ, 0x7610, R20 ;  /* 0x00007610ff147816 */ /* 0x000fe40000000014 */
[----:B------:R-:W-:Y:S01]  /*14b70*/  PRMT R19, RZ, 0x7610, R19 ;  /* 0x00007610ff137816 */ /* 0x000fe20000000013 */
[----:B----4-:R-:W-:-:S05]  /*14b80*/  IMAD.X R5, R0, 0x1, R27, P3 ;  /* 0x0000000100057824 */ /* 0x010fca00018e061b */
[----:B------:R-:W4:Y:S01]  /*14b90*/  @!P0 LDG.E.U8 R21, desc[UR30][R4.64] ;  /* 0x0000001e04158981 */ /* 0x000f22000c1e1100 */
[----:B--2---:R-:W-:-:S05]  /*14ba0*/  IADD3 R6, P1, R28, R24, RZ ;  /* 0x000000181c067210 */ /* 0x004fca0007f3e0ff */
[----:B---3--:R-:W-:-:S05]  /*14bb0*/  IMAD.X R7, R0, 0x1, R26, P1 ;  /* 0x0000000100077824 */ /* 0x008fca00008e061a */
[----:B------:R-:W2:Y:S01]  /*14bc0*/  @!P0 LDG.E.U8 R19, desc[UR30][R6.64] ;  /* 0x0000001e06138981 */ /* 0x000ea2000c1e1100 */
[----:B------:R-:W-:-:S05]  /*14bd0*/  IADD3 R8, P2, R28, R2, RZ ;  /* 0x000000021c087210 */ /* 0x000fca0007f5e0ff */
[----:B------:R-:W-:-:S05]  /*14be0*/  IMAD.X R9, R0, 0x1, R3, P2 ;  /* 0x0000000100097824 */ /* 0x000fca00010e0603 */
[----:B------:R-:W3:Y:S04]  /*14bf0*/  @!P0 LDG.E.U8 R20, desc[UR30][R8.64] ;  /* 0x0000001e08148981 */ /* 0x000ee8000c1e1100 */
[----:B------:R0:W-:Y:S04]  /*14c00*/  STL [R1+0xa38], R2 ;  /* 0x000a380201007387 */ /* 0x0001e80000100800 */
[----:B0-----:R-:W2:Y:S04]  /*14c10*/  LDL.LU R2, [R1+0x858] ;  /* 0x0008580001027983 */ /* 0x001ea80000300800 */
[----:B------:R-:W2:Y:S04]  /*14c20*/  LDL R22, [R1+0x83c] ;  /* 0x00083c0001167983 */ /* 0x000ea80000100800 */
[----:B------:R0:W-:Y:S04]  /*14c30*/  STL [R1+0xa3c], R3 ;  /* 0x000a3c0301007387 */ /* 0x0001e80000100800 */
[----:B0-----:R-:W2:Y:S04]  /*14c40*/  LDL.LU R3, [R1+0x838] ;  /* 0x0008380001037983 */ /* 0x001ea80000300800 */
[----:B----4-:R-:W-:Y:S04]  /*14c50*/  STL [R1+0x1204], R21 ;  /* 0x0012041501007387 */ /* 0x010fe80000100800 */
[----:B---3--:R-:W-:Y:S04]  /*14c60*/  STL [R1+0x1208], R20 ;  /* 0x0012081401007387 */ /* 0x008fe80000100800 */
[----:B--2---:R0:W-:Y:S01]  /*14c70*/  STL [R1+0x120c], R19 ;  /* 0x00120c1301007387 */ /* 0x0041e20000100800 */
[----:B------:R-:W-:-:S02]  /*14c80*/  IADD3 R4, P3, R28, R25, RZ ;  /* 0x000000191c047210 */ /* 0x000fc40007f7e0ff */
[C---:B------:R-:W-:Y:S01]  /*14c90*/  IADD3 R6, P1, R28.reuse, R29, RZ ;  /* 0x0000001d1c067210 */ /* 0x040fe20007f3e0ff */
[----:B------:R-:W2:Y:S01]  /*14ca0*/  LDL R26, [R1+0x764] ;  /* 0x00076400011a7983 */ /* 0x000ea20000100800 */
[----:B------:R-:W-:Y:S02]  /*14cb0*/  PRMT R18, RZ, 0x7610, R18 ;  /* 0x00007610ff127816 */ /* 0x000fe40000000012 */
[----:B------:R-:W-:Y:S01]  /*14cc0*/  PRMT R17, RZ, 0x7610, R17 ;  /* 0x00007610ff117816 */ /* 0x000fe20000000011 */
[----:B------:R-:W3:Y:S04]  /*14cd0*/  LDL R24, [R1+0x744] ;  /* 0x0007440001187983 */ /* 0x000ee80000100800 */
[----:B0-----:R-:W4:Y:S01]  /*14ce0*/  LDL R19, [R1+0x818] ;  /* 0x0008180001137983 */ /* 0x001f220000100800 */
[----:B------:R-:W-:Y:S01]  /*14cf0*/  IADD3 R8, P2, R28, R22, RZ ;  /* 0x000000161c087210 */ /* 0x000fe20007f5e0ff */
[C---:B------:R-:W-:Y:S01]  /*14d00*/  IMAD.X R5, R0.reuse, 0x1, R2, P3 ;  /* 0x0000000100057824 */ /* 0x040fe200018e0602 */
[----:B------:R-:W-:Y:S01]  /*14d10*/  PRMT R16, RZ, 0x7610, R16 ;  /* 0x00007610ff107816 */ /* 0x000fe20000000010 */
[----:B------:R-:W3:Y:S04]  /*14d20*/  LDL R25, [R1+0x724] ;  /* 0x0007240001197983 */ /* 0x000ee80000100800 */
[----:B------:R2:W3:Y:S04]  /*14d30*/  @!P0 LDG.E.U8 R18, desc[UR30][R4.64] ;  /* 0x0000001e04128981 */ /* 0x0004e8000c1e1100 */
[----:B------:R-:W3:Y:S01]  /*14d40*/  LDL R23, [R1+0x720] ;  /* 0x0007200001177983 */ /* 0x000ee20000100800 */
[----:B------:R-:W-:-:S03]  /*14d50*/  IMAD.X R9, R0, 0x1, R3, P2 ;  /* 0x0000000100097824 */ /* 0x000fc600010e0603 */
[----:B------:R-:W3:Y:S04]  /*14d60*/  LDL R22, [R1+0x67c] ;  /* 0x00067c0001167983 */ /* 0x000ee80000100800 */
[----:B------:R-:W3:Y:S04]  /*14d70*/  LDL R21, [R1+0x63c] ;  /* 0x00063c0001157983 */ /* 0x000ee80000100800 */
[----:B------:R-:W3:Y:S04]  /*14d80*/  LDL R20, [R1+0x65c] ;  /* 0x00065c0001147983 */ /* 0x000ee80000100800 */
[----:B------:R3:W3:Y:S04]  /*14d90*/  @!P0 LDG.E.U8 R17, desc[UR30][R8.64] ;  /* 0x0000001e08118981 */ /* 0x0006e8000c1e1100 */
[----:B------:R0:W-:Y:S04]  /*14da0*/  STL [R1+0xa40], R2 ;  /* 0x000a400201007387 */ /* 0x0001e80000100800 */
[----:B0-----:R-:W3:Y:S04]  /*14db0*/  LDL.LU R2, [R1+0x760] ;  /* 0x0007600001027983 */ /* 0x001ee80000300800 */
[----:B------:R0:W-:Y:S04]  /*14dc0*/  STL [R1+0xa44], R3 ;  /* 0x000a440301007387 */ /* 0x0001e80000100800 */
[----:B0-----:R-:W3:Y:S01]  /*14dd0*/  LDL.LU R3, [R1+0x740] ;  /* 0x0007400001037983 */ /* 0x001ee20000300800 */
[----:B----4-:R-:W-:Y:S01]  /*14de0*/  IMAD.X R7, R0, 0x1, R19, P1 ;  /* 0x0000000100077824 */ /* 0x010fe200008e0613 */
[----:B--2---:R-:W-:-:S02]  /*14df0*/  IADD3 R4, P3, R28, R26, RZ ;  /* 0x0000001a1c047210 */ /* 0x004fc40007f7e0ff */
[----:B------:R-:W2:Y:S04]  /*14e00*/  LDL R19, [R1+0x638] ;  /* 0x0006380001137983 */ /* 0x000ea80000100800 */
[----:B------:R-:W4:Y:S01]  /*14e10*/  @!P0 LDG.E.U8 R16, desc[UR30][R6.64] ;  /* 0x0000001e06108981 */ /* 0x000f22000c1e1100 */
[----:B---3--:R-:W-:-:S03]  /*14e20*/  IADD3 R8, P2, R28, R24, RZ ;  /* 0x000000181c087210 */ /* 0x008fc60007f5e0ff */
[----:B------:R-:W-:Y:S04]  /*14e30*/  STL [R1+0x1210], R18 ;  /* 0x0012101201007387 */ /* 0x000fe80000100800 */
[----:B------:R-:W-:Y:S01]  /*14e40*/  STL [R1+0x1214], R17 ;  /* 0x0012141101007387 */ /* 0x000fe20000100800 */
[C---:B------:R-:W-:Y:S02]  /*14e50*/  IMAD.X R5, R0.reuse, 0x1, R2, P3 ;  /* 0x0000000100057824 */ /* 0x040fe400018e0602 */
[----:B------:R-:W-:Y:S01]  /*14e60*/  IMAD.X R9, R0, 0x1, R3, P2 ;  /* 0x0000000100097824 */ /* 0x000fe200010e0603 */
[----:B----4-:R-:W-:Y:S04]  /*14e70*/  STL [R1+0x11e0], R16 ;  /* 0x0011e01001007387 */ /* 0x010fe80000100800 */
[----:B------:R0:W-:Y:S04]  /*14e80*/  STL [R1+0xa48], R2 ;  /* 0x000a480201007387 */ /* 0x0001e80000100800 */
[----:B0-----:R-:W3:Y:S04]  /*14e90*/  LDL.LU R2, [R1+0x678] ;  /* 0x0006780001027983 */ /* 0x001ee80000300800 */
[----:B------:R0:W-:Y:S04]  /*14ea0*/  STL [R1+0xa4c], R3 ;  /* 0x000a4c0301007387 */ /* 0x0001e80000100800 */
[----:B0-----:R-:W4:Y:S01]  /*14eb0*/  LDL.LU R3, [R1+0x658] ;  /* 0x0006580001037983 */ /* 0x001f220000300800 */
[----:B------:R-:W-:-:S02]  /*14ec0*/  IADD3 R6, P1, R28, R25, RZ ;  /* 0x000000191c067210 */ /* 0x000fc40007f3e0ff */
[----:B------:R-:W-:Y:S02]  /*14ed0*/  PRMT R15, RZ, 0x7610, R15 ;  /* 0x00007610ff0f7816 */ /* 0x000fe4000000000f */
[----:B------:R-:W-:Y:S01]  /*14ee0*/  PRMT R14, RZ, 0x7610, R14 ;  /* 0x00007610ff0e7816 */ /* 0x000fe2000000000e */
[----:B------:R-:W-:Y:S01]  /*14ef0*/  IMAD.X R7, R0, 0x1, R23, P1 ;  /* 0x0000000100077824 */ /* 0x000fe200008e0617 */
[----:B------:R-:W-:Y:S02]  /*14f00*/  PRMT R13, RZ, 0x7610, R13 ;  /* 0x00007610ff0d7816 */ /* 0x000fe4000000000d */
[----:B------:R0:W4:Y:S04]  /*14f10*/  @!P0 LDG.E.U8 R15, desc[UR30][R4.64] ;  /* 0x0000001e040f8981 */ /* 0x000128000c1e1100 */
[----:B------:R1:W4:Y:S04]  /*14f20*/  @!P0 LDG.E.U8 R14, desc[UR30][R8.64] ;  /* 0x0000001e080e8981 */ /* 0x000328000c1e1100 */
[----:B------:R2:W4:Y:S01]  /*14f30*/  @!P0 LDG.E.U8 R13, desc[UR30][R6.64] ;  /* 0x0000001e060d8981 */ /* 0x000522000c1e1100 */
[----:B0-----:R-:W-:-:S02]  /*14f40*/  IADD3 R4, P3, R28, R22, RZ ;  /* 0x000000161c047210 */ /* 0x001fc40007f7e0ff */
[C---:B-1----:R-:W-:Y:S02]  /*14f50*/  IADD3 R8, P2, R28.reuse, R20, RZ ;  /* 0x000000141c087210 */ /* 0x042fe40007f5e0ff */
[----:B------:R-:W-:Y:S02]  /*14f60*/  PRMT R12, RZ, 0x7610, R12 ;  /* 0x00007610ff0c7816 */ /* 0x000fe4000000000c */
[----:B--2---:R-:W-:Y:S02]  /*14f70*/  IADD3 R6, P1, R28, R21, RZ ;  /* 0x000000151c067210 */ /* 0x004fe40007f3e0ff */
[----:B------:R-:W-:Y:S02]  /*14f80*/  PRMT R11, RZ, 0x7610, R11 ;  /* 0x00007610ff0b7816 */ /* 0x000fe4000000000b */
[----:B------:R-:W-:Y:S01]  /*14f90*/  PRMT R10, RZ, 0x7610, R10 ;  /* 0x00007610ff0a7816 */ /* 0x000fe2000000000a */
[----:B------:R-:W-:-:S05]  /*14fa0*/  IMAD.X R7, R0, 0x1, R19, P1 ;  /* 0x0000000100077824 */ /* 0x000fca00008e0613 */
[----:B------:R-:W2:Y:S01]  /*14fb0*/  @!P0 LDG.E.U8 R10, desc[UR30][R6.64] ;  /* 0x0000001e060a8981 */ /* 0x000ea2000c1e1100 */
[----:B---3--:R-:W-:-:S05]  /*14fc0*/  IMAD.X R5, R0, 0x1, R2, P3 ;  /* 0x0000000100057824 */ /* 0x008fca00018e0602 */
[----:B------:R0:W3:Y:S01]  /*14fd0*/  @!P0 LDG.E.U8 R12, desc[UR30][R4.64] ;  /* 0x0000001e040c8981 */ /* 0x0000e2000c1e1100 */
[----:B----4-:R-:W-:-:S05]  /*14fe0*/  IMAD.X R9, R0, 0x1, R3, P2 ;  /* 0x0000000100097824 */ /* 0x010fca00010e0603 */
[----:B------:R1:W4:Y:S01]  /*14ff0*/  @!P0 LDG.E.U8 R11, desc[UR30][R8.64] ;  /* 0x0000001e080b8981 */ /* 0x000322000c1e1100 */
[----:B------:R-:W0:Y:S03]  /*15000*/  S2R R0, SR_TID.X ;  /* 0x0000000000007919 */ /* 0x000e260000002100 */
[----:B------:R-:W-:Y:S04]  /*15010*/  STL [R1+0x11c8], R15 ;  /* 0x0011c80f01007387 */ /* 0x000fe80000100800 */
[----:B------:R-:W-:Y:S04]  /*15020*/  STL [R1+0x11cc], R14 ;  /* 0x0011cc0e01007387 */ /* 0x000fe80000100800 */
[----:B------:R-:W-:Y:S04]  /*15030*/  STL [R1+0x11d0], R13 ;  /* 0x0011d00d01007387 */ /* 0x000fe80000100800 */
[----:B------:R-:W-:Y:S01]  /*15040*/  STL [R1+0xad4], R2 ;  /* 0x000ad40201007387 */ /* 0x000fe20000100800 */
[----:B0-----:R-:W-:-:S02]  /*15050*/  SHF.R.U32.HI R16, RZ, 0x2, R0 ;  /* 0x00000002ff107819 */ /* 0x001fc40000011600 */
[----:B------:R-:W-:Y:S02]  /*15060*/  LOP3.LUT R0, R0, 0x3, RZ, 0xc0, !PT ;  /* 0x0000000300007812 */ /* 0x000fe400078ec0ff */
[----:B------:R-:W-:-:S03]  /*15070*/  SGXT.U32 R16, R16, 0x3 ;  /* 0x000000031010781a */ /* 0x000fc60000000000 */
[----:B------:R-:W-:-:S05]  /*15080*/  IMAD R0, R0, 0x110, RZ ;  /* 0x0000011000007824 */ /* 0x000fca00078e02ff */
[----:B------:R-:W-:Y:S01]  /*15090*/  LOP3.LUT R0, R0, R16, RZ, 0xfc, !PT ;  /* 0x0000001000007212 */ /* 0x000fe200078efcff */
[----:B------:R-:W-:Y:S04]  /*150a0*/  STL [R1+0xad8], R3 ;  /* 0x000ad80301007387 */ /* 0x000fe80000100800 */
[----:B------:R-:W0:Y:S04]  /*150b0*/  LDS.U8 R5, [R0+UR18] ;  /* 0x0000001200057984 */ /* 0x000e280008000000 */
[----:B------:R-:W0:Y:S04]  /*150c0*/  LDS.U8 R4, [R0+UR18+0x40] ;  /* 0x0000401200047984 */ /* 0x000e280008000000 */
[----:B------:R-:W0:Y:S04]  /*150d0*/  LDS.U8 R3, [R0+UR18+0x88] ;  /* 0x0000881200037984 */ /* 0x000e280008000000 */
[----:B------:R-:W0:Y:S04]  /*150e0*/  LDS.U8 R7, [R0+UR18+0x8] ;  /* 0x0000081200077984 */ /* 0x000e280008000000 */
[----:B------:R-:W0:Y:S04]  /*150f0*/  LDS.U8 R2, [R0+UR18+0xc8] ;  /* 0x0000c81200027984 */ /* 0x000e280008000000 */
[----:B------:R-:W0:Y:S04]  /*15100*/  LDS.U8 R6, [R0+UR18+0x48] ;  /* 0x0000481200067984 */ /* 0x000e280008000000 */
[----:B-1----:R-:W-:Y:S01]  /*15110*/  LDS.U8 R9, [R0+UR18+0x400] ;  /* 0x0004001200097984 */ /* 0x002fe20008000000 */
[----:B------:R-:W1:Y:S03]  /*15120*/  S2R R28, SR_TID.X ;  /* 0x00000000001c7919 */ /* 0x000e660000002100 */
[----:B------:R-:W-:Y:S04]  /*15130*/  LDS.U8 R8, [R0+UR18+0x440] ;  /* 0x0004401200087984 */ /* 0x000fe80008000000 */
[----:B---3--:R-:W-:Y:S04]  /*15140*/  STL [R1+0x11d4], R12 ;  /* 0x0011d40c01007387 */ /* 0x008fe80000100800 */
[----:B----4-:R-:W-:Y:S04]  /*15150*/  STL [R1+0x11d8], R11 ;  /* 0x0011d80b01007387 */ /* 0x010fe80000100800 */
[----:B--2---:R-:W-:Y:S04]  /*15160*/  STL [R1+0x11dc], R10 ;  /* 0x0011dc0a01007387 */ /* 0x004fe80000100800 */
[----:B0-----:R-:W-:Y:S04]  /*15170*/  STL [R1+0x1218], R5 ;  /* 0x0012180501007387 */ /* 0x001fe80000100800 */
[----:B------:R-:W-:Y:S04]  /*15180*/  STL [R1+0x121c], R4 ;  /* 0x00121c0401007387 */ /* 0x000fe80000100800 */
[----:B------:R-:W-:Y:S04]  /*15190*/  STL [R1+0x97c], R3 ;  /* 0x00097c0301007387 */ /* 0x000fe80000100800 */
[----:B------:R-:W-:Y:S04]  /*151a0*/  STL [R1+0x1220], R7 ;  /* 0x0012200701007387 */ /* 0x000fe80000100800 */
[----:B------:R-:W0:Y:S04]  /*151b0*/  LDS.U8 R3, [R0+UR18+0x80] ;  /* 0x0000801200037984 */ /* 0x000e280008000000 */
[----:B------:R-:W-:Y:S04]  /*151c0*/  STL [R1+0x978], R2 ;  /* 0x0009780201007387 */ /* 0x000fe80000100800 */
[----:B------:R-:W2:Y:S04]  /*151d0*/  LDS.U8 R2, [R0+UR18+0xc0] ;  /* 0x0000c01200027984 */ /* 0x000ea80008000000 */
[----:B------:R-:W-:Y:S04]  /*151e0*/  STL [R1+0x1224], R6 ;  /* 0x0012240601007387 */ /* 0x000fe80000100800 */
[----:B------:R-:W-:Y:S04]  /*151f0*/  LDS.U8 R4, [R0+UR18+0x408] ;  /* 0x0004081200047984 */ /* 0x000fe80008000000 */
[----:B0-----:R-:W-:Y:S04]  /*15200*/  STL [R1+0x984], R3 ;  /* 0x0009840301007387 */ /* 0x001fe80000100800 */
[----:B------:R-:W-:Y:S04]  /*15210*/  STL [R1+0x1228], R9 ;  /* 0x0012280901007387 */ /* 0x000fe80000100800 */
[----:B--2---:R-:W-:Y:S04]  /*15220*/  STL [R1+0x980], R2 ;  /* 0x0009800201007387 */ /* 0x004fe80000100800 */
[----:B------:R-:W0:Y:S04]  /*15230*/  LDS.U8 R3, [R0+UR18+0x4c8] ;  /* 0x0004c81200037984 */ /* 0x000e280008000000 */
[----:B------:R-:W2:Y:S01]  /*15240*/  LDS.U8 R2, [R0+UR18+0x488] ;  /* 0x0004881200027984 */ /* 0x000ea20008000000 */
[----:B-1----:R-:W-:-:S02]  /*15250*/  LOP3.LUT R10, R28, 0x3, RZ, 0xc0, !PT ;  /* 0x000000031c0a7812 */ /* 0x002fc400078ec0ff */
[----:B------:R-:W-:-:S03]  /*15260*/  SHF.R.U32.HI R11, RZ, 0x2, R28 ;  /* 0x00000002ff0b7819 */ /* 0x000fc6000001161c */
[----:B------:R-:W-:Y:S01]  /*15270*/  IMAD R10, R10, 0x110, RZ ;  /* 0x000001100a0a7824 */ /* 0x000fe200078e02ff */
[----:B0-----:R-:W-:Y:S04]  /*15280*/  STL [R1+0xf50], R3 ;  /* 0x000f500301007387 */ /* 0x001fe80000100800 */
[----:B--2---:R-:W-:Y:S04]  /*15290*/  STL [R1+0x98c], R2 ;  /* 0x00098c0201007387 */ /* 0x004fe80000100800 */
[----:B------:R-:W0:Y:S04]  /*152a0*/  LDS.U8 R3, [R0+UR18+0x448] ;  /* 0x0004481200037984 */ /* 0x000e280008000000 */
[----:B------:R-:W1:Y:S04]  /*152b0*/  LDS.U8 R2, [R0+UR18+0x480] ;  /* 0x0004801200027984 */ /* 0x000e680008000000 */
[----:B------:R-:W2:Y:S01]  /*152c0*/  LDS.U8 R0, [R0+UR18+0x4c0] ;  /* 0x0004c01200007984 */ /* 0x000ea20008000000 */
[----:B------:R-:W-:-:S04]  /*152d0*/  SGXT.U32 R11, R11, 0x3 ;  /* 0x000000030b0b781a */ /* 0x000fc80000000000 */
[----:B------:R-:W-:Y:S01]  /*152e0*/  LOP3.LUT R10, R10, R11, RZ, 0xfc, !PT ;  /* 0x0000000b0a0a7212 */ /* 0x000fe200078efcff */
[----:B------:R-:W-:Y:S03]  /*152f0*/  STL [R1+0x57c], R4 ;  /* 0x00057c0401007387 */ /* 0x000fe60000100800 */
[----:B------:R-:W-:Y:S01]  /*15300*/  LOP3.LUT R10, R10, 0x10, RZ, 0x3c, !PT ;  /* 0x000000100a0a7812 */ /* 0x000fe200078e3cff */
[----:B0-----:R-:W-:Y:S04]  /*15310*/  STL [R1+0x578], R3 ;  /* 0x0005780301007387 */ /* 0x001fe80000100800 */
[----:B-1----:R-:W-:Y:S04]  /*15320*/  STL [R1+0xf54], R2 ;  /* 0x000f540201007387 */ /* 0x002fe80000100800 */
[----:B--2---:R-:W-:Y:S04]  /*15330*/  STL [R1+0xf58], R0 ;  /* 0x000f580001007387 */ /* 0x004fe80000100800 */
[----:B------:R-:W0:Y:S04]  /*15340*/  LDS.U8 R0, [R10+UR18] ;  /* 0x000000120a007984 */ /* 0x000e280008000000 */
[----:B------:R-:W1:Y:S04]  /*15350*/  LDS.U8 R3, [R10+UR18+0x40] ;  /* 0x000040120a037984 */ /* 0x000e680008000000 */
[----:B------:R-:W2:Y:S04]  /*15360*/  LDS.U8 R2, [R10+UR18+0x88] ;  /* 0x000088120a027984 */ /* 0x000ea80008000000 */
[----:B0-----:R-:W-:Y:S04]  /*15370*/  STL [R1+0x5d4], R0 ;  /* 0x0005d40001007387 */ /* 0x001fe80000100800 */
[----:B------:R-:W0:Y:S04]  /*15380*/  LDS.U8 R0, [R10+UR18+0xc8] ;  /* 0x0000c8120a007984 */ /* 0x000e280008000000 */
[----:B-1----:R-:W-:Y:S04]  /*15390*/  STL [R1+0x5d0], R3 ;  /* 0x0005d00301007387 */ /* 0x002fe80000100800 */
[----:B------:R-:W1:Y:S04]  /*153a0*/  LDS.U8 R3, [R10+UR18+0x8] ;  /* 0x000008120a037984 */ /* 0x000e680008000000 */
[----:B--2---:R-:W-:Y:S04]  /*153b0*/  STL [R1+0x99c], R2 ;  /* 0x00099c0201007387 */ /* 0x004fe80000100800 */
        /* <DEDUP_REMOVED lines=18> */
[----:B------:R-:W2:Y:S01]  /*154e0*/  LDS.U8 R2, [R10+UR18+0x480] ;  /* 0x000480120a027984 */ /* 0x000ea20008000000 */
[----:B------:R-:W-:-:S02]  /*154f0*/  LOP3.LUT R4, R28, 0x3, RZ, 0xc0, !PT ;  /* 0x000000031c047812 */ /* 0x000fc400078ec0ff */
[----:B------:R-:W-:Y:S01]  /*15500*/  SHF.R.U32.HI R5, RZ, 0x2, R28 ;  /* 0x00000002ff057819 */ /* 0x000fe2000001161c */
[----:B0-----:R-:W-:Y:S04]  /*15510*/  STL [R1+0x5f0], R0 ;  /* 0x0005f00001007387 */ /* 0x001fe80000100800 */
[----:B------:R-:W0:Y:S01]  /*15520*/  LDS.U8 R0, [R10+UR18+0x4c0] ;  /* 0x0004c0120a007984 */ /* 0x000e220008000000 */
[----:B------:R-:W-:Y:S01]  /*15530*/  IMAD R4, R4, 0x110, RZ ;  /* 0x0000011004047824 */ /* 0x000fe200078e02ff */
[----:B------:R-:W-:-:S04]  /*15540*/  SGXT.U32 R5, R5, 0x3 ;  /* 0x000000030505781a */ /* 0x000fc80000000000 */
[----:B------:R-:W-:-:S04]  /*15550*/  LOP3.LUT R4, R4, R5, RZ, 0xfc, !PT ;  /* 0x0000000504047212 */ /* 0x000fc800078efcff */
[----:B------:R-:W-:Y:S01]  /*15560*/  LOP3.LUT R4, R4, 0x20, RZ, 0x3c, !PT ;  /* 0x0000002004047812 */ /* 0x000fe200078e3cff */
[----:B-1----:R-:W-:Y:S04]  /*15570*/  STL [R1+0x5ec], R3 ;  /* 0x0005ec0301007387 */ /* 0x002fe80000100800 */
[----:B------:R-:W1:Y:S04]  /*15580*/  LDS.U8 R3, [R4+UR18] ;  /* 0x0000001204037984 */ /* 0x000e680008000000 */
[----:B--2---:R-:W-:Y:S04]  /*15590*/  STL [R1+0x9b4], R2 ;  /* 0x0009b40201007387 */ /* 0x004fe80000100800 */
[----:B------:R-:W2:Y:S01]  /*155a0*/  LDS.U8 R2, [R4+UR18+0x40] ;  /* 0x0000401204027984 */ /* 0x000ea20008000000 */
[----:B------:R-:W3:Y:S03]  /*155b0*/  S2R R25, SR_TID.X ;  /* 0x0000000000197919 */ /* 0x000ee60000002100 */
[----:B------:R-:W-:Y:S04]  /*155c0*/  LDS.U8 R5, [R4+UR18+0x480] ;  /* 0x0004801204057984 */ /* 0x000fe80008000000 */
        /* <DEDUP_REMOVED lines=15> */
[----:B------:R-:W4:Y:S04]  /*156c0*/  LDL.LU R29, [R1+0x24] ;  /* 0x00002400011d7983 */ /* 0x000f280000300800 */
[----:B--2---:R-:W-:Y:S04]  /*156d0*/  STL [R1+0x9c0], R2 ;  /* 0x0009c00201007387 */ /* 0x004fe80000100800 */
[----:B------:R-:W1:Y:S04]  /*156e0*/  LDS.U8 R3, [R4+UR18+0x440] ;  /* 0x0004401204037984 */ /* 0x000e680008000000 */
[----:B------:R-:W2:Y:S04]  /*156f0*/  LDS.U8 R2, [R4+UR18+0x488] ;  /* 0x0004881204027984 */ /* 0x000ea80008000000 */
[----:B0-----:R-:W-:Y:S04]  /*15700*/  STL [R1+0x60c], R0 ;  /* 0x00060c0001007387 */ /* 0x001fe80000100800 */
[----:B------:R-:W0:Y:S04]  /*15710*/  LDS.U8 R0, [R4+UR18+0x4c8] ;  /* 0x0004c81204007984 */ /* 0x000e280008000000 */
[----:B-1----:R3:W-:Y:S04]  /*15720*/  STL [R1+0x608], R3 ;  /* 0x0006080301007387 */ /* 0x0027e80000100800 */
[----:B--2---:R-:W-:Y:S04]  /*15730*/  STL [R1+0x9cc], R2 ;  /* 0x0009cc0201007387 */ /* 0x004fe80000100800 */
[----:B------:R-:W2:Y:S04]  /*15740*/  LDL.LU R28, [R1+0x20] ;  /* 0x00002000011c7983 */ /* 0x000ea80000300800 */
[----:B------:R-:W1:Y:S04]  /*15750*/  LDS.U8 R2, [R4+UR18+0x408] ;  /* 0x0004081204027984 */ /* 0x000e680008000000 */
[----:B0-----:R-:W-:Y:S04]  /*15760*/  STL [R1+0x9c8], R0 ;  /* 0x0009c80001007387 */ /* 0x001fe80000100800 */
[----:B------:R-:W0:Y:S01]  /*15770*/  LDS.U8 R0, [R4+UR18+0x448] ;  /* 0x0004481204007984 */ /* 0x000e220008000000 */
[----:B---3--:R-:W-:-:S03]  /*15780*/  SHF.R.U32.HI R3, RZ, 0x2, R25 ;  /* 0x00000002ff037819 */ /* 0x008fc60000011619 */
[----:B-1----:R1:W-:Y:S04]  /*15790*/  STL [R1+0x614], R2 ;  /* 0x0006140201007387 */ /* 0x0023e80000100800 */
[----:B0-----:R-:W-:Y:S04]  /*157a0*/  STL [R1+0x1058], R0 ;  /* 0x0010580001007387 */ /* 0x001fe80000100800 */
[----:B------:R-:W0:Y:S01]  /*157b0*/  LDS.U8 R0, [R4+UR18+0x4c0] ;  /* 0x0004c01204007984 */ /* 0x000e220008000000 */
[----:B-1----:R-:W-:Y:S02]  /*157c0*/  LOP3.LUT R2, R25, 0x3, RZ, 0xc0, !PT ;  /* 0x0000000319027812 */ /* 0x002fe400078ec0ff */
[----:B------:R-:W-:-:S03]  /*157d0*/  SGXT.U32 R3, R3, 0x3 ;  /* 0x000000030303781a */ /* 0x000fc60000000000 */
[----:B------:R-:W-:-:S05]  /*157e0*/  IMAD R2, R2, 0x110, RZ ;  /* 0x0000011002027824 */ /* 0x000fca00078e02ff */
[----:B------:R-:W-:-:S04]  /*157f0*/  LOP3.LUT R2, R2, R3, RZ, 0xfc, !PT ;  /* 0x0000000302027212 */ /* 0x000fc800078efcff */
[----:B------:R-:W-:Y:S01]  /*15800*/  LOP3.LUT R2, R2, 0x30, RZ, 0x3c, !PT ;  /* 0x0000003002027812 */ /* 0x000fe200078e3cff */
[----:B------:R-:W-:Y:S04]  /*15810*/  STL [R1+0x9d4], R5 ;  /* 0x0009d40501007387 */ /* 0x000fe80000100800 */
[----:B------:R-:W1:Y:S04]  /*15820*/  LDS.U8 R3, [R2+UR18] ;  /* 0x0000001202037984 */ /* 0x000e680008000000 */
[----:B------:R-:W3:Y:S04]  /*15830*/  LDS.U8 R4, [R2+UR18+0x40] ;  /* 0x0000401202047984 */ /* 0x000ee80008000000 */
[----:B0-----:R-:W-:Y:S04]  /*15840*/  STL [R1+0x9d0], R0 ;  /* 0x0009d00001007387 */ /* 0x001fe80000100800 */
[----:B------:R-:W0:Y:S04]  /*15850*/  LDS.U8 R0, [R2+UR18+0x88] ;  /* 0x0000881202007984 */ /* 0x000e280008000000 */
[----:B-1----:R-:W-:Y:S04]  /*15860*/  STL [R1+0x61c], R3 ;  /* 0x00061c0301007387 */ /* 0x002fe80000100800 */
[----:B------:R-:W1:Y:S04]  /*15870*/  LDS.U8 R3, [R2+UR18+0xc8] ;  /* 0x0000c81202037984 */ /* 0x000e680008000000 */
[----:B---3--:R-:W-:Y:S04]  /*15880*/  STL [R1+0x618], R4 ;  /* 0x0006180401007387 */ /* 0x008fe80000100800 */
        /* <DEDUP_REMOVED lines=12> */
[----:B------:R-:W3:Y:S04]  /*15950*/  LDL.LU R27, [R1+0x1c] ;  /* 0x00001c00011b7983 */ /* 0x000ee80000300800 */
[----:B------:R-:W-:Y:S04]  /*15960*/  LDS.U8 R4, [R2+UR18+0x4c8] ;  /* 0x0004c81202047984 */ /* 0x000fe80008000000 */
[----:B0-----:R-:W-:Y:S04]  /*15970*/  STL [R1+0x62c], R0 ;  /* 0x00062c0001007387 */ /* 0x001fe80000100800 */
[----:B------:R-:W0:Y:S04]  /*15980*/  LDS.U8 R0, [R2+UR18+0x488] ;  /* 0x0004881202007984 */ /* 0x000e280008000000 */
[----:B-1----:R-:W-:Y:S04]  /*15990*/  STL [R1+0x628], R3 ;  /* 0x0006280301007387 */ /* 0x002fe80000100800 */
[----:B------:R-:W1:Y:S04]  /*159a0*/  LDS.U8 R3, [R2+UR18+0x408] ;  /* 0x0004081202037984 */ /* 0x000e680008000000 */
[----:B0-----:R-:W-:Y:S04]  /*159b0*/  STL [R1+0x9ec], R0 ;  /* 0x0009ec0001007387 */ /* 0x001fe80000100800 */
[----:B------:R-:W0:Y:S04]  /*159c0*/  LDS.U8 R0, [R2+UR18+0x448] ;  /* 0x0004481202007984 */ /* 0x000e280008000000 */
[----:B------:R-:W-:Y:S04]  /*159d0*/  STL [R1+0x9e8], R4 ;  /* 0x0009e80401007387 */ /* 0x000fe80000100800 */
[----:B-1----:R-:W-:Y:S04]  /*159e0*/  STL [R1+0x634], R3 ;  /* 0x0006340301007387 */ /* 0x002fe80000100800 */
[----:B------:R-:W1:Y:S04]  /*159f0*/  LDS.U8 R3, [R2+UR18+0x480] ;  /* 0x0004801202037984 */ /* 0x000e680008000000 */
[----:B0-----:R-:W-:Y:S04]  /*15a00*/  STL [R1+0x630], R0 ;  /* 0x0006300001007387 */ /* 0x001fe80000100800 */
[----:B------:R-:W0:Y:S01]  /*15a10*/  LDS.U8 R0, [R2+UR18+0x4c0] ;  /* 0x0004c01202007984 */ /* 0x000e220008000000 */
[----:B------:R-:W-:Y:S01]  /*15a20*/  LOP3.LUT R14, R25, 0x3f, RZ, 0xc0, !PT ;  /* 0x0000003f190e7812 */ /* 0x000fe200078ec0ff */
[----:B------:R-:W-:Y:S06]  /*15a30*/  BAR.SYNC.DEFER_BLOCKING 0x0 ;  /* 0x0000000000007b1d */ /* 0x000fec0000010000 */
[----:B------:R-:W3:Y:S04]  /*15a40*/  LDL.LU R26, [R1+0x18] ;  /* 0x00001800011a7983 */ /* 0x000ee80000300800 */
[----:B-1----:R-:W-:Y:S04]  /*15a50*/  STL [R1+0x9f4], R3 ;  /* 0x0009f40301007387 */ /* 0x002fe80000100800 */
[----:B------:R-:W3:Y:S04]  /*15a60*/  LDL.LU R25, [R1+0x38] ;  /* 0x0000380001197983 */ /* 0x000ee80000300800 */
[----:B----4-:R-:W-:Y:S04]  /*15a70*/  STS.U8 [R14+UR18], R29 ;  /* 0x0000001d0e007988 */ /* 0x010fe80008000012 */
[----:B0-----:R0:W-:Y:S04]  /*15a80*/  STL [R1+0x9f0], R0 ;  /* 0x0009f00001007387 */ /* 0x0011e80000100800 */
[----:B0-----:R-:W4:Y:S04]  /*15a90*/  LDL.LU R0, [R1+0x14] ;  /* 0x0000140001007983 */ /* 0x001f280000300800 */
        /* <DEDUP_REMOVED lines=15> */
[----:B--2---:R0:W-:Y:S04]  /*15b90*/  STS.U8 [R14+UR18+0x40], R28 ;  /* 0x0000401c0e007988 */ /* 0x0041e80008000012 */
[----:B------:R-:W2:Y:S04]  /*15ba0*/  LDL.LU R18, [R1+0x78] ;  /* 0x0000780001127983 */ /* 0x000ea80000300800 */
[----:B0-----:R-:W2:Y:S04]  /*15bb0*/  LDL.LU R28, [R1+0x84] ;  /* 0x00008400011c7983 */ /* 0x001ea80000300800 */
[----:B------:R-:W2:Y:S04]  /*15bc0*/  LDL.LU R19, [R1+0x98] ;  /* 0x0000980001137983 */ /* 0x000ea80000300800 */
[----:B------:R-:W2:Y:S04]  /*15bd0*/  LDL.LU R20, [R1+0xb0] ;  /* 0x0000b00001147983 */ /* 0x000ea80000300800 */
[----:B------:R-:W2:Y:S04]  /*15be0*/  LDL.LU R21, [R1+0xac] ;  /* 0x0000ac0001157983 */ /* 0x000ea80000300800 */
[----:B------:R-:W2:Y:S04]  /*15bf0*/  LDL.LU R22, [R1+0xb8] ;  /* 0x0000b80001167983 */ /* 0x000ea80000300800 */
[----:B------:R-:W2:Y:S04]  /*15c00*/  LDL.LU R23, [R1+0xb4] ;  /* 0x0000b40001177983 */ /* 0x000ea80000300800 */
[----:B------:R-:W2:Y:S04]  /*15c10*/  LDL.LU R24, [R1+0xd0] ;  /* 0x0000d00001187983 */ /* 0x000ea80000300800 */
[----:B---3--:R0:W-:Y:S04]  /*15c20*/  STS.U8 [R14+UR18+0x100], R27 ;  /* 0x0001001b0e007988 */ /* 0x0081e80008000012 */
[----:B0-----:R-:W3:Y:S04]  /*15c30*/  LDL.LU R27, [R1+0x4d4] ;  /* 0x0004d400011b7983 */ /* 0x001ee80000300800 */
[----:B------:R0:W-:Y:S04]  /*15c40*/  STS.U8 [R14+UR18+0x140], R26 ;  /* 0x0001401a0e007988 */ /* 0x0001e80008000012 */
[----:B------:R1:W-:Y:S04]  /*15c50*/  STS.U8 [R14+UR18+0x200], R25 ;  /* 0x000200190e007988 */ /* 0x0003e80008000012 */
[----:B0-----:R-:W3:Y:S04]  /*15c60*/  LDL.LU R26, [R1+0xdc] ;  /* 0x0000dc00011a7983 */ /* 0x001ee80000300800 */
[----:B-1----:R-:W3:Y:S04]  /*15c70*/  LDL.LU R25, [R1+0x4e0] ;  /* 0x0004e00001197983 */ /* 0x002ee80000300800 */
[----:B----4-:R-:W-:Y:S04]  /*15c80*/  STS.U8 [R14+UR18+0x240], R0 ;  /* 0x000240000e007988 */ /* 0x010fe80008000012 */
[----:B------:R-:W-:Y:S04]  /*15c90*/  STS.U8 [R14+UR18+0x300], R2 ;  /* 0x000300020e007988 */ /* 0x000fe80008000012 */
[----:B------:R0:W-:Y:S04]  /*15ca0*/  STS.U8 [R14+UR18+0x340], R29 ;  /* 0x0003401d0e007988 */ /* 0x0001e80008000012 */
[----:B------:R-:W-:Y:S04]  /*15cb0*/  STS.U8 [R14+UR18+0x400], R3 ;  /* 0x000400030e007988 */ /* 0x000fe80008000012 */
        /* <DEDUP_REMOVED lines=12> */
[----:B0-----:R-:W4:Y:S04]  /*15d80*/  LDL.LU R29, [R1+0x4d8] ;  /* 0x0004d800011d7983 */ /* 0x001f280000300800 */
[----:B--2---:R-:W-:Y:S04]  /*15d90*/  STS.U8 [R14+UR18+0xa40], R18 ;  /* 0x000a40120e007988 */ /* 0x004fe80008000012 */
[----:B------:R0:W-:Y:S04]  /*15da0*/  STS.U8 [R14+UR18+0xb00], R28 ;  /* 0x000b001c0e007988 */ /* 0x0001e80008000012 */
[----:B0-----:R-:W2:Y:S04]  /*15db0*/  LDL.LU R28, [R1+0x4f0] ;  /* 0x0004f000011c7983 */ /* 0x001ea80000300800 */
[----:B------:R-:W2:Y:S04]  /*15dc0*/  LDL.LU R13, [R1+0x4e8] ;  /* 0x0004e800010d7983 */ /* 0x000ea80000300800 */
        /* <DEDUP_REMOVED lines=8> */
[----:B------:R0:W-:Y:S04]  /*15e50*/  STS.U8 [R14+UR18+0xb40], R19 ;  /* 0x000b40130e007988 */ /* 0x0001e80008000012 */
[----:B------:R-:W2:Y:S04]  /*15e60*/  LDL.LU R18, [R1+0x534] ;  /* 0x0005340001127983 */ /* 0x000ea80000300800 */
[----:B------:R1:W-:Y:S04]  /*15e70*/  STS.U8 [R14+UR18+0xc00], R20 ;  /* 0x000c00140e007988 */ /* 0x0003e80008000012 */
[----:B0-----:R-:W2:Y:S04]  /*15e80*/  LDL.LU R19, [R1+0x540] ;  /* 0x0005400001137983 */ /* 0x001ea80000300800 */
[----:B------:R0:W-:Y:S04]  /*15e90*/  STS.U8 [R14+UR18+0xc40], R21 ;  /* 0x000c40150e007988 */ /* 0x0001e80008000012 */
[----:B-1----:R-:W2:Y:S04]  /*15ea0*/  LDL.LU R20, [R1+0x53c] ;  /* 0x00053c0001147983 */ /* 0x002ea80000300800 */
[----:B------:R1:W-:Y:S04]  /*15eb0*/  STS.U8 [R14+UR18+0xd00], R22 ;  /* 0x000d00160e007988 */ /* 0x0003e80008000012 */
[----:B0-----:R-:W2:Y:S04]  /*15ec0*/  LDL.LU R21, [R1+0x54c] ;  /* 0x00054c0001157983 */ /* 0x001ea80000300800 */
[----:B------:R0:W-:Y:S04]  /*15ed0*/  STS.U8 [R14+UR18+0xd40], R23 ;  /* 0x000d40170e007988 */ /* 0x0001e80008000012 */
[----:B-1----:R-:W2:Y:S04]  /*15ee0*/  LDL.LU R22, [R1+0x548] ;  /* 0x0005480001167983 */ /* 0x002ea80000300800 */
[----:B------:R1:W-:Y:S04]  /*15ef0*/  STS.U8 [R14+UR18+0xe00], R24 ;  /* 0x000e00180e007988 */ /* 0x0003e80008000012 */
[----:B0-----:R-:W2:Y:S04]  /*15f00*/  LDL.LU R23, [R1+0x558] ;  /* 0x0005580001177983 */ /* 0x001ea80000300800 */
[----:B---3--:R0:W-:Y:S04]  /*15f10*/  STS.U8 [R14+UR18+0xe40], R27 ;  /* 0x000e401b0e007988 */ /* 0x0081e80008000012 */
[----:B-1----:R-:W3:Y:S04]  /*15f20*/  LDL.LU R24, [R1+0x554] ;  /* 0x0005540001187983 */ /* 0x002ee80000300800 */
[----:B0-----:R-:W3:Y:S04]  /*15f30*/  LDL.LU R27, [R1+0x564] ;  /* 0x00056400011b7983 */ /* 0x001ee80000300800 */
[----:B------:R0:W-:Y:S04]  /*15f40*/  STS.U8 [R14+UR18+0xf00], R26 ;  /* 0x000f001a0e007988 */ /* 0x0001e80008000012 */
[----:B------:R1:W-:Y:S04]  /*15f50*/  STS.U8 [R14+UR18+0xf40], R25 ;  /* 0x000f40190e007988 */ /* 0x0003e80008000012 */
[----:B0-----:R-:W3:Y:S04]  /*15f60*/  LDL.LU R26, [R1+0x560] ;  /* 0x00056000011a7983 */ /* 0x001ee80000300800 */
[----:B-1----:R-:W3:Y:S04]  /*15f70*/  LDL.LU R25, [R1+0x56c] ;  /* 0x00056c0001197983 */ /* 0x002ee80000300800 */
[----:B------:R-:W3:Y:S04]  /*15f80*/  LDL.LU R0, [R1+0x588] ;  /* 0x0005880001007983 */ /* 0x000ee80000300800 */
[----:B----4-:R0:W-:Y:S04]  /*15f90*/  STS.U8 [R14+UR18+0x1000], R29 ;  /* 0x0010001d0e007988 */ /* 0x0101e80008000012 */
[----:B0-----:R-:W4:Y:S04]  /*15fa0*/  LDL.LU R29, [R1+0x594] ;  /* 0x00059400011d7983 */ /* 0x001f280000300800 */
[----:B--2---:R0:W-:Y:S04]  /*15fb0*/  STS.U8 [R14+UR18+0x1040], R28 ;  /* 0x0010401c0e007988 */ /* 0x0041e80008000012 */
[----:B0-----:R-:W2:Y:S04]  /*15fc0*/  LDL.LU R28, [R1+0x590] ;  /* 0x00059000011c7983 */ /* 0x001ea80000300800 */
[----:B------:R-:W2:Y:S04]  /*15fd0*/  LDL.LU R2, [R1+0x59c] ;  /* 0x00059c0001027983 */ /* 0x000ea80000300800 */
[----:B------:R-:W2:Y:S04]  /*15fe0*/  LDL.LU R3, [R1+0x598] ;  /* 0x0005980001037983 */ /* 0x000ea80000300800 */
[----:B------:R-:W2:Y:S04]  /*15ff0*/  LDL.LU R10, [R1+0x5a4] ;  /* 0x0005a400010a7983 */ /* 0x000ea80000300800 */
[----:B------:R-:W2:Y:S04]  /*16000*/  LDL.LU R11, [R1+0x5b8] ;  /* 0x0005b800010b7983 */ /* 0x000ea80000300800 */
[----:B------:R-:W2:Y:S04]  /*16010*/  LDL.LU R12, [R1+0x5b0] ;  /* 0x0005b000010c7983 */ /* 0x000ea80000300800 */
[----:B------:R0:W-:Y:S04]  /*16020*/  STS.U8 [R14+UR18+0x1100], R13 ;  /* 0x0011000d0e007988 */ /* 0x0001e80008000012 */
[----:B------:R1:W-:Y:S04]  /*16030*/  STS.U8 [R14+UR18+0x1140], R16 ;  /* 0x001140100e007988 */ /* 0x0003e80008000012 */
[----:B------:R1:W-:Y:S04]  /*16040*/  STS.U8 [R14+UR18+0x1200], R9 ;  /* 0x001200090e007988 */ /* 0x0003e80008000012 */
[----:B0-----:R-:W2:Y:S04]  /*16050*/  LDL.LU R13, [R1+0x5c4] ;  /* 0x0005c400010d7983 */ /* 0x001ea80000300800 */
[----:B-1----:R-:W2:Y:S04]  /*16060*/  LDL.LU R16, [R1+0x5bc] ;  /* 0x0005bc0001107983 */ /* 0x002ea80000300800 */
        /* <DEDUP_REMOVED lines=25> */
[----:B---3--:R0:W-:Y:S04]  /*16200*/  STS.U8 [R14+UR18+0x1840], R24 ;  /* 0x001840180e007988 */ /* 0x0081e80008000012 */
[----:B------:R1:W-:Y:S04]  /*16210*/  STS.U8 [R14+UR18+0x1900], R27 ;  /* 0x0019001b0e007988 */ /* 0x0003e80008000012 */
[----:B0-----:R-:W3:Y:S04]  /*16220*/  LDL.LU R24, [R1+0x11f8] ;  /* 0x0011f80001187983 */ /* 0x001ee80000300800 */
[----:B-1----:R-:W3:Y:S04]  /*16230*/  LDL.LU R27, [R1+0x11f4] ;  /* 0x0011f400011b7983 */ /* 0x002ee80000300800 */
[----:B------:R0:W-:Y:S04]  /*16240*/  STS.U8 [R14+UR18+0x1940], R26 ;  /* 0x0019401a0e007988 */ /* 0x0001e80008000012 */
[----:B------:R1:W-:Y:S04]  /*16250*/  STS.U8 [R14+UR18+0x1a00], R25 ;  /* 0x001a00190e007988 */ /* 0x0003e80008000012 */
[----:B0-----:R-:W3:Y:S04]  /*16260*/  LDL.LU R26, [R1+0x11f0] ;  /* 0x0011f000011a7983 */ /* 0x001ee80000300800 */
[----:B------:R0:W-:Y:S04]  /*16270*/  STS.U8 [R14+UR18+0x1a40], R0 ;  /* 0x001a40000e007988 */ /* 0x0001e80008000012 */
[----:B-1----:R-:W3:Y:S04]  /*16280*/  LDL.LU R25, [R1+0x11ec] ;  /* 0x0011ec0001197983 */ /* 0x002ee80000300800 */
[----:B0-----:R-:W3:Y:S04]  /*16290*/  LDL.LU R0, [R1] ;  /* 0x0000000001007983 */ /* 0x001ee80000300800 */
[----:B----4-:R0:W-:Y:S04]  /*162a0*/  STS.U8 [R14+UR18+0x1b00], R29 ;  /* 0x001b001d0e007988 */ /* 0x0101e80008000012 */
[----:B0-----:R-:W4:Y:S04]  /*162b0*/  LDL.LU R29, [R1+0x11e8] ;  /* 0x0011e800011d7983 */ /* 0x001f280000300800 */
[----:B--2---:R0:W-:Y:S04]  /*162c0*/  STS.U8 [R14+UR18+0x1b40], R28 ;  /* 0x001b401c0e007988 */ /* 0x0041e80008000012 */
[----:B0-----:R-:W2:Y:S04]  /*162d0*/  LDL.LU R28, [R1+0x11e4] ;  /* 0x0011e400011c7983 */ /* 0x001ea80000300800 */
[----:B------:R-:W-:Y:S04]  /*162e0*/  STS.U8 [R14+UR18+0x1c00], R2 ;  /* 0x001c00020e007988 */ /* 0x000fe80008000012 */
[----:B------:R0:W-:Y:S04]  /*162f0*/  STS.U8 [R14+UR18+0x1c40], R3 ;  /* 0x001c40030e007988 */ /* 0x0001e80008000012 */
[----:B------:R1:W-:Y:S04]  /*16300*/  STS.U8 [R14+UR18+0x1d00], R10 ;  /* 0x001d000a0e007988 */ /* 0x0003e80008000012 */
[----:B------:R1:W-:Y:S01]  /*16310*/  STS.U8 [R14+UR18+0x1d40], R11 ;  /* 0x001d400b0e007988 */ /* 0x0003e20008000012 */
[----:B0-----:R-:W-:-:S03]  /*16320*/  LOP3.LUT R3, R14, 0x10, RZ, 0x3c, !PT ;  /* 0x000000100e037812 */ /* 0x001fc600078e3cff */
[----:B------:R-:W-:Y:S04]  /*16330*/  STS.U8 [R14+UR18+0x1e00], R12 ;  /* 0x001e000c0e007988 */ /* 0x000fe80008000012 */
[----:B------:R-:W2:Y:S04]  /*16340*/  LDL.LU R2, [R1+0x80] ;  /* 0x0000800001027983 */ /* 0x000ea80000300800 */
[----:B------:R-:W-:Y:S04]  /*16350*/  STS.U8 [R14+UR18+0x1e40], R13 ;  /* 0x001e400d0e007988 */ /* 0x000fe80008000012 */
[----:B-1----:R-:W2:Y:S04]  /*16360*/  LDL.LU R10, [R1+0x8c] ;  /* 0x00008c00010a7983 */ /* 0x002ea80000300800 */
[----:B------:R0:W-:Y:S04]  /*16370*/  STS.U8 [R14+UR18+0x1f00], R16 ;  /* 0x001f00100e007988 */ /* 0x0001e80008000012 */
[----:B------:R-:W2:Y:S04]  /*16380*/  LDL.LU R11, [R1+0x88] ;  /* 0x00008800010b7983 */ /* 0x000ea80000300800 */
[----:B0-----:R-:W2:Y:S04]  /*16390*/  LDL.LU R16, [R1+0x94] ;  /* 0x0000940001107983 */ /* 0x001ea80000300800 */
[----:B------:R-:W2:Y:S04]  /*163a0*/  LDL.LU R12, [R1+0x90] ;  /* 0x00009000010c7983 */ /* 0x000ea80000300800 */
[----:B------:R0:W-:Y:S04]  /*163b0*/  STS.U8 [R14+UR18+0x1f40], R15 ;  /* 0x001f400f0e007988 */ /* 0x0001e80008000012 */
[----:B------:R-:W2:Y:S04]  /*163c0*/  LDL.LU R13, [R1+0x9c] ;  /* 0x00009c00010d7983 */ /* 0x000ea80000300800 */
[----:B0-----:R-:W2:Y:S04]  /*163d0*/  LDL.LU R14, [R1+0xbc] ;  /* 0x0000bc00010e7983 */ /* 0x001ea80000300800 */
[----:B------:R-:W2:Y:S04]  /*163e0*/  LDL.LU R15, [R1+0xd8] ;  /* 0x0000d800010f7983 */ /* 0x000ea80000300800 */
[----:B---3--:R0:W-:Y:S04]  /*163f0*/  STS.U8 [R3+UR18+0x80], R24 ;  /* 0x0000801803007988 */ /* 0x0081e80008000012 */
[----:B------:R-:W-:Y:S04]  /*16400*/  STS.U8 [R3+UR18+0xc0], R23 ;  /* 0x0000c01703007988 */ /* 0x000fe80008000012 */
[----:B------:R1:W-:Y:S04]  /*16410*/  STS.U8 [R3+UR18+0x180], R27 ;  /* 0x0001801b03007988 */ /* 0x0003e80008000012 */
[----:B0-----:R-:W3:Y:S04]  /*16420*/  LDL.LU R24, [R1+0x74] ;  /* 0x0000740001187983 */ /* 0x001ee80000300800 */
[----:B------:R0:W-:Y:S04]  /*16430*/  STS.U8 [R3+UR18+0x1c0], R22 ;  /* 0x0001c01603007988 */ /* 0x0001e80008000012 */
[----:B-1----:R-:W3:Y:S04]  /*16440*/  LDL.LU R27, [R1+0x68] ;  /* 0x00006800011b7983 */ /* 0x002ee80000300800 */
[----:B0-----:R-:W3:Y:S04]  /*16450*/  LDL.LU R22, [R1+0x5c] ;  /* 0x00005c0001167983 */ /* 0x001ee80000300800 */
[----:B------:R0:W-:Y:S04]  /*16460*/  STS.U8 [R3+UR18+0x280], R26 ;  /* 0x0002801a03007988 */ /* 0x0001e80008000012 */
[----:B------:R1:W-:Y:S04]  /*16470*/  STS.U8 [R3+UR18+0x2c0], R25 ;  /* 0x0002c01903007988 */ /* 0x0003e80008000012 */
[----:B0-----:R-:W3:Y:S04]  /*16480*/  LDL.LU R26, [R1+0x48] ;  /* 0x00004800011a7983 */ /* 0x001ee80000300800 */
[----:B------:R0:W-:Y:S04]  /*16490*/  STS.U8 [R3+UR18+0x380], R0 ;  /* 0x0003800003007988 */ /* 0x0001e80008000012 */
[----:B-1----:R-:W3:Y:S04]  /*164a0*/  LDL.LU R25, [R1+0x4] ;  /* 0x0000040001197983 */ /* 0x002ee80000300800 */
[----:B------:R-:W3:Y:S04]  /*164b0*/  LDL.LU R23, [R1+0xd4] ;  /* 0x0000d40001177983 */ /* 0x000ee80000300800 */
[----:B0-----:R-:W3:Y:S04]  /*164c0*/  LDL.LU R0, [R1+0x4d0] ;  /* 0x0004d00001007983 */ /* 0x001ee80000300800 */
[----:B----4-:R0:W-:Y:S04]  /*164d0*/  STS.U8 [R3+UR18+0x3c0], R29 ;  /* 0x0003c01d03007988 */ /* 0x0101e80008000012 */
[----:B0-----:R-:W4:Y:S04]  /*164e0*/  LDL.LU R29, [R1+0x8] ;  /* 0x00000800011d7983 */ /* 0x001f280000300800 */
[----:B--2---:R0:W-:Y:S04]  /*164f0*/  STS.U8 [R3+UR18+0x480], R28 ;  /* 0x0004801c03007988 */ /* 0x0041e80008000012 */
[----:B0-----:R-:W2:Y:S04]  /*16500*/  LDL.LU R28, [R1+0xc] ;  /* 0x00000c00011c7983 */ /* 0x001ea80000300800 */
[----:B--2---:R-:W-:Y:S04]  /*16510*/  STS.U8 [R3+UR18+0x4c0], R28 ;  /* 0x0004c01c03007988 */ /* 0x004fe80008000012 */
[----:B----4-:R-:W-:Y:S04]  /*16520*/  STS.U8 [R3+UR18+0x580], R29 ;  /* 0x0005801d03007988 */ /* 0x010fe80008000012 */
[----:B---3--:R-:W-:Y:S04]  /*16530*/  STS.U8 [R3+UR18+0x5c0], R25 ;  /* 0x0005c01903007988 */ /* 0x008fe80008000012 */
[----:B------:R-:W-:Y:S04]  /*16540*/  STS.U8 [R3+UR18+0x680], R26 ;  /* 0x0006801a03007988 */ /* 0x000fe80008000012 */
[----:B------:R-:W-:Y:S04]  /*16550*/  STS.U8 [R3+UR18+0x6c0], R22 ;  /* 0x0006c01603007988 */ /* 0x000fe80008000012 */
[----:B------:R-:W-:Y:S04]  /*16560*/  STS.U8 [R3+UR18+0x780], R21 ;  /* 0x0007801503007988 */ /* 0x000fe80008000012 */
[----:B------:R-:W-:Y:S04]  /*16570*/  STS.U8 [R3+UR18+0x7c0], R27 ;  /* 0x0007c01b03007988 */ /* 0x000fe80008000012 */
[----:B------:R-:W-:Y:S04]  /*16580*/  STS.U8 [R3+UR18+0x880], R20 ;  /* 0x0008801403007988 */ /* 0x000fe80008000012 */
[----:B------:R0:W-:Y:S04]  /*16590*/  STS.U8 [R3+UR18+0x8c0], R24 ;  /* 0x0008c01803007988 */ /* 0x0001e80008000012 */
[----:B------:R-:W-:Y:S04]  /*165a0*/  STS.U8 [R3+UR18+0x980], R19 ;  /* 0x0009801303007988 */ /* 0x000fe80008000012 */
[----:B------:R-:W-:Y:S04]  /*165b0*/  STS.U8 [R3+UR18+0x9c0], R2 ;  /* 0x0009c00203007988 */ /* 0x000fe80008000012 */
[----:B------:R-:W-:Y:S04]  /*165c0*/  STS.U8 [R3+UR18+0xa80], R10 ;  /* 0x000a800a03007988 */ /* 0x000fe80008000012 */
[----:B0-----:R-:W2:Y:S04]  /*165d0*/  LDL.LU R24, [R1+0x4dc] ;  /* 0x0004dc0001187983 */ /* 0x001ea80000300800 */
[----:B------:R-:W-:Y:S04]  /*165e0*/  STS.U8 [R3+UR18+0xac0], R11 ;  /* 0x000ac00b03007988 */ /* 0x000fe80008000012 */
[----:B------:R0:W-:Y:S04]  /*165f0*/  STS.U8 [R3+UR18+0xb80], R16 ;  /* 0x000b801003007988 */ /* 0x0001e80008000012 */
[----:B0-----:R-:W3:Y:S04]  /*16600*/  LDL.LU R16, [R1+0x4ec] ;  /* 0x0004ec0001107983 */ /* 0x001ee80000300800 */
[----:B------:R-:W4:Y:S04]  /*16610*/  LDL.LU R22, [R1+0x4f8] ;  /* 0x0004f80001167983 */ /* 0x000f280000300800 */
[----:B------:R-:W4:Y:S04]  /*16620*/  LDL.LU R10, [R1+0x4f4] ;  /* 0x0004f400010a7983 */ /* 0x000f280000300800 */
[----:B------:R-:W4:Y:S04]  /*16630*/  LDL.LU R2, [R1+0x500] ;  /* 0x0005000001027983 */ /* 0x000f280000300800 */
[----:B------:R0:W-:Y:S04]  /*16640*/  STS.U8 [R3+UR18+0xbc0], R12 ;  /* 0x000bc00c03007988 */ /* 0x0001e80008000012 */
[----:B------:R-:W4:Y:S04]  /*16650*/  LDL.LU R11, [R1+0x514] ;  /* 0x00051400010b7983 */ /* 0x000f280000300800 */
[----:B------:R1:W-:Y:S04]  /*16660*/  STS.U8 [R3+UR18+0xc80], R13 ;  /* 0x000c800d03007988 */ /* 0x0003e80008000012 */
[----:B0-----:R-:W4:Y:S04]  /*16670*/  LDL.LU R12, [R1+0x520] ;  /* 0x00052000010c7983 */ /* 0x001f280000300800 */
[----:B------:R0:W-:Y:S04]  /*16680*/  STS.U8 [R3+UR18+0xcc0], R14 ;  /* 0x000cc00e03007988 */ /* 0x0001e80008000012 */
[----:B-1----:R-:W4:Y:S04]  /*16690*/  LDL.LU R13, [R1+0x51c] ;  /* 0x00051c00010d7983 */ /* 0x002f280000300800 */
[----:B------:R1:W-:Y:S04]  /*166a0*/  STS.U8 [R3+UR18+0xd80], R15 ;  /* 0x000d800f03007988 */ /* 0x0003e80008000012 */
[----:B0-----:R-:W4:Y:S04]  /*166b0*/  LDL.LU R14, [R1+0x528] ;  /* 0x00052800010e7983 */ /* 0x001f280000300800 */
[----:B-1----:R-:W4:Y:S04]  /*166c0*/  LDL.LU R15, [R1+0x524] ;  /* 0x00052400010f7983 */ /* 0x002f280000300800 */
[----:B------:R-:W4:Y:S04]  /*166d0*/  LDL.LU R19, [R1+0x55c] ;  /* 0x00055c0001137983 */ /* 0x000f280000300800 */
[----:B------:R-:W4:Y:S04]  /*166e0*/  LDL.LU R20, [R1+0x568] ;  /* 0x0005680001147983 */ /* 0x000f280000300800 */
[----:B------:R-:W4:Y:S04]  /*166f0*/  LDL.LU R21, [R1+0x574] ;  /* 0x0005740001157983 */ /* 0x000f280000300800 */
[----:B------:R-:W4:Y:S04]  /*16700*/  LDL.LU R28, [R1+0x570] ;  /* 0x00057000011c7983 */ /* 0x000f280000300800 */
        /* <DEDUP_REMOVED lines=9> */
[----:B0-----:R-:W4:Y:S04]  /*167a0*/  LDL.LU R18, [R1+0x550] ;  /* 0x0005500001127983 */ /* 0x001f280000300800 */
[----:B--2---:R0:W-:Y:S04]  /*167b0*/  STS.U8 [R3+UR18+0xf80], R24 ;  /* 0x000f801803007988 */ /* 0x0041e80008000012 */
[----:B------:R1:W-:Y:S04]  /*167c0*/  STS.U8 [R3+UR18+0xfc0], R17 ;  /* 0x000fc01103007988 */ /* 0x0003e80008000012 */
[----:B0-----:R-:W2:Y:S04]  /*167d0*/  LDL.LU R24, [R1+0x5b4] ;  /* 0x0005b40001187983 */ /* 0x001ea80000300800 */
[----:B-1----:R-:W2:Y:S04]  /*167e0*/  LDL.LU R17, [R1+0x544] ;  /* 0x0005440001117983 */ /* 0x002ea80000300800 */
[----:B---3--:R0:W-:Y:S04]  /*167f0*/  STS.U8 [R3+UR18+0x1080], R16 ;  /* 0x0010801003007988 */ /* 0x0081e80008000012 */
[----:B0-----:R-:W3:Y:S04]  /*16800*/  LDL.LU R16, [R1+0x11e0] ;  /* 0x0011e00001107983 */ /* 0x001ee80000300800 */
[----:B---3--:R0:W-:Y:S04]  /*16810*/  STS.U8 [R3+UR18+0x10c0], R16 ;  /* 0x0010c01003007988 */ /* 0x0081e80008000012 */
[----:B----4-:R1:W-:Y:S04]  /*16820*/  STS.U8 [R3+UR18+0x1180], R22 ;  /* 0x0011801603007988 */ /* 0x0103e80008000012 */
[----:B------:R3:W-:Y:S04]  /*16830*/  STS.U8 [R3+UR18+0x11c0], R10 ;  /* 0x0011c00a03007988 */ /* 0x0007e80008000012 */
[----:B0-----:R-:W4:Y:S04]  /*16840*/  LDL.LU R16, [R1+0x530] ;  /* 0x0005300001107983 */ /* 0x001f280000300800 */
[----:B-1----:R-:W2:Y:S04]  /*16850*/  LDL.LU R22, [R1+0x5c0] ;  /* 0x0005c00001167983 */ /* 0x002ea80000300800 */
[----:B---3--:R-:W3:Y:S04]  /*16860*/  LDL.LU R10, [R1+0x11dc] ;  /* 0x0011dc00010a7983 */ /* 0x008ee80000300800 */
[----:B------:R0:W-:Y:S04]  /*16870*/  STS.U8 [R3+UR18+0x1280], R2 ;  /* 0x0012800203007988 */ /* 0x0001e80008000012 */
[----:B------:R1:W-:Y:S04]  /*16880*/  STS.U8 [R3+UR18+0x12c0], R11 ;  /* 0x0012c00b03007988 */ /* 0x0003e80008000012 */
[----:B------:R1:W-:Y:S04]  /*16890*/  STS.U8 [R3+UR18+0x1380], R12 ;  /* 0x0013800c03007988 */ /* 0x0003e80008000012 */
[----:B0-----:R-:W3:Y:S04]  /*168a0*/  LDL.LU R2, [R1+0x5c8] ;  /* 0x0005c80001027983 */ /* 0x001ee80000300800 */
[----:B-1----:R-:W3:Y:S04]  /*168b0*/  LDL.LU R11, [R1+0x11d8] ;  /* 0x0011d800010b7983 */ /* 0x002ee80000300800 */
[----:B------:R-:W3:Y:S04]  /*168c0*/  LDL.LU R12, [R1+0x11d4] ;  /* 0x0011d400010c7983 */ /* 0x000ee80000300800 */
[----:B------:R0:W-:Y:S04]  /*168d0*/  STS.U8 [R3+UR18+0x13c0], R13 ;  /* 0x0013c00d03007988 */ /* 0x0001e80008000012 */
[----:B------:R1:W-:Y:S04]  /*168e0*/  STS.U8 [R3+UR18+0x1480], R14 ;  /* 0x0014800e03007988 */ /* 0x0003e80008000012 */
[----:B------:R1:W-:Y:S04]  /*168f0*/  STS.U8 [R3+UR18+0x14c0], R15 ;  /* 0x0014c00f03007988 */ /* 0x0003e80008000012 */
[----:B0-----:R-:W3:Y:S04]  /*16900*/  LDL.LU R13, [R1+0x11d0] ;  /* 0x0011d000010d7983 */ /* 0x001ee80000300800 */
[----:B-1----:R-:W3:Y:S04]  /*16910*/  LDL.LU R14, [R1+0x11cc] ;  /* 0x0011cc00010e7983 */ /* 0x002ee80000300800 */
[----:B------:R-:W3:Y:S04]  /*16920*/  LDL.LU R15, [R1+0x11c8] ;  /* 0x0011c800010f7983 */ /* 0x000ee80000300800 */
[----:B----4-:R-:W-:Y:S04]  /*16930*/  STS.U8 [R3+UR18+0x1580], R16 ;  /* 0x0015801003007988 */ /* 0x010fe80008000012 */
[----:B--2---:R-:W-:Y:S04]  /*16940*/  STS.U8 [R3+UR18+0x15c0], R17 ;  /* 0x0015c01103007988 */ /* 0x004fe80008000012 */
[----:B---3--:R-:W-:Y:S04]  /*16950*/  STS.U8 [R3+UR18+0x1680], R15 ;  /* 0x0016800f03007988 */ /* 0x008fe80008000012 */
        /* <DEDUP_REMOVED lines=11> */
[----:B------:R0:W-:Y:S04]  /*16a10*/  STS.U8 [R3+UR18+0x1c80], R23 ;  /* 0x001c801703007988 */ /* 0x0001e80008000012 */
[----:B------:R1:W-:Y:S04]  /*16a20*/  STS.U8 [R3+UR18+0x1cc0], R0 ;  /* 0x001cc00003007988 */ /* 0x0003e80008000012 */
[----:B0-----:R-:W2:Y:S01]  /*16a30*/  LDL.LU R23, [R1+0x57c] ;  /* 0x00057c0001177983 */ /* 0x001ea20000300800 */
[----:B-1----:R-:W0:Y:S03]  /*16a40*/  S2R R0, SR_TID.X ;  /* 0x0000000000007919 */ /* 0x002e260000002100 */
[----:B------:R1:W-:Y:S04]  /*16a50*/  STS.U8 [R3+UR18+0x1d80], R24 ;  /* 0x001d801803007988 */ /* 0x0003e80008000012 */
[----:B------:R-:W-:Y:S04]  /*16a60*/  STS.U8 [R3+UR18+0x1dc0], R12 ;  /* 0x001dc00c03007988 */ /* 0x000fe80008000012 */
[----:B------:R3:W-:Y:S04]  /*16a70*/  STS.U8 [R3+UR18+0x1e80], R22 ;  /* 0x001e801603007988 */ /* 0x0007e80008000012 */
[----:B------:R-:W-:Y:S04]  /*16a80*/  STS.U8 [R3+UR18+0x1ec0], R11 ;  /* 0x001ec00b03007988 */ /* 0x000fe80008000012 */
[----:B------:R-:W-:Y:S04]  /*16a90*/  STS.U8 [R3+UR18+0x1f80], R2 ;  /* 0x001f800203007988 */ /* 0x000fe80008000012 */
[----:B------:R-:W-:Y:S04]  /*16aa0*/  STS.U8 [R3+UR18+0x1fc0], R10 ;  /* 0x001fc00a03007988 */ /* 0x000fe80008000012 */
[----:B-1----:R-:W2:Y:S01]  /*16ab0*/  LDL.LU R24, [R1+0x578] ;  /* 0x0005780001187983 */ /* 0x002ea20000300800 */
[----:B0-----:R-:W-:-:S04]  /*16ac0*/  SHF.R.S32.HI R27, RZ, 0x2, R0 ;  /* 0x00000002ff1b7819 */ /* 0x001fc80000011400 */
[----:B---3--:R-:W-:Y:S01]  /*16ad0*/  SGXT R22, R27, 0x1 ;  /* 0x000000011b16781a */ /* 0x008fe20000000200 */
[----:B------:R-:W-:-:S03]  /*16ae0*/  IMAD.SHL.U32 R27, R0, 0x20, RZ ;  /* 0x00000020001b7824 */ /* 0x000fc600078e00ff */
[----:B------:R-:W-:Y:S01]  /*16af0*/  LOP3.LUT R16, R22, 0x90, RZ, 0xc0, !PT ;  /* 0x0000009016107812 */ /* 0x000fe200078ec0ff */
[----:B------:R-:W-:-:S03]  /*16b00*/  IMAD.SHL.U32 R0, R0, 0x2, RZ ;  /* 0x0000000200007824 */ /* 0x000fc600078e00ff */
[----:B------:R-:W-:-:S04]  /*16b10*/  LOP3.LUT R16, R16, 0x260, R27, 0xf8, !PT ;  /* 0x0000026010107812 */ /* 0x000fc800078ef81b */
[----:B------:R-:W-:Y:S01]  /*16b20*/  LOP3.LUT R16, R16, 0x10, R0, 0x78, !PT ;  /* 0x0000001010107812 */ /* 0x000fe200078e7800 */
[----:B------:R-:W-:Y:S06]  /*16b30*/  BAR.SYNC.DEFER_BLOCKING 0x0 ;  /* 0x0000000000007b1d */ /* 0x000fec0000010000 */
[----:B------:R-:W0:Y:S04]  /*16b40*/  LDSM.16.M88.4 R12, [R16+UR35] ;  /* 0x00000023100c783b */ /* 0x000e280008000200 */
[----:B0-----:R-:W-:Y:S01]  /*16b50*/  STL.64 [R1+0x40], R12 ;  /* 0x0000400c01007387 */ /* 0x001fe20000100a00 */
[----:B------:R-:W-:-:S02]  /*16b60*/  IMAD.MOV.U32 R21, RZ, RZ, R14 ;  /* 0x000000ffff157224 */ /* 0x000fc400078e000e */
[----:B------:R-:W-:Y:S01]  /*16b70*/  IMAD.MOV.U32 R20, RZ, RZ, R15 ;  /* 0x000000ffff147224 */ /* 0x000fe200078e000f */
[----:B------:R-:W-:Y:S01]  /*16b80*/  STL.64 [R1+0x48], R14 ;  /* 0x0000480e01007387 */ /* 0x000fe20000100a00 */
[----:B------:R-:W-:Y:S02]  /*16b90*/  IMAD.MOV.U32 R2, RZ, RZ, R12 ;  /* 0x000000ffff027224 */ /* 0x000fe400078e000c */
[----:B------:R-:W-:Y:S02]  /*16ba0*/  IMAD.MOV.U32 R3, RZ, RZ, R13 ;  /* 0x000000ffff037224 */ /* 0x000fe400078e000d */
[----:B------:R-:W0:Y:S04]  /*16bb0*/  LDSM.16.M88.4 R12, [R16+UR35+0x400] ;  /* 0x00040023100c783b */ /* 0x000e280008000200 */
[----:B0-----:R-:W-:Y:S01]  /*16bc0*/  STL.64 [R1+0x50], R12 ;  /* 0x0000500c01007387 */ /* 0x001fe20000100a00 */
[----:B------:R-:W-:-:S02]  /*16bd0*/  IMAD.MOV.U32 R0, RZ, RZ, R13 ;  /* 0x000000ffff007224 */ /* 0x000fc400078e000d */
[----:B------:R-:W-:Y:S01]  /*16be0*/  IMAD.MOV.U32 R11, RZ, RZ, R14 ;  /* 0x000000ffff0b7224 */ /* 0x000fe200078e000e */
[----:B------:R-:W-:Y:S01]  /*16bf0*/  STL.64 [R1+0x58], R14 ;  /* 0x0000580e01007387 */ /* 0x000fe20000100a00 */
[----:B------:R-:W-:-:S03]  /*16c00*/  IMAD.MOV.U32 R10, RZ, RZ, R15 ;  /* 0x000000ffff0a7224 */ /* 0x000fc600078e000f */
[----:B------:R-:W0:Y:S04]  /*16c10*/  LDSM.16.M88.4 R12, [R16+UR35+0x800] ;  /* 0x00080023100c783b */ /* 0x000e280008000200 */
[----:B0-----:R-:W-:Y:S01]  /*16c20*/  STL.64 [R1+0x60], R12 ;  /* 0x0000600c01007387 */ /* 0x001fe20000100a00 */
[----:B------:R-:W-:Y:S02]  /*16c30*/  IMAD.MOV.U32 R19, RZ, RZ, R15 ;  /* 0x000000ffff137224 */ /* 0x000fe400078e000f */
[----:B------:R-:W-:Y:S01]  /*16c40*/  IMAD.MOV.U32 R18, RZ, RZ, R12 ;  /* 0x000000ffff127224 */ /* 0x000fe200078e000c */
[----:B------:R-:W-:Y:S01]  /*16c50*/  STL.64 [R1+0x68], R14 ;  /* 0x0000680e01007387 */ /* 0x000fe20000100a00 */
[----:B------:R-:W-:-:S03]  /*16c60*/  IMAD.MOV.U32 R17, RZ, RZ, R13 ;  /* 0x000000ffff117224 */ /* 0x000fc600078e000d */
[----:B------:R-:W0:Y:S04]  /*16c70*/  LDSM.16.M88.4 R12, [R16+UR35+0xc00] ;  /* 0x000c0023100c783b */ /* 0x000e280008000200 */
[----:B0-----:R-:W-:Y:S01]  /*16c80*/  STL.64 [R1+0x70], R12 ;  /* 0x0000700c01007387 */ /* 0x001fe20000100a00 */
[----:B------:R-:W-:-:S03]  /*16c90*/  IMAD.MOV.U32 R26, RZ, RZ, R14 ;  /* 0x000000ffff1a7224 */ /* 0x000fc600078e000e */
[----:B------:R0:W-:Y:S02]  /*16ca0*/  STL.64 [R1+0x78], R14 ;  /* 0x0000780e01007387 */ /* 0x0001e40000100a00 */
[----:B0-----:R-:W-:Y:S02]  /*16cb0*/  IMAD R14, R8, 0x100, R9 ;  /* 0x00000100080e7824 */ /* 0x001fe400078e0209 */
[----:B------:R-:W3:Y:S04]  /*16cc0*/  LDL R9, [R1+0x50] ;  /* 0x0000500001097983 */ /* 0x000ee80000100800 */
[----:B------:R-:W-:Y:S01]  /*16cd0*/  STL.64 [R1+0x11b0], R10 ;  /* 0x0011b00a01007387 */ /* 0x000fe20000100a00 */
[----:B------:R-:W-:Y:S02]  /*16ce0*/  IMAD.MOV.U32 R29, RZ, RZ, R13 ;  /* 0x000000ffff1d7224 */ /* 0x000fe400078e000d */
[----:B------:R-:W-:-:S02]  /*16cf0*/  IMAD.MOV.U32 R28, RZ, RZ, R12 ;  /* 0x000000ffff1c7224 */ /* 0x000fc400078e000c */
[----:B------:R-:W-:Y:S02]  /*16d00*/  IMAD R13, R6, 0x100, R7 ;  /* 0x00000100060d7824 */ /* 0x000fe400078e0207 */
[----:B------:R-:W-:Y:S02]  /*16d10*/  IMAD R12, R4, 0x100, R5 ;  /* 0x00000100040c7824 */ /* 0x000fe400078e0205 */
[----:B------:R-:W-:Y:S02]  /*16d20*/  IMAD.MOV.U32 R6, RZ, RZ, R21 ;  /* 0x000000ffff067224 */ /* 0x000fe400078e0015 */
[----:B------:R-:W-:Y:S02]  /*16d30*/  IMAD.MOV.U32 R7, RZ, RZ, R20 ;  /* 0x000000ffff077224 */ /* 0x000fe400078e0014 */
[----:B------:R-:W-:Y:S02]  /*16d40*/  IMAD.MOV.U32 R4, RZ, RZ, R19 ;  /* 0x000000ffff047224 */ /* 0x000fe400078e0013 */
[----:B------:R-:W-:-:S02]  /*16d50*/  IMAD.MOV.U32 R5, RZ, RZ, R18 ;  /* 0x000000ffff057224 */ /* 0x000fc400078e0012 */
[----:B------:R-:W-:Y:S02]  /*16d60*/  IMAD.MOV.U32 R27, RZ, RZ, R15 ;  /* 0x000000ffff1b7224 */ /* 0x000fe400078e000f */
[----:B--2---:R-:W-:Y:S01]  /*16d70*/  IMAD R15, R24, 0x100, R23 ;  /* 0x00000100180f7824 */ /* 0x004fe200078e0217 */
[----:B---3--:R-:W-:Y:S04]  /*16d80*/  STL [R1+0x11a8], R9 ;  /* 0x0011a80901007387 */ /* 0x008fe80000100800 */
[----:B------:R-:W0:Y:S04]  /*16d90*/  LDSM.16.M88.4 R8, [R16+UR35+0x1000] ;  /* 0x001000231008783b */ /* 0x000e280008000200 */
[----:B0-----:R0:W-:Y:S01]  /*16da0*/  STL.64 [R1+0x80], R8 ;  /* 0x0000800801007387 */ /* 0x0011e20000100a00 */
[----:B------:R-:W-:-:S03]  /*16db0*/  IMAD.MOV.U32 R24, RZ, RZ, R8 ;  /* 0x000000ffff187224 */ /* 0x000fc600078e0008 */
[----:B------:R1:W-:Y:S01]  /*16dc0*/  STL.64 [R1+0x88], R10 ;  /* 0x0000880a01007387 */ /* 0x0003e20000100a00 */
[----:B------:R-:W-:-:S03]  /*16dd0*/  IMAD.MOV.U32 R25, RZ, RZ, R9 ;  /* 0x000000ffff197224 */ /* 0x000fc600078e0009 */
[----:B------:R-:W-:Y:S01]  /*16de0*/  STL.64 [R1+0x11c0], R6 ;  /* 0x0011c00601007387 */ /* 0x000fe20000100a00 */
[----:B------:R-:W-:Y:S02]  /*16df0*/  IMAD.MOV.U32 R22, RZ, RZ, R10 ;  /* 0x000000ffff167224 */ /* 0x000fe400078e000a */
[----:B------:R-:W-:Y:S01]  /*16e00*/  IMAD.MOV.U32 R23, RZ, RZ, R11 ;  /* 0x000000ffff177224 */ /* 0x000fe200078e000b */
[----:B------:R-:W-:Y:S04]  /*16e10*/  STL.64 [R1+0x11b8], R4 ;  /* 0x0011b80401007387 */ /* 0x000fe80000100a00 */
[----:B0-----:R-:W2:Y:S04]  /*16e20*/  LDL.LU.64 R8, [R1+0x100] ;  /* 0x0001000001087983 */ /* 0x001ea80000300a00 */
[----:B-1----:R-:W2:Y:S04]  /*16e30*/  LDL.LU.64 R10, [R1+0x108] ;  /* 0x00010800010a7983 */ /* 0x002ea80000300a00 */
[----:B------:R-:W0:Y:S01]  /*16e40*/  LDSM.16.M88.4 R4, [R16+UR35+0x1400] ;  /* 0x001400231004783b */ /* 0x000e220008000200 */
[----:B------:R-:W-:-:S02]  /*16e50*/  F2FP.F16.E4M3.UNPACK_B R12, R12 ;  /* 0x0000000cff0c723e */ /* 0x000fc400020006ff */
[----:B------:R-:W-:Y:S02]  /*16e60*/  F2FP.F16.E4M3.UNPACK_B R13, R13 ;  /* 0x0000000dff0d723e */ /* 0x000fe400020006ff */
[----:B------:R-:W-:Y:S02]  /*16e70*/  F2FP.F16.E4M3.UNPACK_B R14, R14 ;  /* 0x0000000eff0e723e */ /* 0x000fe400020006ff */
[----:B------:R-:W-:Y:S02]  /*16e80*/  F2FP.F16.E4M3.UNPACK_B R15, R15 ;  /* 0x0000000fff0f723e */ /* 0x000fe400020006ff */
[----:B------:R-:W-:Y:S02]  /*16e90*/  F2FP.F16.E4M3.UNPACK_B R2, R2 ;  /* 0x00000002ff02723e */ /* 0x000fe400020006ff */
[----:B------:R-:W-:Y:S01]  /*16ea0*/  F2FP.F16.E4M3.UNPACK_B R3, R3 ;  /* 0x00000003ff03723e */ /* 0x000fe200020006ff */
[----:B------:R-:W-:Y:S04]  /*16eb0*/  STL.64 [R1+0x11a0], R26 ;  /* 0x0011a01a01007387 */ /* 0x000fe80000100a00 */
[----:B------:R1:W-:Y:S04]  /*16ec0*/  STL.64 [R1+0x1198], R24 ;  /* 0x0011981801007387 */ /* 0x0003e80000100a00 */
[----:B-1----:R-:W3:Y:S04]  /*16ed0*/  LDL.LU.64 R24, [R1+0x120] ;  /* 0x0001200001187983 */ /* 0x002ee80000300a00 */
[----:B------:R-:W3:Y:S04]  /*16ee0*/  LDL.LU.64 R26, [R1+0x128] ;  /* 0x00012800011a7983 */ /* 0x000ee80000300a00 */
[----:B0-----:R-:W-:Y:S01]  /*16ef0*/  STL.64 [R1+0x90], R4 ;  /* 0x0000900401007387 */ /* 0x001fe20000100a00 */
[----:B------:R-:W-:-:S02]  /*16f00*/  IMAD.MOV.U32 R18, RZ, RZ, R6 ;  /* 0x000000ffff127224 */ /* 0x000fc400078e0006 */
[----:B------:R-:W-:Y:S01]  /*16f10*/  IMAD.MOV.U32 R19, RZ, RZ, R7 ;  /* 0x000000ffff137224 */ /* 0x000fe200078e0007 */
[----:B------:R0:W-:Y:S04]  /*16f20*/  STL.64 [R1+0x98], R6 ;  /* 0x0000980601007387 */ /* 0x0001e80000100a00 */
[----:B0-----:R-:W4:Y:S01]  /*16f30*/  LDL.LU.64 R6, [R1+0x11c0] ;  /* 0x0011c00001067983 */ /* 0x001f220000300a00 */
[----:B------:R-:W-:Y:S02]  /*16f40*/  IMAD.MOV.U32 R20, RZ, RZ, R4 ;  /* 0x000000ffff147224 */ /* 0x000fe400078e0004 */
[----:B------:R-:W-:Y:S02]  /*16f50*/  IMAD.MOV.U32 R21, RZ, RZ, R5 ;  /* 0x000000ffff157224 */ /* 0x000fe400078e0005 */
[----:B------:R-:W3:Y:S04]  /*16f60*/  LDL.LU.64 R4, [R1+0x11b8] ;  /* 0x0011b80001047983 */ /* 0x000ee80000300a00 */
[----:B------:R-:W-:Y:S04]  /*16f70*/  STL.64 [R1+0x1190], R22 ;  /* 0x0011901601007387 */ /* 0x000fe80000100a00 */
[----:B------:R0:W-:Y:S04]  /*16f80*/  STL.64 [R1+0x1188], R20 ;  /* 0x0011881401007387 */ /* 0x0001e80000100a00 */
[----:B0-----:R-:W3:Y:S04]  /*16f90*/  LDL.LU.64 R20, [R1+0x140] ;  /* 0x0001400001147983 */ /* 0x001ee80000300a00 */
[----:B------:R-:W3:Y:S01]  /*16fa0*/  LDL.LU.64 R22, [R1+0x148] ;  /* 0x0001480001167983 */ /* 0x000ee20000300a00 */
[----:B--2---:R-:W-:-:S15]  /*16fb0*/  HMMA.16816.F32 R8, R12, R2, R8 ;  /* 0x000000020c08723c */ /* 0x004fde0000001808 */
[----:B------:R-:W-:-:S08]  /*16fc0*/  NOP ;  /* 0x0000000000007918 */ /* 0x000fd00000000000 */
[----:B------:R-:W-:Y:S04]  /*16fd0*/  STL.64 [R1+0x100], R8 ;  /* 0x0001000801007387 */ /* 0x000fe80000100a00 */
[----:B------:R0:W-:Y:S04]  /*16fe0*/  STL.64 [R1+0x108], R10 ;  /* 0x0001080a01007387 */ /* 0x0001e80000100a00 */
[----:B0-----:R-:W2:Y:S04]  /*16ff0*/  LDL.LU.64 R10, [R1+0x11b0] ;  /* 0x0011b000010a7983 */ /* 0x001ea80000300a00 */
[----:B------:R-:W2:Y:S01]  /*17000*/  LDL.LU R9, [R1+0x11a8] ;  /* 0x0011a80001097983 */ /* 0x000ea20000300800 */
[----:B----4-:R-:W-:-:S02]  /*17010*/  F2FP.F16.E4M3.UNPACK_B R6, R6 ;  /* 0x00000006ff06723e */ /* 0x010fc400020006ff */
[----:B------:R-:W-:-:S07]  /*17020*/  F2FP.F16.E4M3.UNPACK_B R7, R7 ;  /* 0x00000007ff07723e */ /* 0x000fce00020006ff */
[----:B---3--:R-:W-:Y:S01]  /*17030*/  HMMA.16816.F32 R24, R12, R6, R24 ;  /* 0x000000060c18723c */ /* 0x008fe20000001818 */
[----:B------:R-:W-:Y:S05]  /*17040*/  STL.64 [R1+0x1120], R2 ;  /* 0x0011200201007387 */ /* 0x000fea0000100a00 */
[----:B------:R-:W-:Y:S04]  /*17050*/  STL [R1+0x20], R6 ;  /* 0x0000200601007387 */ /* 0x000fe80000100800 */
[----:B------:R-:W-:Y:S01]  /*17060*/  STL [R1+0x24], R7 ;  /* 0x0000240701007387 */ /* 0x000fe20000100800 */
[----:B--2---:R-:W-:-:S02]  /*17070*/  F2FP.F16.E4M3.UNPACK_B R8, R9 ;  /* 0x00000009ff08723e */ /* 0x004fc400020006ff */
[----:B------:R-:W-:-:S03]  /*17080*/  F2FP.F16.E4M3.UNPACK_B R9, R0 ;  /* 0x00000000ff09723e */ /* 0x000fc600020006ff */
[----:B------:R-:W-:Y:S07]  /*17090*/  STL [R1+0x18], R8 ;  /* 0x0000180801007387 */ /* 0x000fee0000100800 */
[----:B------:R0:W-:Y:S04]  /*170a0*/  STL.64 [R1+0x120], R24 ;  /* 0x0001201801007387 */ /* 0x0001e80000100a00 */
[----:B------:R1:W-:Y:S04]  /*170b0*/  STL.64 [R1+0x128], R26 ;  /* 0x0001281a01007387 */ /* 0x0003e80000100a00 */
[----:B0-----:R-:W2:Y:S04]  /*170c0*/  LDL.LU.64 R24, [R1+0x160] ;  /* 0x0001600001187983 */ /* 0x001ea80000300a00 */
[----:B------:R0:W-:Y:S04]  /*170d0*/  STL [R1+0x1c], R9 ;  /* 0x00001c0901007387 */ /* 0x0001e80000100800 */
[----:B-1----:R-:W2:Y:S01]  /*170e0*/  LDL.LU.64 R26, [R1+0x168] ;  /* 0x00016800011a7983 */ /* 0x002ea20000300a00 */
[----:B------:R-:W-:-:S02]  /*170f0*/  F2FP.F16.E4M3.UNPACK_B R2, R11 ;  /* 0x0000000bff02723e */ /* 0x000fc400020006ff */
[----:B------:R-:W-:Y:S01]  /*17100*/  F2FP.F16.E4M3.UNPACK_B R3, R10 ;  /* 0x0000000aff03723e */ /* 0x000fe200020006ff */
[----:B------:R-:W-:Y:S01]  /*17110*/  IMAD.MOV.U32 R0, RZ, RZ, R7 ;  /* 0x000000ffff007224 */ /* 0x000fe200078e0007 */
[----:B------:R-:W3:Y:S01]  /*17120*/  LDL R6, [R1+0x68] ;  /* 0x0000680001067983 */ /* 0x000ee20000100800 */
[----:B0-----:R-:W-:Y:S03]  /*17130*/  HMMA.16816.F32 R8, R12, R8, R20 ;  /* 0x000000080c08723c */ /* 0x001fe60000001814 */
[----:B------:R-:W0:Y:S04]  /*17140*/  LDSM.16.M88.4 R20, [R16+UR35+0x1800] ;  /* 0x001800231014783b */ /* 0x000e280008000200 */
[----:B------:R-:W-:-:S15]  /*17150*/  STL [R1+0x1138], R0 ;  /* 0x0011380001007387 */ /* 0x000fde0000100800 */
[----:B------:R-:W-:-:S01]  /*17160*/  NOP ;  /* 0x0000000000007918 */ /* 0x000fc20000000000 */
[----:B------:R-:W-:Y:S04]  /*17170*/  STL.64 [R1+0x140], R8 ;  /* 0x0001400801007387 */ /* 0x000fe80000100a00 */
[----:B------:R0:W-:Y:S02]  /*17180*/  STL.64 [R1+0x148], R10 ;  /* 0x0001480a01007387 */ /* 0x0001e40000100a00 */
[----:B0-----:R-:W-:Y:S02]  /*17190*/  IMAD.MOV.U32 R10, RZ, RZ, R22 ;  /* 0x000000ffff0a7224 */ /* 0x001fe400078e0016 */
[----:B------:R0:W-:Y:S01]  /*171a0*/  STL.64 [R1+0xb0], R20 ;  /* 0x0000b01401007387 */ /* 0x0001e20000100a00 */
[----:B------:R-:W-:Y:S02]  /*171b0*/  IMAD.MOV.U32 R11, RZ, RZ, R23 ;  /* 0x000000ffff0b7224 */ /* 0x000fe400078e0017 */
[----:B------:R-:W-:Y:S01]  /*171c0*/  IMAD.MOV.U32 R8, RZ, RZ, R20 ;  /* 0x000000ffff087224 */ /* 0x000fe200078e0014 */
[----:B------:R1:W-:Y:S01]  /*171d0*/  STL.64 [R1+0xb8], R22 ;  /* 0x0000b81601007387 */ /* 0x0003e20000100a00 */
[----:B------:R-:W-:-:S03]  /*171e0*/  IMAD.MOV.U32 R9, RZ, RZ, R21 ;  /* 0x000000ffff097224 */ /* 0x000fc600078e0015 */
[----:B------:R-:W-:Y:S04]  /*171f0*/  STL.64 [R1+0x10], R2 ;  /* 0x0000100201007387 */ /* 0x000fe80000100a00 */
[----:B0-----:R-:W4:Y:S04]  /*17200*/  LDL.LU.64 R20, [R1+0x180] ;  /* 0x0001800001147983 */ /* 0x001f280000300a00 */
[----:B-1----:R-:W4:Y:S04]  /*17210*/  LDL.LU.64 R22, [R1+0x188] ;  /* 0x0001880001167983 */ /* 0x002f280000300a00 */
[----:B------:R-:W-:Y:S04]  /*17220*/  STL.64 [R1+0x1160], R10 ;  /* 0x0011600a01007387 */ /* 0x000fe80000100a00 */
[----:B------:R2:W-:Y:S01]  /*17230*/  STL.64 [R1+0x1158], R8 ;  /* 0x0011580801007387 */ /* 0x0005e20000100a00 */
[----:B------:R-:W-:Y:S01]  /*17240*/  IMAD.MOV.U32 R7, RZ, RZ, R4 ;  /* 0x000000ffff077224 */ /* 0x000fe200078e0004 */
[----:B------:R-:W-:-:S05]  /*17250*/  F2FP.F16.E4M3.UNPACK_B R4, R5 ;  /* 0x00000005ff04723e */ /* 0x000fca00020006ff */
[----:B------:R-:W-:Y:S01]  /*17260*/  STL [R1+0x8], R4 ;  /* 0x0000080401007387 */ /* 0x000fe20000100800 */
[----:B------:R-:W-:Y:S01]  /*17270*/  IMAD.MOV.U32 R0, RZ, RZ, R3 ;  /* 0x000000ffff007224 */ /* 0x000fe200078e0003 */
[----:B------:R-:W-:Y:S01]  /*17280*/  F2FP.F16.E4M3.UNPACK_B R5, R17 ;  /* 0x00000011ff05723e */ /* 0x000fe200020006ff */
[----:B--2---:R-:W-:-:S15]  /*17290*/  HMMA.16816.F32 R8, R12, R2, R24 ;  /* 0x000000020c08723c */ /* 0x004fde0000001818 */
[----:B------:R-:W-:-:S08]  /*172a0*/  NOP ;  /* 0x0000000000007918 */ /* 0x000fd00000000000 */
[----:B------:R-:W-:Y:S04]  /*172b0*/  STL.64 [R1+0x160], R8 ;  /* 0x0001600801007387 */ /* 0x000fe80000100a00 */
[----:B------:R-:W-:Y:S04]  /*172c0*/  STL.64 [R1+0x168], R10 ;  /* 0x0001680a01007387 */ /* 0x000fe80000100a00 */
[----:B------:R-:W0:Y:S04]  /*172d0*/  LDSM.16.M88.4 R8, [R16+UR35+0x1c00] ;  /* 0x001c00231008783b */ /* 0x000e280008000200 */
[----:B------:R-:W-:Y:S04]  /*172e0*/  STL [R1+0x113c], R0 ;  /* 0x00113c0001007387 */ /* 0x000fe80000100800 */
[----:B------:R-:W-:Y:S04]  /*172f0*/  STL [R1+0xc], R5 ;  /* 0x00000c0501007387 */ /* 0x000fe80000100800 */
[----:B0-----:R-:W-:Y:S04]  /*17300*/  STL.64 [R1+0xd0], R8 ;  /* 0x0000d00801007387 */ /* 0x001fe80000100a00 */
[----:B------:R-:W-:Y:S04]  /*17310*/  STL.64 [R1+0xd8], R10 ;  /* 0x0000d80a01007387 */ /* 0x000fe80000100a00 */
[----:B------:R-:W2:Y:S04]  /*17320*/  LDL.LU.64 R24, [R1+0x1a0] ;  /* 0x0001a00001187983 */ /* 0x000ea80000300a00 */
[----:B------:R-:W2:Y:S04]  /*17330*/  LDL.LU.64 R26, [R1+0x1a8] ;  /* 0x0001a800011a7983 */ /* 0x000ea80000300a00 */
[----:B------:R3:W-:Y:S02]  /*17340*/  STL.64 [R1+0x1170], R18 ;  /* 0x0011701201007387 */ /* 0x0007e40000100a00 */
[----:B---3--:R-:W-:-:S02]  /*17350*/  F2FP.F16.E4M3.UNPACK_B R18, R6 ;  /* 0x00000006ff12723e */ /* 0x008fc400020006ff */
[----:B------:R-:W-:Y:S02]  /*17360*/  F2FP.F16.E4M3.UNPACK_B R19, R7 ;  /* 0x00000007ff13723e */ /* 0x000fe400020006ff */
[----:B----4-:R-:W-:Y:S01]  /*17370*/  HMMA.16816.F32 R4, R12, R4, R20 ;  /* 0x000000040c04723c */ /* 0x010fe20000001814 */
[----:B------:R-:W-:Y:S02]  /*17380*/  IMAD.MOV.U32 R16, RZ, RZ, R8 ;  /* 0x000000ffff107224 */ /* 0x000fe400078e0008 */
[----:B------:R-:W-:-:S05]  /*17390*/  IMAD.MOV.U32 R17, RZ, RZ, R9 ;  /* 0x000000ffff117224 */ /* 0x000fca00078e0009 */
[----:B------:R-:W-:Y:S01]  /*173a0*/  STL.64 [R1+0x1168], R16 ;  /* 0x0011681001007387 */ /* 0x000fe20000100a00 */
[----:B------:R-:W-:-:S03]  /*173b0*/  IMAD.MOV.U32 R2, RZ, RZ, R10 ;  /* 0x000000ffff027224 */ /* 0x000fc600078e000a */
[----:B------:R-:W3:Y:S01]  /*173c0*/  LDL.LU.64 R8, [R1+0x1c0] ;  /* 0x0001c00001087983 */ /* 0x000ee20000300a00 */
[----:B------:R-:W-:-:S03]  /*173d0*/  IMAD.MOV.U32 R3, RZ, RZ, R11 ;  /* 0x000000ffff037224 */ /* 0x000fc600078e000b */
[----:B------:R-:W-:Y:S07]  /*173e0*/  STL [R1], R18 ;  /* 0x0000001201007387 */ /* 0x000fee0000100800 */
[----:B------:R0:W-:Y:S04]  /*173f0*/  STL.64 [R1+0x180], R4 ;  /* 0x0001800401007387 */ /* 0x0001e80000100a00 */
[----:B------:R1:W-:Y:S04]  /*17400*/  STL.64 [R1+0x188], R6 ;  /* 0x0001880601007387 */ /* 0x0003e80000100a00 */
[----:B------:R-:W3:Y:S04]  /*17410*/  LDL.LU.64 R10, [R1+0x1c8] ;  /* 0x0001c800010a7983 */ /* 0x000ee80000300a00 */
[----:B------:R-:W-:Y:S04]  /*17420*/  STL [R1+0x4], R19 ;  /* 0x0000041301007387 */ /* 0x000fe80000100800 */
[----:B------:R-:W4:Y:S04]  /*17430*/  LDL.LU.64 R20, [R1+0x1e0] ;  /* 0x0001e00001147983 */ /* 0x000f280000300a00 */
[----:B------:R-:W4:Y:S04]  /*17440*/  LDL.LU.64 R22, [R1+0x1e8] ;  /* 0x0001e80001167983 */ /* 0x000f280000300a00 */
[----:B0-----:R-:W4:Y:S04]  /*17450*/  LDL.LU R4, [R1+0x5d0] ;  /* 0x0005d00001047983 */ /* 0x001f280000300800 */
[----:B------:R-:W4:Y:S04]  /*17460*/  LDL.LU R5, [R1+0x5dc] ;  /* 0x0005dc0001057983 */ /* 0x000f280000300800 */
[----:B-1----:R-:W4:Y:S01]  /*17470*/  LDL.LU R6, [R1+0x5e4] ;  /* 0x0005e40001067983 */ /* 0x002f220000300800 */
[----:B--2---:R-:W-:-:S15]  /*17480*/  HMMA.16816.F32 R24, R12, R18, R24 ;  /* 0x000000120c18723c */ /* 0x004fde0000001818 */
[----:B------:R-:W-:-:S08]  /*17490*/  NOP ;  /* 0x0000000000007918 */ /* 0x000fd00000000000 */
[----:B------:R-:W-:Y:S04]  /*174a0*/  STL.64 [R1+0x1a0], R24 ;  /* 0x0001a01801007387 */ /* 0x000fe80000100a00 */
[----:B------:R0:W-:Y:S04]  /*174b0*/  STL.64 [R1+0x1a8], R26 ;  /* 0x0001a81a01007387 */ /* 0x0001e80000100a00 */
[----:B0-----:R-:W2:Y:S04]  /*174c0*/  LDL.LU.64 R26, [R1+0x11a0] ;  /* 0x0011a000011a7983 */ /* 0x001ea80000300a00 */
[----:B------:R-:W4:Y:S04]  /*174d0*/  LDL.LU.64 R24, [R1+0x1198] ;  /* 0x0011980001187983 */ /* 0x000f280000300a00 */
[----:B------:R-:W4:Y:S01]  /*174e0*/  LDL.LU R7, [R1+0x5ec] ;  /* 0x0005ec0001077983 */ /* 0x000f220000300800 */
[----:B------:R-:W-:-:S02]  /*174f0*/  F2FP.F16.E4M3.UNPACK_B R28, R28 ;  /* 0x0000001cff1c723e */ /* 0x000fc400020006ff */
[----:B------:R-:W-:-:S07]  /*17500*/  F2FP.F16.E4M3.UNPACK_B R29, R29 ;  /* 0x0000001dff1d723e */ /* 0x000fce00020006ff */
[----:B---3--:R-:W-:Y:S01]  /*17510*/  HMMA.16816.F32 R8, R12, R28, R8 ;  /* 0x0000001c0c08723c */ /* 0x008fe20000001808 */
[----:B------:R-:W-:Y:S01]  /*17520*/  IMAD.MOV.U32 R0, RZ, RZ, R18 ;  /* 0x000000ffff007224 */ /* 0x000fe200078e0012 */
[----:B--2---:R-:W-:Y:S02]  /*17530*/  F2FP.F16.E4M3.UNPACK_B R26, R26 ;  /* 0x0000001aff1a723e */ /* 0x004fe400020006ff */
[----:B------:R-:W-:-:S07]  /*17540*/  F2FP.F16.E4M3.UNPACK_B R27, R27 ;  /* 0x0000001bff1b723e */ /* 0x000fce00020006ff */
[----:B----4-:R-:W-:Y:S01]  /*17550*/  HMMA.16816.F32 R20, R12, R26, R20 ;  /* 0x0000001a0c14723c */ /* 0x010fe20000001814 */
[----:B------:R-:W-:Y:S04]  /*17560*/  STL.64 [R1+0x1180], R6 ;  /* 0x0011800601007387 */ /* 0x000fe80000100a00 */
[----:B------:R0:W-:Y:S04]  /*17570*/  STL.64 [R1+0x1178], R4 ;  /* 0x0011780401007387 */ /* 0x0001e80000100a00 */
[----:B0-----:R-:W2:Y:S04]  /*17580*/  LDL.LU.64 R4, [R1+0x200] ;  /* 0x0002000001047983 */ /* 0x001ea80000300a00 */
[----:B------:R-:W2:Y:S04]  /*17590*/  LDL.LU.64 R6, [R1+0x208] ;  /* 0x0002080001067983 */ /* 0x000ea80000300a00 */
[----:B------:R-:W3:Y:S04]  /*175a0*/  LDL.LU.64 R16, [R1+0x220] ;  /* 0x0002200001107983 */ /* 0x000ee80000300a00 */
[----:B------:R-:W3:Y:S04]  /*175b0*/  LDL.LU.64 R18, [R1+0x228] ;  /* 0x0002280001127983 */ /* 0x000ee80000300a00 */
[----:B------:R0:W-:Y:S04]  /*175c0*/  STL.64 [R1+0x1c0], R8 ;  /* 0x0001c00801007387 */ /* 0x0001e80000100a00 */
[----:B------:R1:W-:Y:S04]  /*175d0*/  STL.64 [R1+0x1c8], R10 ;  /* 0x0001c80a01007387 */ /* 0x0003e80000100a00 */
[----:B0-----:R-:W4:Y:S04]  /*175e0*/  LDL.LU.64 R8, [R1+0x240] ;  /* 0x0002400001087983 */ /* 0x001f280000300a00 */
[----:B-1----:R-:W4:Y:S04]  /*175f0*/  LDL.LU.64 R10, [R1+0x248] ;  /* 0x00024800010a7983 */ /* 0x002f280000300a00 */
[----:B------:R-:W-:Y:S04]  /*17600*/  STL.64 [R1+0x1e0], R20 ;  /* 0x0001e01401007387 */ /* 0x000fe80000100a00 */
[----:B------:R0:W-:Y:S04]  /*17610*/  STL.64 [R1+0x1e8], R22 ;  /* 0x0001e81601007387 */ /* 0x0001e80000100a00 */
[----:B0-----:R-:W3:Y:S04]  /*17620*/  LDL.LU.64 R22, [R1+0x1190] ;  /* 0x0011900001167983 */ /* 0x001ee80000300a00 */
[----:B------:R-:W4:Y:S01]  /*17630*/  LDL.LU.64 R20, [R1+0x1188] ;  /* 0x0011880001147983 */ /* 0x000f220000300a00 */
[----:B------:R-:W-:-:S02]  /*17640*/  F2FP.F16.E4M3.UNPACK_B R24, R24 ;  /* 0x00000018ff18723e */ /* 0x000fc400020006ff */
[----:B------:R-:W-:-:S07]  /*17650*/  F2FP.F16.E4M3.UNPACK_B R25, R25 ;  /* 0x00000019ff19723e */ /* 0x000fce00020006ff */
[----:B--2---:R-:W-:-:S15]  /*17660*/  HMMA.16816.F32 R4, R12, R24, R4 ;  /* 0x000000180c04723c */ /* 0x004fde0000001804 */
[----:B------:R-:W-:-:S08]  /*17670*/  NOP ;  /* 0x0000000000007918 */ /* 0x000fd00000000000 */
[----:B------:R-:W-:Y:S01]  /*17680*/  STL.64 [R1+0x200], R4 ;  /* 0x0002000401007387 */ /* 0x000fe20000100a00 */
[----:B---3--:R-:W-:Y:S02]  /*17690*/  F2FP.F16.E4M3.UNPACK_B R22, R22 ;  /* 0x00000016ff16723e */ /* 0x008fe400020006ff */
[----:B------:R-:W-:Y:S02]  /*176a0*/  F2FP.F16.E4M3.UNPACK_B R23, R23 ;  /* 0x00000017ff17723e */ /* 0x000fe400020006ff */
[----:B----4-:R-:W-:Y:S02]  /*176b0*/  F2FP.F16.E4M3.UNPACK_B R20, R20 ;  /* 0x00000014ff14723e */ /* 0x010fe400020006ff */
[----:B------:R-:W-:-:S03]  /*176c0*/  F2FP.F16.E4M3.UNPACK_B R21, R21 ;  /* 0x00000015ff15723e */ /* 0x000fc600020006ff */
[C---:B------:R-:W-:Y:S06]  /*176d0*/  HMMA.16816.F32 R16, R12.reuse, R22, R16 ;  /* 0x000000160c10723c */ /* 0x040fec0000001810 */
[----:B------:R-:W-:Y:S01]  /*176e0*/  HMMA.16816.F32 R8, R12, R20, R8 ;  /* 0x000000140c08723c */ /* 0x000fe20000001808 */
[----:B------:R0:W-:Y:S04]  /*176f0*/  STL.64 [R1+0x208], R6 ;  /* 0x0002080601007387 */ /* 0x0001e80000100a00 */
[----:B0-----:R-:W2:Y:S04]  /*17700*/  LDL.LU.64 R6, [R1+0x1180] ;  /* 0x0011800001067983 */ /* 0x001ea80000300a00 */
[----:B------:R-:W3:Y:S04]  /*17710*/  LDL.LU.64 R4, [R1+0x1178] ;  /* 0x0011780001047983 */ /* 0x000ee80000300a00 */
[----:B------:R0:W-:Y:S04]  /*17720*/  STL.64 [R1+0x10a0], R26 ;  /* 0x0010a01a01007387 */ /* 0x0001e80000100a00 */
[----:B0-----:R-:W3:Y:S04]  /*17730*/  LDL.LU R26, [R1+0x5e0] ;  /* 0x0005e000011a7983 */ /* 0x001ee80000300800 */
[----:B------:R-:W2:Y:S04]  /*17740*/  LDL.LU R27, [R1+0x5e8] ;  /* 0x0005e800011b7983 */ /* 0x000ea80000300800 */
[----:B------:R0:W-:Y:S04]  /*17750*/  STL.64 [R1+0x1098], R24 ;  /* 0x0010981801007387 */ /* 0x0001e80000100a00 */
[----:B0-----:R-:W4:Y:S04]  /*17760*/  LDL.LU R25, [R1+0x5d4] ;  /* 0x0005d40001197983 */ /* 0x001f280000300800 */
[----:B------:R-:W-:Y:S04]  /*17770*/  STL.64 [R1+0x220], R16 ;  /* 0x0002201001007387 */ /* 0x000fe80000100a00 */
[----:B------:R0:W-:Y:S04]  /*17780*/  STL.64 [R1+0x228], R18 ;  /* 0x0002281201007387 */ /* 0x0001e80000100a00 */
[----:B0-----:R-:W4:Y:S04]  /*17790*/  LDL.LU.64 R18, [R1+0x1170] ;  /* 0x0011700001127983 */ /* 0x001f280000300a00 */
[----:B------:R-:W4:Y:S04]  /*177a0*/  LDL.LU.64 R16, [R1+0x1168] ;  /* 0x0011680001107983 */ /* 0x000f280000300a00 */
[----:B------:R-:W-:Y:S04]  /*177b0*/  STL.64 [R1+0x240], R8 ;  /* 0x0002400801007387 */ /* 0x000fe80000100a00 */
[----:B------:R0:W-:Y:S04]  /*177c0*/  STL.64 [R1+0x248], R10 ;  /* 0x0002480a01007387 */ /* 0x0001e80000100a00 */
[----:B0-----:R-:W4:Y:S04]  /*177d0*/  LDL.LU.64 R10, [R1+0x1160] ;  /* 0x00116000010a7983 */ /* 0x001f280000300a00 */
[----:B------:R-:W4:Y:S04]  /*177e0*/  LDL.LU.64 R8, [R1+0x1158] ;  /* 0x0011580001087983 */ /* 0x000f280000300a00 */
[----:B------:R0:W-:Y:S04]  /*177f0*/  STL.64 [R1+0x1090], R22 ;  /* 0x0010901601007387 */ /* 0x0001e80000100a00 */
[----:B0-----:R-:W4:Y:S04]  /*17800*/  LDL.LU R23, [R1+0x5f0] ;  /* 0x0005f00001177983 */ /* 0x001f280000300800 */
[----:B------:R0:W-:Y:S01]  /*17810*/  STL.64 [R1+0x1088], R20 ;  /* 0x0010881401007387 */ /* 0x0001e20000100a00 */
[----:B---3--:R-:W-:-:S02]  /*17820*/  IMAD R5, R5, 0x100, R26 ;  /* 0x0000010005057824 */ /* 0x008fc400078e021a */
[----:B--2---:R-:W-:Y:S02]  /*17830*/  IMAD R6, R6, 0x100, R27 ;  /* 0x0000010006067824 */ /* 0x004fe400078e021b */
[----:B----4-:R-:W-:Y:S01]  /*17840*/  IMAD R4, R4, 0x100, R25 ;  /* 0x0000010004047824 */ /* 0x010fe200078e0219 */
[----:B------:R1:W-:Y:S04]  /*17850*/  STL [R1+0x1150], R23 ;  /* 0x0011501701007387 */ /* 0x0003e80000100800 */
[----:B0-----:R-:W2:Y:S04]  /*17860*/  LDL.LU.64 R20, [R1+0x260] ;  /* 0x0002600001147983 */ /* 0x001ea80000300a00 */
[----:B-1----:R-:W2:Y:S04]  /*17870*/  LDL.LU.64 R22, [R1+0x268] ;  /* 0x0002680001167983 */ /* 0x002ea80000300a00 */
[----:B------:R-:W3:Y:S04]  /*17880*/  LDL.LU.64 R24, [R1+0x4c0] ;  /* 0x0004c00001187983 */ /* 0x000ee80000300a00 */
[----:B------:R-:W4:Y:S01]  /*17890*/  LDL.LU.64 R26, [R1+0x4c8] ;  /* 0x0004c800011a7983 */ /* 0x000f220000300a00 */
[----:B------:R-:W-:-:S02]  /*178a0*/  F2FP.F16.E4M3.UNPACK_B R18, R18 ;  /* 0x00000012ff12723e */ /* 0x000fc400020006ff */
[----:B------:R-:W-:-:S07]  /*178b0*/  F2FP.F16.E4M3.UNPACK_B R19, R19 ;  /* 0x00000013ff13723e */ /* 0x000fce00020006ff */
[----:B--2---:R-:W-:Y:S01]  /*178c0*/  HMMA.16816.F32 R20, R12, R18, R20 ;  /* 0x000000120c14723c */ /* 0x004fe20000001814 */
[----:B----4-:R-:W-:Y:S04]  /*178d0*/  STL.64 [R1+0x1148], R26 ;  /* 0x0011481a01007387 */ /* 0x010fe80000100a00 */
[----:B---3--:R0:W-:Y:S04]  /*178e0*/  STL.64 [R1+0x1140], R24 ;  /* 0x0011401801007387 */ /* 0x0081e80000100a00 */
[----:B0-----:R-:W2:Y:S04]  /*178f0*/  LDL.LU.64 R24, [R1+0x290] ;  /* 0x0002900001187983 */ /* 0x001ea80000300a00 */
[----:B------:R-:W2:Y:S10]  /*17900*/  LDL.LU.64 R26, [R1+0x298] ;  /* 0x00029800011a7983 */ /* 0x000eb40000300a00 */
[----:B------:R-:W-:Y:S04]  /*17910*/  STL.64 [R1+0x260], R20 ;  /* 0x0002601401007387 */ /* 0x000fe80000100a00 */
[----:B------:R0:W-:Y:S04]  /*17920*/  STL.64 [R1+0x268], R22 ;  /* 0x0002681601007387 */ /* 0x0001e80000100a00 */
[----:B0-----:R-:W3:Y:S01]  /*17930*/  LDL.LU R23, [R1+0x1150] ;  /* 0x0011500001177983 */ /* 0x001ee20000300800 */
[----:B------:R-:W-:-:S02]  /*17940*/  F2FP.F16.E4M3.UNPACK_B R8, R8 ;  /* 0x00000008ff08723e */ /* 0x000fc400020006ff */
[----:B------:R-:W-:Y:S01]  /*17950*/  F2FP.F16.E4M3.UNPACK_B R9, R9 ;  /* 0x00000009ff09723e */ /* 0x000fe200020006ff */
[----:B------:R-:W4:Y:S06]  /*17960*/  LDL.LU.64 R20, [R1+0x4b0] ;  /* 0x0004b00001147983 */ /* 0x000f2c0000300a00 */
[----:B--2---:R-:W-:Y:S01]  /*17970*/  HMMA.16816.F32 R24, R12, R8, R24 ;  /* 0x000000080c18723c */ /* 0x004fe20000001818 */
[----:B---3--:R-:W-:Y:S02]  /*17980*/  IMAD R7, R7, 0x100, R23 ;  /* 0x0000010007077824 */ /* 0x008fe400078e0217 */
[----:B------:R-:W4:-:S15]  /*17990*/  LDL.LU.64 R22, [R1+0x4b8] ;  /* 0x0004b80001167983 */ /* 0x000f1e0000300a00 */
[----:B------:R-:W-:-:S05]  /*179a0*/  NOP ;  /* 0x0000000000007918 */ /* 0x000fca0000000000 */
[----:B------:R-:W-:Y:S04]  /*179b0*/  STL.64 [R1+0x290], R24 ;  /* 0x0002901801007387 */ /* 0x000fe80000100a00 */
[----:B------:R0:W-:Y:S04]  /*179c0*/  STL.64 [R1+0x298], R26 ;  /* 0x0002981a01007387 */ /* 0x0001e80000100a00 */
[----:B0-----:R-:W2:Y:S04]  /*179d0*/  LDL.LU.64 R26, [R1+0x1148] ;  /* 0x00114800011a7983 */ /* 0x001ea80000300a00 */
[----:B------:R-:W2:Y:S01]  /*179e0*/  LDL.LU.64 R24, [R1+0x1140] ;  /* 0x0011400001187983 */ /* 0x000ea20000300a00 */
[----:B------:R-:W-:-:S02]  /*179f0*/  F2FP.F16.E4M3.UNPACK_B R10, R10 ;  /* 0x0000000aff0a723e */ /* 0x000fc400020006ff */
[----:B------:R-:W-:Y:S02]  /*17a00*/  F2FP.F16.E4M3.UNPACK_B R11, R11 ;  /* 0x0000000bff0b723e */ /* 0x000fe400020006ff */
[----:B------:R-:W-:Y:S02]  /*17a10*/  F2FP.F16.E4M3.UNPACK_B R2, R2 ;  /* 0x00000002ff02723e */ /* 0x000fe400020006ff */
[----:B------:R-:W-:Y:S01]  /*17a20*/  F2FP.F16.E4M3.UNPACK_B R3, R3 ;  /* 0x00000003ff03723e */ /* 0x000fe200020006ff */
[----:B------:R-:W-:Y:S01]  /*17a30*/  STL.64 [R1+0x1068], R10 ;  /* 0x0010680a01007387 */ /* 0x000fe20000100a00 */
[----:B------:R-:W-:Y:S02]  /*17a40*/  F2FP.F16.E4M3.UNPACK_B R6, R6 ;  /* 0x00000006ff06723e */ /* 0x000fe400020006ff */
[----:B------:R-:W-:Y:S01]  /*17a50*/  F2FP.F16.E4M3.UNPACK_B R7, R7 ;  /* 0x00000007ff07723e */ /* 0x000fe200020006ff */
[----:B------:R-:W-:Y:S01]  /*17a60*/  STL [R1+0x38], R2 ;  /* 0x0000380201007387 */ /* 0x000fe20000100800 */
[----:B------:R-:W-:-:S02]  /*17a70*/  F2FP.F16.E4M3.UNPACK_B R4, R4 ;  /* 0x00000004ff04723e */ /* 0x000fc400020006ff */
[----:B------:R-:W-:Y:S01]  /*17a80*/  F2FP.F16.E4M3.UNPACK_B R5, R5 ;  /* 0x00000005ff05723e */ /* 0x000fe200020006ff */
[----:B--2---:R-:W-:-:S15]  /*17a90*/  HMMA.16816.F32 R24, R12, R10, R24 ;  /* 0x0000000a0c18723c */ /* 0x004fde0000001818 */
[----:B------:R-:W-:-:S08]  /*17aa0*/  NOP ;  /* 0x0000000000007918 */ /* 0x000fd00000000000 */
[----:B------:R0:W-:Y:S04]  /*17ab0*/  STL.64 [R1+0x4c0], R24 ;  /* 0x0004c01801007387 */ /* 0x0001e80000100a00 */
[----:B------:R1:W-:Y:S04]  /*17ac0*/  STL.64 [R1+0x4c8], R26 ;  /* 0x0004c81a01007387 */ /* 0x0003e80000100a00 */
[----:B------:R-:W-:Y:S04]  /*17ad0*/  STL.64 [R1+0x1060], R8 ;  /* 0x0010600801007387 */ /* 0x000fe80000100a00 */
[----:B------:R-:W-:Y:S04]  /*17ae0*/  STL [R1+0x3c], R3 ;  /* 0x00003c0301007387 */ /* 0x000fe80000100800 */
[----:B------:R-:W-:Y:S04]  /*17af0*/  STL.64 [R1+0x1130], R6 ;  /* 0x0011300601007387 */ /* 0x000fe80000100a00 */
[----:B------:R4:W-:Y:S04]  /*17b00*/  STL.64 [R1+0x1128], R4 ;  /* 0x0011280401007387 */ /* 0x0009e80000100a00 */
[----:B0-----:R-:W2:Y:S04]  /*17b10*/  LDL.LU.64 R24, [R1+0x3f0] ;  /* 0x0003f00001187983 */ /* 0x001ea80000300a00 */
[----:B-1----:R-:W3:Y:S01]  /*17b20*/  LDL.LU.64 R26, [R1+0x3f8] ;  /* 0x0003f800011a7983 */ /* 0x002ee20000300a00 */
[----:B------:R-:W-:-:S02]  /*17b30*/  F2FP.F16.E4M3.UNPACK_B R16, R16 ;  /* 0x00000010ff10723e */ /* 0x000fc400020006ff */
[----:B------:R-:W-:-:S07]  /*17b40*/  F2FP.F16.E4M3.UNPACK_B R17, R17 ;  /* 0x00000011ff11723e */ /* 0x000fce00020006ff */
[----:B----4-:R-:W-:-:S15]  /*17b50*/  HMMA.16816.F32 R4, R12, R16, R20 ;  /* 0x000000100c04723c */ /* 0x010fde0000001814 */
[----:B------:R-:W-:-:S08]  /*17b60*/  NOP ;  /* 0x0000000000007918 */ /* 0x000fd00000000000 */
[----:B------:R-:W-:Y:S04]  /*17b70*/  STL.64 [R1+0x4b0], R4 ;  /* 0x0004b00401007387 */ /* 0x000fe80000100a00 */
[----:B------:R-:W-:Y:S04]  /*17b80*/  STL.64 [R1+0x4b8], R6 ;  /* 0x0004b80601007387 */ /* 0x000fe80000100a00 */
[----:B---3--:R0:W-:Y:S02]  /*17b90*/  STL.64 [R1+0x10b0], R26 ;  /* 0x0010b01a01007387 */ /* 0x0081e40000100a00 */
[----:B0-----:R-:W-:-:S02]  /*17ba0*/  IMAD.MOV.U32 R26, RZ, RZ, R0 ;  /* 0x000000ffff1a7224 */ /* 0x001fc400078e0000 */
[----:B------:R-:W3:Y:S04]  /*17bb0*/  LDL.LU R0, [R1+0x113c] ;  /* 0x00113c0001007983 */ /* 0x000ee80000300800 */
[----:B------:R-:W4:Y:S04]  /*17bc0*/  LDL R27, [R1+0x4] ;  /* 0x00000400011b7983 */ /* 0x000f280000100800 */
[----:B--2---:R0:W-:Y:S04]  /*17bd0*/  STL.64 [R1+0x10a8], R24 ;  /* 0x0010a81801007387 */ /* 0x0041e80000100a00 */
[----:B0-----:R-:W2:Y:S04]  /*17be0*/  LDL R24, [R1+0x8] ;  /* 0x0000080001187983 */ /* 0x001ea80000100800 */
[----:B------:R-:W2:Y:S04]  /*17bf0*/  LDL R25, [R1+0xc] ;  /* 0x00000c0001197983 */ /* 0x000ea80000100800 */
[----:B----4-:R0:W-:Y:S04]  /*17c00*/  STL.64 [R1+0x10c8], R26 ;  /* 0x0010c81a01007387 */ /* 0x0101e80000100a00 */
[----:B0-----:R-:W4:Y:S01]  /*17c10*/  LDL R26, [R1+0x10] ;  /* 0x00001000011a7983 */ /* 0x001f220000100800 */
[----:B---3--:R-:W-:-:S03]  /*17c20*/  IMAD.MOV.U32 R27, RZ, RZ, R0 ;  /* 0x000000ffff1b7224 */ /* 0x008fc600078e0000 */
[----:B------:R-:W3:Y:S04]  /*17c30*/  LDL.LU R0, [R1+0x1138] ;  /* 0x0011380001007983 */ /* 0x000ee80000300800 */
[----:B--2---:R0:W-:Y:S04]  /*17c40*/  STL.64 [R1+0x10e0], R24 ;  /* 0x0010e01801007387 */ /* 0x0041e80000100a00 */
[----:B0-----:R-:W2:Y:S04]  /*17c50*/  LDL R24, [R1+0x18] ;  /* 0x0000180001187983 */ /* 0x001ea80000100800 */
[----:B------:R-:W2:Y:S04]  /*17c60*/  LDL R25, [R1+0x1c] ;  /* 0x00001c0001197983 */ /* 0x000ea80000100800 */
[----:B------:R-:W2:Y:S04]  /*17c70*/  LDL.LU.64 R4, [R1+0x460] ;  /* 0x0004600001047983 */ /* 0x000ea80000300a00 */
[----:B------:R-:W2:Y:S04]  /*17c80*/  LDL.LU.64 R6, [R1+0x468] ;  /* 0x0004680001067983 */ /* 0x000ea80000300a00 */
[----:B----4-:R0:W-:Y:S04]  /*17c90*/  STL.64 [R1+0x1100], R26 ;  /* 0x0011001a01007387 */ /* 0x0101e80000100a00 */
[----:B0-----:R-:W4:Y:S01]  /*17ca0*/  LDL R26, [R1+0x20] ;  /* 0x00002000011a7983 */ /* 0x001f220000100800 */
[----:B---3--:R-:W-:-:S03]  /*17cb0*/  IMAD.MOV.U32 R27, RZ, RZ, R0 ;  /* 0x000000ffff1b7224 */ /* 0x008fc600078e0000 */
[----:B--2---:R0:W-:Y:S04]  /*17cc0*/  STL.64 [R1+0x10f8], R24 ;  /* 0x0010f81801007387 */ /* 0x0041e80000100a00 */
[----:B----4-:R1:W-:Y:S04]  /*17cd0*/  STL.64 [R1+0x1118], R26 ;  /* 0x0011181a01007387 */ /* 0x0103e80000100a00 */
[----:B0-----:R-:W2:Y:S04]  /*17ce0*/  LDL.LU.64 R24, [R1+0x450] ;  /* 0x0004500001187983 */ /* 0x001ea80000300a00 */
[----:B-1----:R-:W2:Y:S04]  /*17cf0*/  LDL.LU.64 R26, [R1+0x458] ;  /* 0x00045800011a7983 */ /* 0x002ea80000300a00 */
[----:B------:R-:W3:Y:S04]  /*17d00*/  LDL.LU.64 R20, [R1+0x3e0] ;  /* 0x0003e00001147983 */ /* 0x000ee80000300a00 */
[----:B------:R-:W4:Y:S04]  /*17d10*/  LDL.LU.64 R22, [R1+0x3e8] ;  /* 0x0003e80001167983 */ /* 0x000f280000300a00 */
[----:B----4-:R-:W-:Y:S04]  /*17d20*/  STL.64 [R1+0x10c0], R22 ;  /* 0x0010c01601007387 */ /* 0x010fe80000100a00 */
[----:B---3--:R0:W-:Y:S04]  /*17d30*/  STL.64 [R1+0x10b8], R20 ;  /* 0x0010b81401007387 */ /* 0x0081e80000100a00 */
[----:B0-----:R-:W3:Y:S04]  /*17d40*/  LDL.LU.64 R20, [R1+0x400] ;  /* 0x0004000001147983 */ /* 0x001ee80000300a00 */
        /* <DEDUP_REMOVED lines=8> */
[----:B------:R-:W4:Y:S01]  /*17dd0*/  LDL.LU.64 R22, [R1+0x428] ;  /* 0x0004280001167983 */ /* 0x000f220000300a00 */
[----:B------:R-:W-:Y:S03]  /*17de0*/  HMMA.16816.F32 R12, R12, R2, R4 ;  /* 0x000000020c0c723c */ /* 0x000fe60000001804 */
[----:B----4-:R-:W-:Y:S04]  /*17df0*/  STL.64 [R1+0x1110], R22 ;  /* 0x0011101601007387 */ /* 0x010fe80000100a00 */
[----:B---3--:R0:W-:Y:S04]  /*17e00*/  STL.64 [R1+0x1108], R20 ;  /* 0x0011081401007387 */ /* 0x0081e80000100a00 */
[----:B0-----:R-:W3:Y:S04]  /*17e10*/  LDL.LU.64 R20, [R1+0x440] ;  /* 0x0004400001147983 */ /* 0x001ee80000300a00 */
[----:B------:R-:W3:Y:S04]  /*17e20*/  LDL.LU.64 R22, [R1+0x448] ;  /* 0x0004480001167983 */ /* 0x000ee80000300a00 */
[----:B------:R-:W4:Y:S04]  /*17e30*/  LDL.LU.64 R8, [R1+0x3d0] ;  /* 0x0003d00001087983 */ /* 0x000f280000300a00 */
[----:B------:R-:W4:Y:S04]  /*17e40*/  LDL.LU.64 R10, [R1+0x3d8] ;  /* 0x0003d800010a7983 */ /* 0x000f280000300a00 */
[----:B------:R-:W-:Y:S04]  /*17e50*/  STL.64 [R1+0x1078], R18 ;  /* 0x0010781201007387 */ /* 0x000fe80000100a00 */
[----:B------:R0:W-:Y:S04]  /*17e60*/  STL.64 [R1+0x1070], R16 ;  /* 0x0010701001007387 */ /* 0x0001e80000100a00 */
[----:B0-----:R-:W4:Y:S04]  /*17e70*/  LDL.LU.64 R16, [R1+0x430] ;  /* 0x0004300001107983 */ /* 0x001f280000300a00 */
[----:B------:R-:W4:Y:S04]  /*17e80*/  LDL.LU.64 R18, [R1+0x438] ;  /* 0x0004380001127983 */ /* 0x000f280000300a00 */
[----:B------:R-:W2:Y:S04]  /*17e90*/  LDL.LU.64 R6, [R1+0x1130] ;  /* 0x0011300001067983 */ /* 0x000ea80000300a00 */
[----:B------:R-:W2:Y:S04]  /*17ea0*/  LDL.LU.64 R4, [R1+0x1128] ;  /* 0x0011280001047983 */ /* 0x000ea80000300a00 */
[----:B------:R-:W2:Y:S04]  /*17eb0*/  LDL.LU.64 R2, [R1+0x1120] ;  /* 0x0011200001027983 */ /* 0x000ea80000300a00 */
[----:B------:R0:W-:Y:S04]  /*17ec0*/  STL.64 [R1+0x460], R12 ;  /* 0x0004600c01007387 */ /* 0x0001e80000100a00 */
[----:B------:R-:W-:Y:S04]  /*17ed0*/  STL.64 [R1+0x468], R14 ;  /* 0x0004680e01007387 */ /* 0x000fe80000100a00 */
[----:B0-----:R-:W4:Y:S01]  /*17ee0*/  LDL.LU R12, [R1+0x5f8] ;  /* 0x0005f800010c7983 */ /* 0x001f220000300800 */
[----:B--2---:R-:W-:-:S15]  /*17ef0*/  HMMA.16816.F32 R24, R4, R2, R24 ;  /* 0x000000020418723c */ /* 0x004fde0000001818 */
[----:B------:R-:W-:-:S08]  /*17f00*/  NOP ;  /* 0x0000000000007918 */ /* 0x000fd00000000000 */
[----:B------:R-:W-:Y:S04]  /*17f10*/  STL.64 [R1+0x450], R24 ;  /* 0x0004501801007387 */ /* 0x000fe80000100a00 */
[----:B------:R0:W-:Y:S04]  /*17f20*/  STL.64 [R1+0x458], R26 ;  /* 0x0004581a01007387 */ /* 0x0001e80000100a00 */
[----:B0-----:R-:W3:Y:S02]  /*17f30*/  LDL.LU.64 R26, [R1+0x1118] ;  /* 0x00111800011a7983 */ /* 0x001ee40000300a00 */
[----:B---3--:R-:W-:Y:S02]  /*17f40*/  HMMA.16816.F32 R24, R4, R26, R20 ;  /* 0x0000001a0418723c */ /* 0x008fe40000001814 */
[----:B------:R-:W2:Y:S04]  /*17f50*/  LDL.LU.64 R22, [R1+0x1110] ;  /* 0x0011100001167983 */ /* 0x000ea80000300a00 */
[----:B------:R-:W2:-:S15]  /*17f60*/  LDL.LU.64 R20, [R1+0x1108] ;  /* 0x0011080001147983 */ /* 0x000e9e0000300a00 */
[----:B------:R-:W-:-:S02]  /*17f70*/  NOP ;  /* 0x0000000000007918 */ /* 0x000fc40000000000 */
[----:B------:R-:W-:Y:S04]  /*17f80*/  STL.64 [R1+0x440], R24 ;  /* 0x0004401801007387 */ /* 0x000fe80000100a00 */
[----:B------:R0:W-:Y:S04]  /*17f90*/  STL.64 [R1+0x448], R26 ;  /* 0x0004481a01007387 */ /* 0x0001e80000100a00 */
[----:B0-----:R-:W2:Y:S04]  /*17fa0*/  LDL.LU.64 R26, [R1+0x1100] ;  /* 0x00110000011a7983 */ /* 0x001ea80000300a00 */
[----:B------:R-:W4:Y:S04]  /*17fb0*/  LDL.LU.64 R24, [R1+0x10f8] ;  /* 0x0010f80001187983 */ /* 0x000f280000300a00 */
[----:B------:R-:W3:Y:S01]  /*17fc0*/  LDL.LU R13, [R1+0x600] ;  /* 0x00060000010d7983 */ /* 0x000ee20000300800 */
[C---:B----4-:R-:W-:Y:S06]  /*17fd0*/  HMMA.16816.F32 R16, R4.reuse, R24, R16 ;  /* 0x000000180410723c */ /* 0x050fec0000001810 */
[C---:B--2---:R-:W-:Y:S01]  /*17fe0*/  HMMA.16816.F32 R24, R4.reuse, R26, R20 ;  /* 0x0000001a0418723c */ /* 0x044fe20000001814 */
[----:B---3--:R0:W-:Y:S04]  /*17ff0*/  STL.64 [R1+0x1080], R12 ;  /* 0x0010800c01007387 */ /* 0x0081e80000100a00 */
[----:B0-----:R-:W2:Y:S04]  /*18000*/  LDL.LU.64 R12, [R1+0x3c0] ;  /* 0x0003c000010c7983 */ /* 0x001ea80000300a00 */
[----:B------:R-:W2:Y:S08]  /*18010*/  LDL.LU.64 R14, [R1+0x3c8] ;  /* 0x0003c800010e7983 */ /* 0x000eb00000300a00 */
[----:B------:R0:W-:Y:S04]  /*18020*/  STL.64 [R1+0x430], R16 ;  /* 0x0004301001007387 */ /* 0x0001e80000100a00 */
[----:B------:R1:W-:Y:S04]  /*18030*/  STL.64 [R1+0x438], R18 ;  /* 0x0004381201007387 */ /* 0x0003e80000100a00 */
[----:B0-----:R-:W3:Y:S04]  /*18040*/  LDL.LU.64 R16, [R1+0x3b0] ;  /* 0x0003b00001107983 */ /* 0x001ee80000300a00 */
[----:B-1----:R-:W3:Y:S04]  /*18050*/  LDL.LU.64 R18, [R1+0x3b8] ;  /* 0x0003b80001127983 */ /* 0x002ee80000300a00 */
[----:B------:R-:W4:Y:S04]  /*18060*/  LDL.LU.64 R22, [R1+0x10f0] ;  /* 0x0010f00001167983 */ /* 0x000f280000300a00 */
[----:B------:R-:W4:Y:S04]  /*18070*/  LDL.LU.64 R20, [R1+0x10e8] ;  /* 0x0010e80001147983 */ /* 0x000f280000300a00 */
[----:B------:R0:W-:Y:S04]  /*18080*/  STL.64 [R1+0x420], R24 ;  /* 0x0004201801007387 */ /* 0x0001e80000100a00 */
[----:B------:R4:W-:Y:S04]  /*18090*/  STL.64 [R1+0x428], R26 ;  /* 0x0004281a01007387 */ /* 0x0009e80000100a00 */
[----:B0-----:R-:W4:Y:S02]  /*180a0*/  LDL.LU.64 R24, [R1+0x10e0] ;  /* 0x0010e00001187983 */ /* 0x001f240000300a00 */
[----:B----4-:R-:W-:Y:S02]  /*180b0*/  HMMA.16816.F32 R24, R4, R24, R20 ;  /* 0x000000180418723c */ /* 0x010fe40000001814 */
[----:B------:R-:W4:Y:S04]  /*180c0*/  LDL.LU.64 R22, [R1+0x10d8] ;  /* 0x0010d80001167983 */ /* 0x000f280000300a00 */
[----:B------:R-:W4:-:S15]  /*180d0*/  LDL.LU.64 R20, [R1+0x10d0] ;  /* 0x0010d00001147983 */ /* 0x000f1e0000300a00 */
[----:B------:R-:W-:-:S02]  /*180e0*/  NOP ;  /* 0x0000000000007918 */ /* 0x000fc40000000000 */
[----:B------:R-:W-:Y:S04]  /*180f0*/  STL.64 [R1+0x410], R24 ;  /* 0x0004101801007387 */ /* 0x000fe80000100a00 */
        /* <DEDUP_REMOVED lines=8> */
[----:B0-----:R-:W2:Y:S04]  /*18180*/  LDL.LU.64 R26, [R1+0x10b0] ;  /* 0x0010b000011a7983 */ /* 0x001ea80000300a00 */
[----:B------:R-:W2:Y:S02]  /*18190*/  LDL.LU.64 R24, [R1+0x10a8] ;  /* 0x0010a80001187983 */ /* 0x000ea40000300a00 */
[----:B--2---:R-:W-:-:S15]  /*181a0*/  HMMA.16816.F32 R24, R4, R28, R24 ;  /* 0x0000001c0418723c */ /* 0x004fde0000001818 */
[----:B------:R-:W-:-:S08]  /*181b0*/  NOP ;  /* 0x0000000000007918 */ /* 0x000fd00000000000 */
[----:B------:R-:W-:Y:S04]  /*181c0*/  STL.64 [R1+0x3f0], R24 ;  /* 0x0003f01801007387 */ /* 0x000fe80000100a00 */
[----:B------:R0:W-:Y:S04]  /*181d0*/  STL.64 [R1+0x3f8], R26 ;  /* 0x0003f81a01007387 */ /* 0x0001e80000100a00 */
[----:B0-----:R-:W4:Y:S04]  /*181e0*/  LDL.LU.64 R26, [R1+0x10a0] ;  /* 0x0010a000011a7983 */ /* 0x001f280000300a00 */
[----:B------:R-:W2:Y:S01]  /*181f0*/  LDL.LU.64 R24, [R1+0x1098] ;  /* 0x0010980001187983 */ /* 0x000ea20000300a00 */
[----:B----4-:R-:W-:-:S15]  /*18200*/  HMMA.16816.F32 R20, R4, R26, R20 ;  /* 0x0000001a0414723c */ /* 0x010fde0000001814 */
[----:B------:R-:W-:-:S08]  /*18210*/  NOP ;  /* 0x0000000000007918 */ /* 0x000fd00000000000 */
[----:B------:R-:W-:Y:S04]  /*18220*/  STL.64 [R1+0x3e0], R20 ;  /* 0x0003e01401007387 */ /* 0x000fe80000100a00 */
[----:B------:R0:W-:Y:S04]  /*18230*/  STL.64 [R1+0x3e8], R22 ;  /* 0x0003e81601007387 */ /* 0x0001e80000100a00 */
[----:B0-----:R-:W4:Y:S04]  /*18240*/  LDL.LU.64 R22, [R1+0x1090] ;  /* 0x0010900001167983 */ /* 0x001f280000300a00 */
[----:B------:R-:W3:Y:S01]  /*18250*/  LDL.LU.64 R20, [R1+0x1088] ;  /* 0x0010880001147983 */ /* 0x000ee20000300a00 */
[----:B--2---:R-:W-:-:S15]  /*18260*/  HMMA.16816.F32 R8, R4, R24, R8 ;  /* 0x000000180408723c */ /* 0x004fde0000001808 */
[----:B------:R-:W-:-:S08]  /*18270*/  NOP ;  /* 0x0000000000007918 */ /* 0x000fd00000000000 */
[----:B------:R0:W-:Y:S04]  /*18280*/  STL.64 [R1+0x3d0], R8 ;  /* 0x0003d00801007387 */ /* 0x0001e80000100a00 */
[----:B------:R1:W-:Y:S04]  /*18290*/  STL.64 [R1+0x3d8], R10 ;  /* 0x0003d80a01007387 */ /* 0x0003e80000100a00 */
[----:B0-----:R-:W2:Y:S04]  /*182a0*/  LDL.LU.64 R8, [R1+0x3a0] ;  /* 0x0003a00001087983 */ /* 0x001ea80000300a00 */
[----:B-1----:R-:W2:Y:S04]  /*182b0*/  LDL.LU.64 R10, [R1+0x3a8] ;  /* 0x0003a800010a7983 */ /* 0x002ea80000300a00 */
[----:B------:R0:W-:Y:S04]  /*182c0*/  STL.64 [R1+0xff0], R26 ;  /* 0x000ff01a01007387 */ /* 0x0001e80000100a00 */
[----:B0-----:R-:W2:Y:S04]  /*182d0*/  LDL.LU R27, [R1+0x5fc] ;  /* 0x0005fc00011b7983 */ /* 0x001ea80000300800 */
[----:B------:R-:W-:Y:S01]  /*182e0*/  STL.64 [R1+0xfe8], R24 ;  /* 0x000fe81801007387 */ /* 0x000fe20000100a00 */
[C---:B----4-:R-:W-:Y:S06]  /*182f0*/  HMMA.16816.F32 R12, R4.reuse, R22, R12 ;  /* 0x00000016040c723c */ /* 0x050fec000000180c */
[----:B---3--:R-:W-:-:S15]  /*18300*/  HMMA.16816.F32 R16, R4, R20, R16 ;  /* 0x000000140410723c */ /* 0x008fde0000001810 */
[----:B------:R-:W-:-:S02]  /*18310*/  NOP ;  /* 0x0000000000007918 */ /* 0x000fc40000000000 */
[----:B------:R0:W-:Y:S04]  /*18320*/  STL.64 [R1+0x3c0], R12 ;  /* 0x0003c00c01007387 */ /* 0x0001e80000100a00 */
[----:B------:R1:W-:Y:S04]  /*18330*/  STL.64 [R1+0x3c8], R14 ;  /* 0x0003c80e01007387 */ /* 0x0003e80000100a00 */
[----:B0-----:R-:W2:Y:S04]  /*18340*/  LDL.LU.64 R12, [R1+0x1080] ;  /* 0x00108000010c7983 */ /* 0x001ea80000300a00 */
[----:B------:R-:W3:Y:S04]  /*18350*/  LDL.LU R0, [R1+0x60c] ;  /* 0x00060c0001007983 */ /* 0x000ee80000300800 */
[----:B-1----:R-:W3:Y:S04]  /*18360*/  LDL.LU R14, [R1+0x608] ;  /* 0x00060800010e7983 */ /* 0x002ee80000300800 */
[----:B------:R-:W4:Y:S04]  /*18370*/  LDL.LU R15, [R1+0x614] ;  /* 0x00061400010f7983 */ /* 0x000f280000300800 */
[----:B------:R-:W-:Y:S04]  /*18380*/  STL [R1+0xfc0], R23 ;  /* 0x000fc01701007387 */ /* 0x000fe80000100800 */
[----:B------:R-:W-:Y:S04]  /*18390*/  STL.64 [R1+0x3b0], R16 ;  /* 0x0003b01001007387 */ /* 0x000fe80000100a00 */
[----:B------:R0:W-:Y:S04]  /*183a0*/  STL.64 [R1+0x3b8], R18 ;  /* 0x0003b81201007387 */ /* 0x0001e80000100a00 */
[----:B0-----:R-:W3:Y:S04]  /*183b0*/  LDL.LU.64 R18, [R1+0x1078] ;  /* 0x0010780001127983 */ /* 0x001ee80000300a00 */
[----:B------:R-:W4:Y:S04]  /*183c0*/  LDL.LU.64 R16, [R1+0x1070] ;  /* 0x0010700001107983 */ /* 0x000f280000300a00 */
[----:B------:R-:W-:Y:S04]  /*183d0*/  STL [R1+0xfbc], R20 ;  /* 0x000fbc1401007387 */ /* 0x000fe80000100800 */
[----:B------:R0:W-:Y:S04]  /*183e0*/  STL [R1+0xfb8], R21 ;  /* 0x000fb81501007387 */ /* 0x0001e80000100800 */
[----:B0-----:R-:W4:Y:S04]  /*183f0*/  LDL.64 R20, [R1+0x38] ;  /* 0x0000380001147983 */ /* 0x001f280000100a00 */
[----:B------:R-:W-:Y:S01]  /*18400*/  STL [R1+0x1040], R22 ;  /* 0x0010401601007387 */ /* 0x000fe20000100800 */
[----:B--2---:R-:W-:Y:S01]  /*18410*/  IMAD R12, R12, 0x100, R27 ;  /* 0x000001000c0c7824 */ /* 0x004fe200078e021b */
[----:B---3--:R-:W-:Y:S02]  /*18420*/  HMMA.16816.F32 R8, R4, R18, R8 ;  /* 0x000000120408723c */ /* 0x008fe40000001808 */
[----:B----4-:R0:W-:Y:S04]  /*18430*/  STL.64 [R1+0x1038], R20 ;  /* 0x0010381401007387 */ /* 0x0101e80000100a00 */
[----:B0-----:R-:W2:Y:S04]  /*18440*/  LDL.LU.64 R20, [R1+0x390] ;  /* 0x0003900001147983 */ /* 0x001ea80000300a00 */
[----:B------:R-:W2:-:S13]  /*18450*/  LDL.LU.64 R22, [R1+0x398] ;  /* 0x0003980001167983 */ /* 0x000e9a0000300a00 */
[----:B------:R-:W-:Y:S04]  /*18460*/  STL.64 [R1+0x3a0], R8 ;  /* 0x0003a00801007387 */ /* 0x000fe80000100a00 */
[----:B------:R0:W-:Y:S04]  /*18470*/  STL.64 [R1+0x3a8], R10 ;  /* 0x0003a80a01007387 */ /* 0x0001e80000100a00 */
[----:B0-----:R-:W3:Y:S04]  /*18480*/  LDL.LU.64 R10, [R1+0x1068] ;  /* 0x00106800010a7983 */ /* 0x001ee80000300a00 */
[----:B------:R-:W2:Y:S04]  /*18490*/  LDL.LU.64 R8, [R1+0x1060] ;  /* 0x0010600001087983 */ /* 0x000ea80000300a00 */
[----:B------:R0:W-:Y:S04]  /*184a0*/  STL.64 [R1+0x1050], R18 ;  /* 0x0010501201007387 */ /* 0x0001e80000100a00 */
[----:B0-----:R-:W4:Y:S04]  /*184b0*/  LDL.LU R19, [R1+0x604] ;  /* 0x0006040001137983 */ /* 0x001f280000300800 */
[----:B------:R0:W-:Y:S04]  /*184c0*/  STL.64 [R1+0x1048], R16 ;  /* 0x0010481001007387 */ /* 0x0001e80000100a00 */
[----:B------:R-:W3:Y:S04]  /*184d0*/  LDL.64 R26, [R1+0x10] ;  /* 0x00001000011a7983 */ /* 0x000ee80000100a00 */
[----:B------:R-:W3:Y:S01]  /*184e0*/  LDL.64 R24, [R1+0x18] ;  /* 0x0000180001187983 */ /* 0x000ee20000100a00 */
[----:B--2---:R-:W-:Y:S01]  /*184f0*/  HMMA.16816.F32 R20, R4, R8, R20 ;  /* 0x000000080414723c */ /* 0x004fe20000001814 */
[----:B----4-:R-:W-:-:S02]  /*18500*/  IMAD R13, R13, 0x100, R19 ;  /* 0x000001000d0d7824 */ /* 0x010fc400078e0213 */
[----:B---3--:R-:W-:Y:S04]  /*18510*/  STL.64 [R1+0x1020], R26 ;  /* 0x0010201a01007387 */ /* 0x008fe80000100a00 */
[----:B------:R-:W-:Y:S04]  /*18520*/  STL.64 [R1+0x1018], R24 ;  /* 0x0010181801007387 */ /* 0x000fe80000100a00 */
[----:B0-----:R-:W2:Y:S04]  /*18530*/  LDL.LU.64 R16, [R1+0x4a0] ;  /* 0x0004a00001107983 */ /* 0x001ea80000300a00 */
[----:B------:R-:W2:Y:S08]  /*18540*/  LDL.LU.64 R18, [R1+0x4a8] ;  /* 0x0004a80001127983 */ /* 0x000eb00000300a00 */
[----:B------:R0:W-:Y:S04]  /*18550*/  STL.64 [R1+0x390], R20 ;  /* 0x0003901401007387 */ /* 0x0001e80000100a00 */
[----:B------:R1:W-:Y:S04]  /*18560*/  STL.64 [R1+0x398], R22 ;  /* 0x0003981601007387 */ /* 0x0003e80000100a00 */
[----:B0-----:R-:W3:Y:S04]  /*18570*/  LDL.LU.64 R20, [R1+0x490] ;  /* 0x0004900001147983 */ /* 0x001ee80000300a00 */
[----:B-1----:R-:W3:Y:S04]  /*18580*/  LDL.LU.64 R22, [R1+0x498] ;  /* 0x0004980001167983 */ /* 0x002ee80000300a00 */
[----:B------:R-:W4:Y:S04]  /*18590*/  LDL.LU.64 R24, [R1+0x370] ;  /* 0x0003700001187983 */ /* 0x000f280000300a00 */
[----:B------:R-:W3:Y:S01]  /*185a0*/  LDL.LU.64 R26, [R1+0x378] ;  /* 0x00037800011a7983 */ /* 0x000ee20000300a00 */
[----:B------:R-:W-:Y:S01]  /*185b0*/  IMAD R14, R14, 0x100, R0 ;  /* 0x000001000e0e7824 */ /* 0x000fe200078e0200 */
[C---:B--2---:R-:W-:Y:S02]  /*185c0*/  HMMA.16816.F32 R16, R4.reuse, R10, R16 ;  /* 0x0000000a0410723c */ /* 0x044fe40000001810 */
[----:B---3--:R-:W-:Y:S04]  /*185d0*/  STL.64 [R1+0x1030], R26 ;  /* 0x0010301a01007387 */ /* 0x008fe80000100a00 */
[----:B----4-:R0:W-:Y:S04]  /*185e0*/  STL.64 [R1+0x1028], R24 ;  /* 0x0010281801007387 */ /* 0x0101e80000100a00 */
[----:B0-----:R-:W2:Y:S04]  /*185f0*/  LDL.LU.64 R24, [R1+0x380] ;  /* 0x0003800001187983 */ /* 0x001ea80000300a00 */
[----:B------:R-:W2:Y:S04]  /*18600*/  LDL.LU.64 R26, [R1+0x388] ;  /* 0x00038800011a7983 */ /* 0x000ea80000300a00 */
[----:B------:R-:W-:Y:S04]  /*18610*/  STL [R1+0xf94], R8 ;  /* 0x000f940801007387 */ /* 0x000fe80000100800 */
[----:B------:R0:W-:Y:S04]  /*18620*/  STL [R1+0xf90], R9 ;  /* 0x000f900901007387 */ /* 0x0001e80000100800 */
[----:B0-----:R-:W3:Y:S04]  /*18630*/  LDL.LU.64 R8, [R1+0x20] ;  /* 0x0000200001087983 */ /* 0x001ee80000300a00 */
[----:B------:R-:W4:Y:S04]  /*18640*/  LDL.LU R0, [R1+0x1058] ;  /* 0x0010580001007983 */ /* 0x000f280000300800 */
[----:B------:R-:W-:Y:S04]  /*18650*/  STL.64 [R1+0x4a0], R16 ;  /* 0x0004a01001007387 */ /* 0x000fe80000100a00 */
[----:B------:R0:W-:Y:S04]  /*18660*/  STL.64 [R1+0x4a8], R18 ;  /* 0x0004a81201007387 */ /* 0x0001e80000100a00 */
[----:B0-----:R-:W2:Y:S04]  /*18670*/  LDL.LU.64 R18, [R1+0x1050] ;  /* 0x0010500001127983 */ /* 0x001ea80000300a00 */
[----:B------:R-:W3:Y:S02]  /*18680*/  LDL.LU.64 R16, [R1+0x1048] ;  /* 0x0010480001107983 */ /* 0x000ee40000300a00 */
[----:B---3--:R-:W-:-:S15]  /*18690*/  HMMA.16816.F32 R20, R4, R16, R20 ;  /* 0x000000100414723c */ /* 0x008fde0000001814 */
[----:B------:R-:W-:-:S08]  /*186a0*/  NOP ;  /* 0x0000000000007918 */ /* 0x000fd00000000000 */
[----:B------:R-:W-:Y:S04]  /*186b0*/  STL.64 [R1+0x490], R20 ;  /* 0x0004901401007387 */ /* 0x000fe80000100a00 */
[----:B------:R0:W-:Y:S04]  /*186c0*/  STL.64 [R1+0x498], R22 ;  /* 0x0004981601007387 */ /* 0x0001e80000100a00 */
[----:B0-----:R-:W3:Y:S04]  /*186d0*/  LDL.LU R22, [R1+0x1040] ;  /* 0x0010400001167983 */ /* 0x001ee80000300800 */
[----:B------:R-:W4:Y:S04]  /*186e0*/  LDL.LU.64 R20, [R1+0x1038] ;  /* 0x0010380001147983 */ /* 0x000f280000300a00 */
[----:B--2---:R-:W-:Y:S04]  /*186f0*/  STL.64 [R1+0xfa0], R18 ;  /* 0x000fa01201007387 */ /* 0x004fe80000100a00 */
[----:B------:R0:W-:Y:S04]  /*18700*/  STL.64 [R1+0xf98], R16 ;  /* 0x000f981001007387 */ /* 0x0001e80000100a00 */
[----:B0-----:R-:W2:Y:S04]  /*18710*/  LDL.LU.64 R16, [R1+0x360] ;  /* 0x0003600001107983 */ /* 0x001ea80000300a00 */
[----:B------:R-:W2:Y:S01]  /*18720*/  LDL.LU.64 R18, [R1+0x368] ;  /* 0x0003680001127983 */ /* 0x000ea20000300a00 */
[----:B----4-:R-:W-:Y:S03]  /*18730*/  HMMA.16816.F32 R4, R4, R20, R24 ;  /* 0x000000140404723c */ /* 0x010fe60000001818 */
[----:B------:R-:W4:Y:S04]  /*18740*/  LDL.LU.64 R26, [R1+0x1030] ;  /* 0x00103000011a7983 */ /* 0x000f280000300a00 */
[----:B------:R-:W4:Y:S01]  /*18750*/  LDL.LU.64 R24, [R1+0x1028] ;  /* 0x0010280001187983 */ /* 0x000f220000300a00 */
[----:B------:R-:W-:Y:S01]  /*18760*/  IMAD R15, R0, 0x100, R15 ;  /* 0x00000100000f7824 */ /* 0x000fe200078e020f */
[----:B------:R-:W-:-:S02]  /*18770*/  F2FP.F16.E4M3.UNPACK_B R12, R12 ;  /* 0x0000000cff0c723e */ /* 0x000fc400020006ff */
[----:B------:R-:W-:Y:S02]  /*18780*/  F2FP.F16.E4M3.UNPACK_B R13, R13 ;  /* 0x0000000dff0d723e */ /* 0x000fe400020006ff */
[----:B------:R-:W-:Y:S02]  /*18790*/  F2FP.F16.E4M3.UNPACK_B R14, R14 ;  /* 0x0000000eff0e723e */ /* 0x000fe400020006ff */
[----:B------:R-:W-:Y:S01]  /*187a0*/  F2FP.F16.E4M3.UNPACK_B R15, R15 ;  /* 0x0000000fff0f723e */ /* 0x000fe200020006ff */
[----:B------:R-:W-:Y:S02]  /*187b0*/  IMAD.MOV.U32 R21, RZ, RZ, R20 ;  /* 0x000000ffff157224 */ /* 0x000fe400078e0014 */
[----:B------:R-:W-:Y:S02]  /*187c0*/  IMAD.MOV.U32 R23, RZ, RZ, R2 ;  /* 0x000000ffff177224 */ /* 0x000fe400078e0002 */
[----:B------:R-:W-:-:S03]  /*187d0*/  IMAD.MOV.U32 R20, RZ, RZ, R3 ;  /* 0x000000ffff147224 */ /* 0x000fc600078e0003 */
[----:B------:R0:W-:Y:S04]  /*187e0*/  STL.64 [R1+0x380], R4 ;  /* 0x0003800401007387 */ /* 0x0001e80000100a00 */
[----:B------:R1:W-:Y:S04]  /*187f0*/  STL.64 [R1+0x388], R6 ;  /* 0x0003880601007387 */ /* 0x0003e80000100a00 */
[----:B0-----:R-:W2:Y:S04]  /*18800*/  LDL.LU.64 R4, [R1+0x340] ;  /* 0x0003400001047983 */ /* 0x001ea80000300a00 */
[----:B-1----:R-:W2:Y:S01]  /*18810*/  LDL.LU.64 R6, [R1+0x348] ;  /* 0x0003480001067983 */ /* 0x002ea20000300a00 */
[----:B----4-:R-:W-:-:S15]  /*18820*/  HMMA.16816.F32 R24, R12, R2, R24 ;  /* 0x000000020c18723c */ /* 0x010fde0000001818 */
[----:B------:R-:W-:-:S08]  /*18830*/  NOP ;  /* 0x0000000000007918 */ /* 0x000fd00000000000 */
[----:B------:R-:W-:Y:S04]  /*18840*/  STL.64 [R1+0x370], R24 ;  /* 0x0003701801007387 */ /* 0x000fe80000100a00 */
[----:B------:R0:W-:Y:S04]  /*18850*/  STL.64 [R1+0x378], R26 ;  /* 0x0003781a01007387 */ /* 0x0001e80000100a00 */
[----:B0-----:R-:W4:Y:S04]  /*18860*/  LDL.LU.64 R26, [R1+0x1020] ;  /* 0x00102000011a7983 */ /* 0x001f280000300a00 */
[----:B------:R-:W4:Y:S04]  /*18870*/  LDL.LU.64 R24, [R1+0x1018] ;  /* 0x0010180001187983 */ /* 0x000f280000300a00 */
[----:B---3--:R-:W-:Y:S04]  /*18880*/  STL.64 [R1+0xfd0], R22 ;  /* 0x000fd01601007387 */ /* 0x008fe80000100a00 */
[----:B------:R0:W-:Y:S04]  /*18890*/  STL.64 [R1+0xfc8], R20 ;  /* 0x000fc81401007387 */ /* 0x0001e80000100a00 */
[----:B0-----:R-:W3:Y:S04]  /*188a0*/  LDL.LU.64 R20, [R1+0x350] ;  /* 0x0003500001147983 */ /* 0x001ee80000300a00 */
[----:B------:R-:W3:Y:S01]  /*188b0*/  LDL.LU.64 R22, [R1+0x358] ;  /* 0x0003580001167983 */ /* 0x000ee20000300a00 */
[----:B--2---:R-:W-:Y:S06]  /*188c0*/  HMMA.16816.F32 R16, R12, R8, R16 ;  /* 0x000000080c10723c */ /* 0x004fec0000001810 */
[----:B------:R-:W-:-:S02]  /*188d0*/  IMAD.MOV.U32 R2, RZ, RZ, R8 ;  /* 0x000000ffff027224 */ /* 0x000fc400078e0008 */
[----:B------:R-:W-:-:S15]  /*188e0*/  IMAD.MOV.U32 R3, RZ, RZ, R9 ;  /* 0x000000ffff037224 */ /* 0x000fde00078e0009 */
[----:B------:R-:W-:Y:S04]  /*188f0*/  STL.64 [R1+0x360], R16 ;  /* 0x0003601001007387 */ /* 0x000fe80000100a00 */
[----:B------:R0:W-:Y:S04]  /*18900*/  STL.64 [R1+0x368], R18 ;  /* 0x0003681201007387 */ /* 0x0001e80000100a00 */
[----:B0-----:R-:W2:Y:S04]  /*18910*/  LDL.LU.64 R18, [R1+0x8] ;  /* 0x0000080001127983 */ /* 0x001ea80000300a00 */
[----:B------:R-:W-:Y:S04]  /*18920*/  STL [R1+0xf60], R2 ;  /* 0x000f600201007387 */ /* 0x000fe80000100800 */
[----:B------:R0:W-:Y:S01]  /*18930*/  STL [R1+0xf5c], R3 ;  /* 0x000f5c0301007387 */ /* 0x0001e20000100800 */
[----:B----4-:R-:W-:Y:S01]  /*18940*/  HMMA.16816.F32 R4, R12, R26, R4 ;  /* 0x0000001a0c04723c */ /* 0x010fe20000001804 */
[----:B------:R-:W-:-:S05]  /*18950*/  IMAD.MOV.U32 R0, RZ, RZ, R25 ;  /* 0x000000ffff007224 */ /* 0x000fca00078e0019 */
[----:B---3--:R-:W-:Y:S01]  /*18960*/  HMMA.16816.F32 R20, R12, R24, R20 ;  /* 0x000000180c14723c */ /* 0x008fe20000001814 */
[----:B------:R-:W-:Y:S01]  /*18970*/  STL [R1+0xf64], R0 ;  /* 0x000f640001007387 */ /* 0x000fe20000100800 */
[----:B0-----:R-:W-:-:S15]  /*18980*/  IMAD.MOV.U32 R3, RZ, RZ, R26 ;  /* 0x000000ffff037224 */ /* 0x001fde00078e001a */
[----:B------:R-:W-:-:S06]  /*18990*/  NOP ;  /* 0x0000000000007918 */ /* 0x000fcc0000000000 */
[----:B------:R-:W-:Y:S04]  /*189a0*/  STL.64 [R1+0x350], R20 ;  /* 0x0003501401007387 */ /* 0x000fe80000100a00 */
[----:B------:R-:W-:Y:S04]  /*189b0*/  STL.64 [R1+0x358], R22 ;  /* 0x0003581601007387 */ /* 0x000fe80000100a00 */
[----:B------:R-:W3:Y:S04]  /*189c0*/  LDL.LU.64 R24, [R1+0x310] ;  /* 0x0003100001187983 */ /* 0x000ee80000300a00 */
[----:B------:R-:W-:Y:S04]  /*189d0*/  STL.64 [R1+0x340], R4 ;  /* 0x0003400401007387 */ /* 0x000fe80000100a00 */
[----:B------:R-:W-:Y:S04]  /*189e0*/  STL.64 [R1+0x348], R6 ;  /* 0x0003480601007387 */ /* 0x000fe80000100a00 */
[----:B------:R-:W4:Y:S04]  /*189f0*/  LDL.LU.64 R26, [R1+0x318] ;  /* 0x00031800011a7983 */ /* 0x000f280000300a00 */
[----:B----4-:R0:W-:Y:S04]  /*18a00*/  STL.64 [R1+0x1000], R26 ;  /* 0x0010001a01007387 */ /* 0x0101e80000100a00 */
[----:B0-----:R-:W4:Y:S04]  /*18a10*/  LDL R26, [R1] ;  /* 0x00000000011a7983 */ /* 0x001f280000100800 */
[----:B------:R-:W4:Y:S04]  /*18a20*/  LDL R27, [R1+0x4] ;  /* 0x00000400011b7983 */ /* 0x000f280000100800 */
[----:B---3--:R-:W-:Y:S04]  /*18a30*/  STL.64 [R1+0xff8], R24 ;  /* 0x000ff81801007387 */ /* 0x008fe80000100a00 */
[----:B------:R-:W3:Y:S04]  /*18a40*/  LDL.LU.64 R20, [R1+0x2f0] ;  /* 0x0002f00001147983 */ /* 0x000ee80000300a00 */
[----:B------:R-:W2:Y:S04]  /*18a50*/  LDL.LU.64 R22, [R1+0x2f8] ;  /* 0x0002f80001167983 */ /* 0x000ea80000300a00 */
[----:B--2---:R-:W-:Y:S04]  /*18a60*/  STL.64 [R1+0xfe0], R22 ;  /* 0x000fe01601007387 */ /* 0x004fe80000100a00 */
[----:B---3--:R0:W-:Y:S04]  /*18a70*/  STL.64 [R1+0xfd8], R20 ;  /* 0x000fd81401007387 */ /* 0x0081e80000100a00 */
[----:B0-----:R-:W2:Y:S04]  /*18a80*/  LDL.LU.64 R20, [R1+0x300] ;  /* 0x0003000001147983 */ /* 0x001ea80000300a00 */
[----:B------:R-:W3:Y:S04]  /*18a90*/  LDL.LU.64 R22, [R1+0x308] ;  /* 0x0003080001167983 */ /* 0x000ee80000300a00 */
[----:B---3--:R-:W-:Y:S04]  /*18aa0*/  STL.64 [R1+0x1010], R22 ;  /* 0x0010101601007387 */ /* 0x008fe80000100a00 */
[----:B--2---:R0:W-:Y:S04]  /*18ab0*/  STL.64 [R1+0x1008], R20 ;  /* 0x0010081401007387 */ /* 0x0041e80000100a00 */
[----:B0-----:R-:W4:Y:S04]  /*18ac0*/  LDL.LU.64 R20, [R1+0x320] ;  /* 0x0003200001147983 */ /* 0x001f280000300a00 */
[----:B------:R-:W4:Y:S04]  /*18ad0*/  LDL.LU.64 R22, [R1+0x328] ;  /* 0x0003280001167983 */ /* 0x000f280000300a00 */
[----:B------:R-:W2:Y:S04]  /*18ae0*/  LDL.LU R8, [R1+0x61c] ;  /* 0x00061c0001087983 */ /* 0x000ea80000300800 */
[----:B------:R-:W3:Y:S04]  /*18af0*/  LDL.LU R4, [R1+0x618] ;  /* 0x0006180001047983 */ /* 0x000ee80000300800 */
[----:B------:R-:W2:Y:S04]  /*18b00*/  LDL.LU R9, [R1+0x624] ;  /* 0x0006240001097983 */ /* 0x000ea80000300800 */
[----:B------:R-:W-:Y:S04]  /*18b10*/  STL.64 [R1+0xfb0], R10 ;  /* 0x000fb00a01007387 */ /* 0x000fe80000100a00 */
[----:B--2---:R0:W-:Y:S04]  /*18b20*/  STL.64 [R1+0xfa8], R8 ;  /* 0x000fa80801007387 */ /* 0x0041e80000100a00 */
[----:B0-----:R-:W2:Y:S04]  /*18b30*/  LDL.LU.64 R8, [R1+0x330] ;  /* 0x0003300001087983 */ /* 0x001ea80000300a00 */
[----:B------:R-:W2:Y:S01]  /*18b40*/  LDL.LU.64 R10, [R1+0x338] ;  /* 0x00033800010a7983 */ /* 0x000ea20000300a00 */
[----:B----4-:R-:W-:Y:S03]  /*18b50*/  HMMA.16816.F32 R24, R12, R26, R20 ;  /* 0x0000001a0c18723c */ /* 0x010fe60000001814 */
[----:B------:R-:W4:Y:S04]  /*18b60*/  LDL.LU R5, [R1+0x620] ;  /* 0x0006200001057983 */ /* 0x000f280000300800 */
[----:B------:R-:W4:Y:S04]  /*18b70*/  LDL.LU R6, [R1+0x628] ;  /* 0x0006280001067983 */ /* 0x000f280000300800 */
[----:B------:R-:W4:Y:S01]  /*18b80*/  LDL.LU R7, [R1+0x630] ;  /* 0x0006300001077983 */ /* 0x000f220000300800 */
[----:B------:R-:W-:-:S02]  /*18b90*/  IMAD.MOV.U32 R0, RZ, RZ, R18 ;  /* 0x000000ffff007224 */ /* 0x000fc400078e0012 */
[----:B------:R-:W-:Y:S01]  /*18ba0*/  IMAD.MOV.U32 R2, RZ, RZ, R19 ;  /* 0x000000ffff027224 */ /* 0x000fe200078e0013 */
[----:B--2---:R-:W-:-:S15]  /*18bb0*/  HMMA.16816.F32 R8, R12, R18, R8 ;  /* 0x000000120c08723c */ /* 0x004fde0000001808 */
[----:B------:R-:W-:-:S08]  /*18bc0*/  NOP ;  /* 0x0000000000007918 */ /* 0x000fd00000000000 */
[----:B------:R0:W-:Y:S04]  /*18bd0*/  STL.64 [R1+0x330], R8 ;  /* 0x0003300801007387 */ /* 0x0001e80000100a00 */
[----:B------:R1:W-:Y:S04]  /*18be0*/  STL.64 [R1+0x338], R10 ;  /* 0x0003380a01007387 */ /* 0x0003e80000100a00 */
[----:B0-----:R-:W2:Y:S04]  /*18bf0*/  LDL.LU.64 R8, [R1+0x2e0] ;  /* 0x0002e00001087983 */ /* 0x001ea80000300a00 */
[----:B-1----:R-:W2:Y:S04]  /*18c00*/  LDL.LU.64 R10, [R1+0x2e8] ;  /* 0x0002e800010a7983 */ /* 0x002ea80000300a00 */
[----:B------:R-:W3:Y:S04]  /*18c10*/  LDL.LU.64 R16, [R1+0x2d0] ;  /* 0x0002d00001107983 */ /* 0x000ee80000300a00 */
[----:B------:R-:W3:Y:S04]  /*18c20*/  LDL.LU.64 R18, [R1+0x2d8] ;  /* 0x0002d80001127983 */ /* 0x000ee80000300a00 */
[----:B------:R-:W4:Y:S04]  /*18c30*/  LDL.LU.64 R22, [R1+0x1010] ;  /* 0x0010100001167983 */ /* 0x000f280000300a00 */
[----:B------:R-:W4:Y:S04]  /*18c40*/  LDL.LU.64 R20, [R1+0x1008] ;  /* 0x0010080001147983 */ /* 0x000f280000300a00 */
        /* <DEDUP_REMOVED lines=20> */
[----:B0-----:R-:W2:Y:S04]  /*18d90*/  LDL.LU.64 R22, [R1+0xfd0] ;  /* 0x000fd00001167983 */ /* 0x001ea80000300a00 */
[----:B------:R-:W4:Y:S04]  /*18da0*/  LDL.LU.64 R20, [R1+0xfc8] ;  /* 0x000fc80001147983 */ /* 0x000f280000300a00 */
[----:B------:R2:W-:Y:S02]  /*18db0*/  STL.64 [R1+0xec8], R26 ;  /* 0x000ec81a01007387 */ /* 0x0005e40000100a00 */
[----:B--2---:R-:W-:-:S02]  /*18dc0*/  IMAD.MOV.U32 R26, RZ, RZ, R23 ;  /* 0x000000ffff1a7224 */ /* 0x004fc400078e0017 */
[----:B------:R-:W2:Y:S01]  /*18dd0*/  LDL.LU R23, [R1+0xfc0] ;  /* 0x000fc00001177983 */ /* 0x000ea20000300800 */
[----:B----4-:R-:W-:-:S03]  /*18de0*/  IMAD.MOV.U32 R27, RZ, RZ, R20 ;  /* 0x000000ffff1b7224 */ /* 0x010fc600078e0014 */
[----:B------:R-:W3:Y:S04]  /*18df0*/  LDL.LU R20, [R1+0xfbc] ;  /* 0x000fbc0001147983 */ /* 0x000ee80000300800 */
[----:B------:R0:W-:Y:S02]  /*18e00*/  STL.64 [R1+0xec0], R24 ;  /* 0x000ec01801007387 */ /* 0x0001e40000100a00 */
[----:B0-----:R-:W-:Y:S02]  /*18e10*/  IMAD.MOV.U32 R24, RZ, RZ, R21 ;  /* 0x000000ffff187224 */ /* 0x001fe400078e0015 */
[----:B------:R-:W3:Y:S04]  /*18e20*/  LDL.LU R21, [R1+0xfb8] ;  /* 0x000fb80001157983 */ /* 0x000ee80000300800 */
[----:B------:R-:W4:Y:S04]  /*18e30*/  LDL R25, [R1+0x3c] ;  /* 0x00003c0001197983 */ /* 0x000f280000100800 */
[----:B------:R-:W-:Y:S01]  /*18e40*/  STL.64 [R1+0xf70], R26 ;  /* 0x000f701a01007387 */ /* 0x000fe20000100a00 */
[C---:B--2---:R-:W-:Y:S06]  /*18e50*/  HMMA.16816.F32 R8, R12.reuse, R22, R8 ;  /* 0x000000160c08723c */ /* 0x044fec0000001808 */
[C---:B---3--:R-:W-:Y:S01]  /*18e60*/  HMMA.16816.F32 R16, R12.reuse, R20, R16 ;  /* 0x000000140c10723c */ /* 0x048fe20000001810 */
[----:B----4-:R0:W-:Y:S04]  /*18e70*/  STL.64 [R1+0xf68], R24 ;  /* 0x000f681801007387 */ /* 0x0101e80000100a00 */
[----:B0-----:R-:W2:Y:S04]  /*18e80*/  LDL.LU.64 R24, [R1+0x2c0] ;  /* 0x0002c00001187983 */ /* 0x001ea80000300a00 */
[----:B------:R-:W2:Y:S08]  /*18e90*/  LDL.LU.64 R26, [R1+0x2c8] ;  /* 0x0002c800011a7983 */ /* 0x000eb00000300a00 */
[----:B------:R-:W-:Y:S04]  /*18ea0*/  STL.64 [R1+0x2e0], R8 ;  /* 0x0002e00801007387 */ /* 0x000fe80000100a00 */
[----:B------:R0:W-:Y:S04]  /*18eb0*/  STL.64 [R1+0x2e8], R10 ;  /* 0x0002e80a01007387 */ /* 0x0001e80000100a00 */
[----:B0-----:R-:W3:Y:S04]  /*18ec0*/  LDL.LU.64 R10, [R1+0xfb0] ;  /* 0x000fb000010a7983 */ /* 0x001ee80000300a00 */
[----:B------:R-:W4:Y:S04]  /*18ed0*/  LDL.LU.64 R8, [R1+0xfa8] ;  /* 0x000fa80001087983 */ /* 0x000f280000300a00 */
[----:B------:R-:W-:Y:S04]  /*18ee0*/  STL.64 [R1+0x2d0], R16 ;  /* 0x0002d01001007387 */ /* 0x000fe80000100a00 */
[----:B------:R0:W-:Y:S04]  /*18ef0*/  STL.64 [R1+0x2d8], R18 ;  /* 0x0002d81201007387 */ /* 0x0001e80000100a00 */
[----:B0-----:R-:W2:Y:S04]  /*18f00*/  LDL.LU.64 R18, [R1+0xfa0] ;  /* 0x000fa00001127983 */ /* 0x001ea80000300a00 */
[----:B------:R-:W3:Y:S04]  /*18f10*/  LDL.LU.64 R16, [R1+0xf98] ;  /* 0x000f980001107983 */ /* 0x000ee80000300a00 */
[----:B------:R0:W-:Y:S04]  /*18f20*/  STL.64 [R1+0xea8], R22 ;  /* 0x000ea81601007387 */ /* 0x0001e80000100a00 */
[----:B0-----:R-:W3:Y:S04]  /*18f30*/  LDL.LU R22, [R1+0x62c] ;  /* 0x00062c0001167983 */ /* 0x001ee80000300800 */
[----:B------:R-:W3:Y:S04]  /*18f40*/  LDL.LU R23, [R1+0x634] ;  /* 0x0006340001177983 */ /* 0x000ee80000300800 */
[----:B------:R0:W-:Y:S01]  /*18f50*/  STL.64 [R1+0xea0], R20 ;  /* 0x000ea01401007387 */ /* 0x0001e20000100a00 */
[----:B--2---:R-:W-:Y:S01]  /*18f60*/  HMMA.16816.F32 R24, R12, R18, R24 ;  /* 0x000000120c18723c */ /* 0x004fe20000001818 */
[----:B----4-:R-:W-:-:S02]  /*18f70*/  IMAD R4, R4, 0x100, R8 ;  /* 0x0000010004047824 */ /* 0x010fc400078e0208 */
[----:B------:R-:W-:Y:S01]  /*18f80*/  IMAD R5, R5, 0x100, R9 ;  /* 0x0000010005057824 */ /* 0x000fe200078e0209 */
[----:B---3--:R1:W-:Y:S04]  /*18f90*/  STL.64 [R1+0xf88], R22 ;  /* 0x000f881601007387 */ /* 0x0083e80000100a00 */
[----:B0-----:R-:W2:Y:S04]  /*18fa0*/  LDL.LU.64 R20, [R1+0x2b0] ;  /* 0x0002b00001147983 */ /* 0x001ea80000300a00 */
[----:B-1----:R-:W2:Y:S04]  /*18fb0*/  LDL.LU.64 R22, [R1+0x2b8] ;  /* 0x0002b80001167983 */ /* 0x002ea80000300a00 */
[----:B------:R-:W-:Y:S04]  /*18fc0*/  STL.64 [R1+0xf80], R18 ;  /* 0x000f801201007387 */ /* 0x000fe80000100a00 */
[----:B------:R0:W-:Y:S04]  /*18fd0*/  STL.64 [R1+0xf78], R16 ;  /* 0x000f781001007387 */ /* 0x0001e80000100a00 */
[----:B------:R1:W-:Y:S04]  /*18fe0*/  STL.64 [R1+0x2c0], R24 ;  /* 0x0002c01801007387 */ /* 0x0003e80000100a00 */
[----:B------:R3:W-:Y:S04]  /*18ff0*/  STL.64 [R1+0x2c8], R26 ;  /* 0x0002c81a01007387 */ /* 0x0007e80000100a00 */
[----:B0-----:R-:W4:Y:S04]  /*19000*/  LDL.LU.64 R16, [R1+0x480] ;  /* 0x0004800001107983 */ /* 0x001f280000300a00 */
[----:B------:R-:W4:Y:S04]  /*19010*/  LDL.LU.64 R18, [R1+0x488] ;  /* 0x0004880001127983 */ /* 0x000f280000300a00 */
[----:B-1----:R-:W4:Y:S04]  /*19020*/  LDL.LU.64 R24, [R1+0x470] ;  /* 0x0004700001187983 */ /* 0x002f280000300a00 */
[----:B---3--:R-:W3:Y:S04]  /*19030*/  LDL.LU.64 R26, [R1+0x478] ;  /* 0x00047800011a7983 */ /* 0x008ee80000300a00 */
[----:B------:R-:W2:Y:S04]  /*19040*/  LDL.LU R8, [R1+0xf94] ;  /* 0x000f940001087983 */ /* 0x000ea80000300800 */
[----:B------:R-:W2:Y:S02]  /*19050*/  LDL.LU R9, [R1+0xf90] ;  /* 0x000f900001097983 */ /* 0x000ea40000300800 */
[----:B--2---:R-:W-:-:S15]  /*19060*/  HMMA.16816.F32 R20, R12, R8, R20 ;  /* 0x000000080c14723c */ /* 0x004fde0000001814 */
[----:B------:R-:W-:-:S08]  /*19070*/  NOP ;  /* 0x0000000000007918 */ /* 0x000fd00000000000 */
[----:B------:R-:W-:Y:S04]  /*19080*/  STL.64 [R1+0x2b0], R20 ;  /* 0x0002b01401007387 */ /* 0x000fe80000100a00 */
[----:B------:R0:W-:Y:S04]  /*19090*/  STL.64 [R1+0x2b8], R22 ;  /* 0x0002b81601007387 */ /* 0x0001e80000100a00 */
[----:B0-----:R-:W2:Y:S01]  /*190a0*/  LDL.LU.64 R22, [R1+0xf88] ;  /* 0x000f880001167983 */ /* 0x001ea20000300a00 */
[----:B----4-:R-:W-:Y:S03]  /*190b0*/  HMMA.16816.F32 R16, R12, R10, R16 ;  /* 0x0000000a0c10723c */ /* 0x010fe60000001810 */
[----:B------:R-:W4:Y:S01]  /*190c0*/  LDL.LU.64 R20, [R1+0x280] ;  /* 0x0002800001147983 */ /* 0x000f220000300a00 */
[----:B--2---:R-:W-:-:S02]  /*190d0*/  IMAD R6, R6, 0x100, R22 ;  /* 0x0000010006067824 */ /* 0x004fc400078e0216 */
[----:B------:R-:W-:Y:S02]  /*190e0*/  IMAD R7, R7, 0x100, R23 ;  /* 0x0000010007077824 */ /* 0x000fe400078e0217 */
[----:B------:R-:W4:-:S15]  /*190f0*/  LDL.LU.64 R22, [R1+0x288] ;  /* 0x0002880001167983 */ /* 0x000f1e0000300a00 */
[----:B------:R-:W-:Y:S04]  /*19100*/  STL.64 [R1+0x480], R16 ;  /* 0x0004801001007387 */ /* 0x000fe80000100a00 */
[----:B------:R0:W-:Y:S04]  /*19110*/  STL.64 [R1+0x488], R18 ;  /* 0x0004881201007387 */ /* 0x0001e80000100a00 */
[----:B0-----:R-:W2:Y:S04]  /*19120*/  LDL.LU.64 R18, [R1+0xf80] ;  /* 0x000f800001127983 */ /* 0x001ea80000300a00 */
[----:B------:R-:W3:Y:S04]  /*19130*/  LDL.LU.64 R16, [R1+0xf78] ;  /* 0x000f780001107983 */ /* 0x000ee80000300a00 */
[----:B------:R-:W-:Y:S04]  /*19140*/  STL.64 [R1+0xe78], R10 ;  /* 0x000e780a01007387 */ /* 0x000fe80000100a00 */
[----:B------:R0:W-:Y:S04]  /*19150*/  STL.64 [R1+0xe70], R8 ;  /* 0x000e700801007387 */ /* 0x0001e80000100a00 */
[----:B0-----:R-:W4:Y:S04]  /*19160*/  LDL.LU.64 R8, [R1+0x2a0] ;  /* 0x0002a00001087983 */ /* 0x001f280000300a00 */
[----:B------:R-:W4:Y:S01]  /*19170*/  LDL.LU.64 R10, [R1+0x2a8] ;  /* 0x0002a800010a7983 */ /* 0x000f220000300a00 */
[----:B---3--:R-:W-:-:S15]  /*19180*/  HMMA.16816.F32 R24, R12, R16, R24 ;  /* 0x000000100c18723c */ /* 0x008fde0000001818 */
[----:B------:R-:W-:-:S08]  /*19190*/  NOP ;  /* 0x0000000000007918 */ /* 0x000fd00000000000 */
[----:B------:R-:W-:Y:S04]  /*191a0*/  STL.64 [R1+0x470], R24 ;  /* 0x0004701801007387 */ /* 0x000fe80000100a00 */
[----:B------:R0:W-:Y:S04]  /*191b0*/  STL.64 [R1+0x478], R26 ;  /* 0x0004781a01007387 */ /* 0x0001e80000100a00 */
[----:B0-----:R-:W3:Y:S04]  /*191c0*/  LDL.LU.64 R26, [R1+0xf70] ;  /* 0x000f7000011a7983 */ /* 0x001ee80000300a00 */
[----:B------:R-:W4:Y:S04]  /*191d0*/  LDL.LU.64 R24, [R1+0xf68] ;  /* 0x000f680001187983 */ /* 0x000f280000300a00 */
[----:B--2---:R-:W-:Y:S04]  /*191e0*/  STL.64 [R1+0xe88], R18 ;  /* 0x000e881201007387 */ /* 0x004fe80000100a00 */
[----:B------:R-:W-:Y:S01]  /*191f0*/  STL.64 [R1+0xe80], R16 ;  /* 0x000e801001007387 */ /* 0x000fe20000100a00 */
[----:B----4-:R-:W-:Y:S03]  /*19200*/  HMMA.16816.F32 R8, R12, R24, R8 ;  /* 0x000000180c08723c */ /* 0x010fe60000001808 */
[----:B------:R-:W2:Y:S04]  /*19210*/  LDL.LU R12, [R1+0x978] ;  /* 0x00097800010c7983 */ /* 0x000ea80000300800 */
[----:B------:R-:W2:-:S15]  /*19220*/  LDL.LU R13, [R1+0x984] ;  /* 0x00098400010d7983 */ /* 0x000e9e0000300800 */
[----:B------:R-:W-:-:S01]  /*19230*/  NOP ;  /* 0x0000000000007918 */ /* 0x000fc20000000000 */
[----:B------:R-:W-:Y:S04]  /*19240*/  STL.64 [R1+0x2a0], R8 ;  /* 0x0002a00801007387 */ /* 0x000fe80000100a00 */
[----:B------:R3:W-:Y:S04]  /*19250*/  STL.64 [R1+0x2a8], R10 ;  /* 0x0002a80a01007387 */ /* 0x0007e80000100a00 */
[----:B------:R-:W4:Y:S04]  /*19260*/  LDL.LU R14, [R1+0x980] ;  /* 0x00098000010e7983 */ /* 0x000f280000300800 */
[----:B------:R-:W4:Y:S01]  /*19270*/  LDL.LU R15, [R1+0x98c] ;  /* 0x00098c00010f7983 */ /* 0x000f220000300800 */
[----:B------:R-:W-:-:S02]  /*19280*/  F2FP.F16.E4M3.UNPACK_B R4, R4 ;  /* 0x00000004ff04723e */ /* 0x000fc400020006ff */
[----:B------:R-:W-:Y:S02]  /*19290*/  F2FP.F16.E4M3.UNPACK_B R5, R5 ;  /* 0x00000005ff05723e */ /* 0x000fe400020006ff */
[----:B------:R-:W-:Y:S02]  /*192a0*/  F2FP.F16.E4M3.UNPACK_B R6, R6 ;  /* 0x00000006ff06723e */ /* 0x000fe400020006ff */
[----:B------:R-:W-:-:S07]  /*192b0*/  F2FP.F16.E4M3.UNPACK_B R7, R7 ;  /* 0x00000007ff07723e */ /* 0x000fce00020006ff */
[----:B---3--:R-:W-:Y:S01]  /*192c0*/  HMMA.16816.F32 R8, R4, R26, R20 ;  /* 0x0000001a0408723c */ /* 0x008fe20000001814 */
[----:B----4-:R-:W-:Y:S04]  /*192d0*/  STL.64 [R1+0xe68], R14 ;  /* 0x000e680e01007387 */ /* 0x010fe80000100a00 */
[----:B--2---:R-:W-:Y:S04]  /*192e0*/  STL.64 [R1+0xe60], R12 ;  /* 0x000e600c01007387 */ /* 0x004fe80000100a00 */
[----:B------:R-:W2:Y:S04]  /*192f0*/  LDL.LU.64 R24, [R1+0x1d0] ;  /* 0x0001d00001187983 */ /* 0x000ea80000300a00 */
[----:B------:R-:W3:Y:S10]  /*19300*/  LDL.LU.64 R26, [R1+0x1d8] ;  /* 0x0001d800011a7983 */ /* 0x000ef40000300a00 */
[----:B------:R-:W-:Y:S04]  /*19310*/  STL.64 [R1+0x280], R8 ;  /* 0x0002800801007387 */ /* 0x000fe80000100a00 */
[----:B------:R-:W-:Y:S04]  /*19320*/  STL.64 [R1+0x288], R10 ;  /* 0x0002880a01007387 */ /* 0x000fe80000100a00 */
[----:B---3--:R0:W-:Y:S04]  /*19330*/  STL.64 [R1+0xed8], R26 ;  /* 0x000ed81a01007387 */ /* 0x0081e80000100a00 */
[----:B0-----:R-:W3:Y:S04]  /*19340*/  LDL.LU R26, [R1] ;  /* 0x00000000011a7983 */ /* 0x001ee80000300800 */
[----:B------:R-:W3:Y:S04]  /*19350*/  LDL.LU R27, [R1+0x4] ;  /* 0x00000400011b7983 */ /* 0x000ee80000300800 */
[----:B--2---:R0:W-:Y:S02]  /*19360*/  STL.64 [R1+0xed0], R24 ;  /* 0x000ed01801007387 */ /* 0x0041e40000100a00 */
[----:B0-----:R-:W-:-:S02]  /*19370*/  IMAD.MOV.U32 R24, RZ, RZ, R0 ;  /* 0x000000ffff187224 */ /* 0x001fc400078e0000 */
[----:B------:R-:W2:Y:S01]  /*19380*/  LDL.LU R0, [R1+0xf64] ;  /* 0x000f640001007983 */ /* 0x000ea20000300800 */
[----:B------:R-:W-:-:S03]  /*19390*/  IMAD.MOV.U32 R25, RZ, RZ, R2 ;  /* 0x000000ffff197224 */ /* 0x000fc600078e0002 */
[----:B------:R-:W4:Y:S04]  /*193a0*/  LDL.LU R2, [R1+0xf60] ;  /* 0x000f600001027983 */ /* 0x000f280000300800 */
[----:B---3--:R0:W-:Y:S02]  /*193b0*/  STL.64 [R1+0xef0], R26 ;  /* 0x000ef01a01007387 */ /* 0x0081e40000100a00 */
[----:B0-----:R-:W-:Y:S02]  /*193c0*/  IMAD.MOV.U32 R26, RZ, RZ, R3 ;  /* 0x000000ffff1a7224 */ /* 0x001fe400078e0003 */
[----:B------:R-:W3:Y:S04]  /*193d0*/  LDL.LU R3, [R1+0xf5c] ;  /* 0x000f5c0001037983 */ /* 0x000ee80000300800 */
[----:B------:R-:W4:Y:S04]  /*193e0*/  LDL.LU R27, [R1+0x14] ;  /* 0x00001400011b7983 */ /* 0x000f280000300800 */
[----:B------:R0:W-:Y:S04]  /*193f0*/  STL.64 [R1+0xf08], R24 ;  /* 0x000f081801007387 */ /* 0x0001e80000100a00 */
[----:B0-----:R-:W3:Y:S01]  /*19400*/  LDL.LU R24, [R1+0x18] ;  /* 0x0000180001187983 */ /* 0x001ee20000300800 */
[----:B--2---:R-:W-:-:S03]  /*19410*/  IMAD.MOV.U32 R25, RZ, RZ, R0 ;  /* 0x000000ffff197224 */ /* 0x004fc600078e0000 */
[----:B------:R-:W2:Y:S04]  /*19420*/  LDL.LU R0, [R1+0xf58] ;  /* 0x000f580001007983 */ /* 0x000ea80000300800 */
[----:B----4-:R0:W-:Y:S02]  /*19430*/  STL.64 [R1+0xf20], R26 ;  /* 0x000f201a01007387 */ /* 0x0101e40000100a00 */
[----:B0-----:R-:W-:Y:S02]  /*19440*/  IMAD.MOV.U32 R26, RZ, RZ, R2 ;  /* 0x000000ffff1a7224 */ /* 0x001fe400078e0002 */
[----:B------:R-:W2:Y:S01]  /*19450*/  LDL.LU R2, [R1+0xf54] ;  /* 0x000f540001027983 */ /* 0x000ea20000300800 */
[----:B---3--:R-:W-:-:S03]  /*19460*/  IMAD.MOV.U32 R27, RZ, RZ, R3 ;  /* 0x000000ffff1b7224 */ /* 0x008fc600078e0003 */
[----:B------:R-:W3:Y:S04]  /*19470*/  LDL.LU R3, [R1+0xf50] ;  /* 0x000f500001037983 */ /* 0x000ee80000300800 */
[----:B------:R-:W-:Y:S04]  /*19480*/  STL.64 [R1+0xf38], R24 ;  /* 0x000f381801007387 */ /* 0x000fe80000100a00 */
[----:B------:R-:W4:Y:S04]  /*19490*/  LDL.LU.64 R20, [R1+0x190] ;  /* 0x0001900001147983 */ /* 0x000f280000300a00 */
[----:B------:R-:W2:Y:S04]  /*194a0*/  LDL.LU.64 R22, [R1+0x198] ;  /* 0x0001980001167983 */ /* 0x000ea80000300a00 */
[----:B--2---:R-:W-:Y:S04]  /*194b0*/  STL.64 [R1+0xeb8], R22 ;  /* 0x000eb81601007387 */ /* 0x004fe80000100a00 */
[----:B----4-:R0:W-:Y:S04]  /*194c0*/  STL.64 [R1+0xeb0], R20 ;  /* 0x000eb01401007387 */ /* 0x0101e80000100a00 */
[----:B0-----:R-:W2:Y:S04]  /*194d0*/  LDL.LU.64 R20, [R1+0x1b0] ;  /* 0x0001b00001147983 */ /* 0x001ea80000300a00 */
[----:B------:R-:W4:Y:S04]  /*194e0*/  LDL.LU.64 R22, [R1+0x1b8] ;  /* 0x0001b80001167983 */ /* 0x000f280000300a00 */
[----:B----4-:R-:W-:Y:S04]  /*194f0*/  STL.64 [R1+0xee8], R22 ;  /* 0x000ee81601007387 */ /* 0x010fe80000100a00 */
[----:B--2---:R0:W-:Y:S04]  /*19500*/  STL.64 [R1+0xee0], R20 ;  /* 0x000ee01401007387 */ /* 0x0041e80000100a00 */
        /* <DEDUP_REMOVED lines=17> */
[----:B------:R-:W2:Y:S04]  /*19620*/  LDL.LU.64 R22, [R1+0x278] ;  /* 0x0002780001167983 */ /* 0x000ea80000300a00 */
[----:B------:R-:W4:Y:S04]  /*19630*/  LDL.LU.64 R16, [R1+0x150] ;  /* 0x0001500001107983 */ /* 0x000f280000300a00 */
[----:B------:R-:W3:Y:S01]  /*19640*/  LDL.LU.64 R18, [R1+0x158] ;  /* 0x0001580001127983 */ /* 0x000ee20000300a00 */
[C---:B--2---:R-:W-:Y:S03]  /*19650*/  HMMA.16816.F32 R24, R4.reuse, R26, R20 ;  /* 0x0000001a0418723c */ /* 0x044fe60000001814 */
[----:B---3--:R-:W-:Y:S04]  /*19660*/  STL.64 [R1+0xe98], R18 ;  /* 0x000e981201007387 */ /* 0x008fe80000100a00 */
[----:B----4-:R0:W-:Y:S04]  /*19670*/  STL.64 [R1+0xe90], R16 ;  /* 0x000e901001007387 */ /* 0x0101e80000100a00 */
[----:B0-----:R-:W2:Y:S04]  /*19680*/  LDL.LU.64 R16, [R1+0x170] ;  /* 0x0001700001107983 */ /* 0x001ea80000300a00 */
[----:B------:R-:W2:Y:S04]  /*19690*/  LDL.LU.64 R18, [R1+0x178] ;  /* 0x0001780001127983 */ /* 0x000ea80000300a00 */
[----:B------:R-:W3:Y:S04]  /*196a0*/  LDL.LU.64 R8, [R1+0x130] ;  /* 0x0001300001087983 */ /* 0x000ee80000300a00 */
[----:B------:R-:W3:Y:S04]  /*196b0*/  LDL.LU.64 R10, [R1+0x138] ;  /* 0x00013800010a7983 */ /* 0x000ee80000300a00 */
[----:B------:R-:W4:Y:S04]  /*196c0*/  LDL.LU.64 R12, [R1+0x110] ;  /* 0x00011000010c7983 */ /* 0x000f280000300a00 */
[----:B------:R-:W4:Y:S04]  /*196d0*/  LDL.LU.64 R14, [R1+0x118] ;  /* 0x00011800010e7983 */ /* 0x000f280000300a00 */
[----:B------:R-:W2:Y:S04]  /*196e0*/  LDL.LU.64 R22, [R1+0xf48] ;  /* 0x000f480001167983 */ /* 0x000ea80000300a00 */
[----:B------:R-:W2:Y:S04]  /*196f0*/  LDL.LU.64 R20, [R1+0xf40] ;  /* 0x000f400001147983 */ /* 0x000ea80000300a00 */
[----:B------:R0:W-:Y:S04]  /*19700*/  STL.64 [R1+0x270], R24 ;  /* 0x0002701801007387 */ /* 0x0001e80000100a00 */
[----:B------:R2:W-:Y:S04]  /*19710*/  STL.64 [R1+0x278], R26 ;  /* 0x0002781a01007387 */ /* 0x0005e80000100a00 */
[----:B0-----:R-:W2:Y:S02]  /*19720*/  LDL.LU.64 R24, [R1+0xf38] ;  /* 0x000f380001187983 */ /* 0x001ea40000300a00 */
[----:B--2---:R-:W-:Y:S02]  /*19730*/  HMMA.16816.F32 R24, R4, R24, R20 ;  /* 0x000000180418723c */ /* 0x004fe40000001814 */
[----:B------:R-:W2:Y:S04]  /*19740*/  LDL.LU.64 R22, [R1+0xf30] ;  /* 0x000f300001167983 */ /* 0x000ea80000300a00 */
[----:B------:R-:W2:-:S15]  /*19750*/  LDL.LU.64 R20, [R1+0xf28] ;  /* 0x000f280001147983 */ /* 0x000e9e0000300a00 */
[----:B------:R-:W-:-:S02]  /*19760*/  NOP ;  /* 0x0000000000007918 */ /* 0x000fc40000000000 */
[----:B------:R-:W-:Y:S04]  /*19770*/  STL.64 [R1+0x250], R24 ;  /* 0x0002501801007387 */ /* 0x000fe80000100a00 */
[----:B------:R0:W-:Y:S04]  /*19780*/  STL.64 [R1+0x258], R26 ;  /* 0x0002581a01007387 */ /* 0x0001e80000100a00 */
[----:B0-----:R-:W2:Y:S02]  /*19790*/  LDL.LU.64 R26, [R1+0xf20] ;  /* 0x000f2000011a7983 */ /* 0x001ea40000300a00 */
[----:B--2---:R-:W-:Y:S02]  /*197a0*/  HMMA.16816.F32 R24, R4, R26, R20 ;  /* 0x0000001a0418723c */ /* 0x004fe40000001814 */
[----:B------:R-:W2:Y:S04]  /*197b0*/  LDL.LU.64 R22, [R1+0xf18] ;  /* 0x000f180001167983 */ /* 0x000ea80000300a00 */
[----:B------:R-:W2:-:S15]  /*197c0*/  LDL.LU.64 R20, [R1+0xf10] ;  /* 0x000f100001147983 */ /* 0x000e9e0000300a00 */
[----:B------:R-:W-:-:S02]  /*197d0*/  NOP ;  /* 0x0000000000007918 */ /* 0x000fc40000000000 */
        /* <DEDUP_REMOVED lines=16> */
[----:B0-----:R-:W3:Y:S04]  /*198e0*/  LDL.LU.64 R26, [R1+0xed8] ;  /* 0x000ed800011a7983 */ /* 0x001ee80000300a00 */
[----:B------:R-:W3:Y:S02]  /*198f0*/  LDL.LU.64 R24, [R1+0xed0] ;  /* 0x000ed00001187983 */ /* 0x000ee40000300a00 */
[----:B---3--:R-:W-:-:S15]  /*19900*/  HMMA.16816.F32 R24, R4, R28, R24 ;  /* 0x0000001c0418723c */ /* 0x008fde0000001818 */
[----:B------:R-:W-:-:S08]  /*19910*/  NOP ;  /* 0x0000000000007918 */ /* 0x000fd00000000000 */
[----:B------:R-:W-:Y:S04]  /*19920*/  STL.64 [R1+0x1d0], R24 ;  /* 0x0001d01801007387 */ /* 0x000fe80000100a00 */
[----:B------:R0:W-:Y:S04]  /*19930*/  STL.64 [R1+0x1d8], R26 ;  /* 0x0001d81a01007387 */ /* 0x0001e80000100a00 */
[----:B0-----:R-:W2:Y:S04]  /*19940*/  LDL.LU.64 R26, [R1+0xec8] ;  /* 0x000ec800011a7983 */ /* 0x001ea80000300a00 */
[----:B------:R-:W3:Y:S04]  /*19950*/  LDL.LU.64 R24, [R1+0xec0] ;  /* 0x000ec00001187983 */ /* 0x000ee80000300a00 */
[----:B------:R-:W4:Y:S01]  /*19960*/  LDL.LU R29, [R1+0x97c] ;  /* 0x00097c00011d7983 */ /* 0x000f220000300800 */
[----:B--2---:R-:W-:-:S15]  /*19970*/  HMMA.16816.F32 R20, R4, R26, R20 ;  /* 0x0000001a0414723c */ /* 0x004fde0000001814 */
[----:B------:R-:W-:-:S08]  /*19980*/  NOP ;  /* 0x0000000000007918 */ /* 0x000fd00000000000 */
[----:B------:R-:W-:Y:S04]  /*19990*/  STL.64 [R1+0x1b0], R20 ;  /* 0x0001b01401007387 */ /* 0x000fe80000100a00 */
[----:B------:R0:W-:Y:S04]  /*199a0*/  STL.64 [R1+0x1b8], R22 ;  /* 0x0001b81601007387 */ /* 0x0001e80000100a00 */
[----:B0-----:R-:W3:Y:S04]  /*199b0*/  LDL.LU.64 R22, [R1+0xeb8] ;  /* 0x000eb80001167983 */ /* 0x001ee80000300a00 */
[----:B------:R-:W3:Y:S02]  /*199c0*/  LDL.LU.64 R20, [R1+0xeb0] ;  /* 0x000eb00001147983 */ /* 0x000ee40000300a00 */
[----:B---3--:R-:W-:Y:S02]  /*199d0*/  HMMA.16816.F32 R24, R4, R24, R20 ;  /* 0x000000180418723c */ /* 0x008fe40000001814 */
[----:B------:R-:W2:Y:S04]  /*199e0*/  LDL.LU.64 R22, [R1+0xea8] ;  /* 0x000ea80001167983 */ /* 0x000ea80000300a00 */
[----:B------:R-:W3:-:S15]  /*199f0*/  LDL.LU.64 R20, [R1+0xea0] ;  /* 0x000ea00001147983 */ /* 0x000ede0000300a00 */
[----:B------:R-:W-:-:S02]  /*19a00*/  NOP ;  /* 0x0000000000007918 */ /* 0x000fc40000000000 */
[----:B------:R0:W-:Y:S04]  /*19a10*/  STL.64 [R1+0x190], R24 ;  /* 0x0001901801007387 */ /* 0x0001e80000100a00 */
[----:B------:R1:W-:Y:S04]  /*19a20*/  STL.64 [R1+0x198], R26 ;  /* 0x0001981a01007387 */ /* 0x0003e80000100a00 */
[----:B0-----:R-:W4:Y:S04]  /*19a30*/  LDL.LU.64 R24, [R1+0xe0] ;  /* 0x0000e00001187983 */ /* 0x001f280000300a00 */
[----:B-1----:R-:W4:Y:S01]  /*19a40*/  LDL.LU.64 R26, [R1+0xe8] ;  /* 0x0000e800011a7983 */ /* 0x002f220000300a00 */
        /* <DEDUP_REMOVED lines=12> */
[----:B0-----:R-:W3:Y:S04]  /*19b10*/  LDL.LU.64 R20, [R1+0xf0] ;  /* 0x0000f00001147983 */ /* 0x001ee80000300a00 */
[----:B-1----:R-:W3:Y:S01]  /*19b20*/  LDL.LU.64 R22, [R1+0xf8] ;  /* 0x0000f80001167983 */ /* 0x002ee20000300a00 */
[----:B--2---:R-:W-:-:S15]  /*19b30*/  HMMA.16816.F32 R8, R4, R18, R8 ;  /* 0x000000120408723c */ /* 0x004fde0000001808 */
[----:B------:R-:W-:-:S08]  /*19b40*/  NOP ;  /* 0x0000000000007918 */ /* 0x000fd00000000000 */
[----:B------:R-:W-:Y:S04]  /*19b50*/  STL.64 [R1+0x130], R8 ;  /* 0x0001300801007387 */ /* 0x000fe80000100a00 */
[----:B------:R0:W-:Y:S04]  /*19b60*/  STL.64 [R1+0x138], R10 ;  /* 0x0001380a01007387 */ /* 0x0001e80000100a00 */
[----:B0-----:R-:W3:Y:S04]  /*19b70*/  LDL.LU.64 R10, [R1+0xe78] ;  /* 0x000e7800010a7983 */ /* 0x001ee80000300a00 */
[----:B------:R-:W4:Y:S02]  /*19b80*/  LDL.LU.64 R8, [R1+0xe70] ;  /* 0x000e700001087983 */ /* 0x000f240000300a00 */
[C---:B----4-:R-:W-:Y:S06]  /*19b90*/  HMMA.16816.F32 R12, R4.reuse, R8, R12 ;  /* 0x00000008040c723c */ /* 0x050fec000000180c */
[----:B---3--:R-:W-:-:S15]  /*19ba0*/  HMMA.16816.F32 R8, R4, R10, R20 ;  /* 0x0000000a0408723c */ /* 0x008fde0000001814 */
[----:B------:R-:W-:-:S02]  /*19bb0*/  NOP ;  /* 0x0000000000007918 */ /* 0x000fc40000000000 */
[----:B------:R-:W-:Y:S04]  /*19bc0*/  STL.64 [R1+0x110], R12 ;  /* 0x0001100c01007387 */ /* 0x000fe80000100a00 */
[----:B------:R0:W-:Y:S04]  /*19bd0*/  STL.64 [R1+0x118], R14 ;  /* 0x0001180e01007387 */ /* 0x0001e80000100a00 */
[----:B0-----:R-:W2:Y:S04]  /*19be0*/  LDL.LU.64 R14, [R1+0xe68] ;  /* 0x000e6800010e7983 */ /* 0x001ea80000300a00 */
[----:B------:R-:W2:Y:S04]  /*19bf0*/  LDL.LU.64 R12, [R1+0xe60] ;  /* 0x000e6000010c7983 */ /* 0x000ea80000300a00 */
[----:B------:R-:W-:Y:S04]  /*19c00*/  STL.64 [R1+0xf0], R8 ;  /* 0x0000f00801007387 */ /* 0x000fe80000100a00 */
[----:B------:R0:W-:Y:S02]  /*19c10*/  STL.64 [R1+0xf8], R10 ;  /* 0x0000f80a01007387 */ /* 0x0001e40000100a00 */
[----:B0-----:R-:W-:-:S15]  /*19c20*/  HMMA.16816.F32 R8, R4, R16, R24 ;  /* 0x000000100408723c */ /* 0x001fde0000001818 */
[----:B------:R-:W-:-:S08]  /*19c30*/  NOP ;  /* 0x0000000000007918 */ /* 0x000fd00000000000 */
[----:B------:R-:W-:Y:S04]  /*19c40*/  STL [R1+0xe0], R8 ;  /* 0x0000e00801007387 */ /* 0x000fe80000100800 */
[----:B------:R-:W3:Y:S04]  /*19c50*/  LDL.LU R24, [R1+0x180] ;  /* 0x0001800001187983 */ /* 0x000ee80000300800 */
[----:B------:R-:W3:Y:S04]  /*19c60*/  LDL.LU R25, [R1+0x184] ;  /* 0x0001840001197983 */ /* 0x000ee80000300800 */
[----:B---3--:R0:W-:Y:S04]  /*19c70*/  STL.64 [R1+0xe38], R24 ;  /* 0x000e381801007387 */ /* 0x0081e80000100a00 */
[----:B------:R-:W3:Y:S04]  /*19c80*/  LDL.LU R26, [R1+0x188] ;  /* 0x00018800011a7983 */ /* 0x000ee80000300800 */
[----:B------:R-:W3:Y:S04]  /*19c90*/  LDL.LU R27, [R1+0x18c] ;  /* 0x00018c00011b7983 */ /* 0x000ee80000300800 */
[----:B------:R-:W4:Y:S04]  /*19ca0*/  LDL.LU R20, [R1+0x160] ;  /* 0x0001600001147983 */ /* 0x000f280000300800 */
[----:B------:R-:W4:Y:S04]  /*19cb0*/  LDL.LU R21, [R1+0x164] ;  /* 0x0001640001157983 */ /* 0x000f280000300800 */
[----:B------:R-:W2:Y:S04]  /*19cc0*/  LDL.LU R22, [R1+0x168] ;  /* 0x0001680001167983 */ /* 0x000ea80000300800 */
[----:B------:R-:W2:Y:S04]  /*19cd0*/  LDL.LU R23, [R1+0x16c] ;  /* 0x00016c0001177983 */ /* 0x000ea80000300800 */
[----:B0-----:R-:W3:Y:S04]  /*19ce0*/  LDL.LU R24, [R1+0x40] ;  /* 0x0000400001187983 */ /* 0x001ee80000300800 */
[----:B------:R-:W3:Y:S04]  /*19cf0*/  LDL.LU R25, [R1+0x44] ;  /* 0x0000440001197983 */ /* 0x000ee80000300800 */
[----:B--2---:R-:W-:Y:S04]  /*19d00*/  STL.64 [R1+0xe48], R22 ;  /* 0x000e481601007387 */ /* 0x004fe80000100a00 */
[----:B----4-:R0:W-:Y:S04]  /*19d10*/  STL.64 [R1+0xe40], R20 ;  /* 0x000e401401007387 */ /* 0x0101e80000100a00 */
[----:B0-----:R-:W2:Y:S04]  /*19d20*/  LDL.LU R20, [R1+0x100] ;  /* 0x0001000001147983 */ /* 0x001ea80000300800 */
[----:B------:R-:W2:Y:S04]  /*19d30*/  LDL.LU R21, [R1+0x104] ;  /* 0x0001040001157983 */ /* 0x000ea80000300800 */
[----:B------:R-:W4:Y:S04]  /*19d40*/  LDL.LU R22, [R1+0x108] ;  /* 0x0001080001167983 */ /* 0x000f280000300800 */
[----:B------:R-:W4:Y:S01]  /*19d50*/  LDL.LU R23, [R1+0x10c] ;  /* 0x00010c0001177983 */ /* 0x000f220000300800 */
[----:B------:R-:W-:-:S02]  /*19d60*/  IMAD R13, R14, 0x100, R13 ;  /* 0x000001000e0d7824 */ /* 0x000fc400078e020d */
[----:B------:R-:W-:Y:S02]  /*19d70*/  IMAD R14, R3, 0x100, R15 ;  /* 0x00000100030e7824 */ /* 0x000fe400078e020f */
[----:B------:R-:W-:Y:S02]  /*19d80*/  IMAD R15, R0, 0x100, R2 ;  /* 0x00000100000f7824 */ /* 0x000fe400078e0202 */
[----:B------:R-:W-:Y:S02]  /*19d90*/  IMAD.MOV.U32 R3, RZ, RZ, R9 ;  /* 0x000000ffff037224 */ /* 0x000fe400078e0009 */
[----:B------:R-:W-:Y:S02]  /*19da0*/  IMAD.MOV.U32 R2, RZ, RZ, R10 ;  /* 0x000000ffff027224 */ /* 0x000fe400078e000a */
[----:B------:R-:W-:Y:S02]  /*19db0*/  IMAD.MOV.U32 R0, RZ, RZ, R11 ;  /* 0x000000ffff007224 */ /* 0x000fe400078e000b */
[----:B------:R-:W-:Y:S01]  /*19dc0*/  IMAD R12, R12, 0x100, R29 ;  /* 0x000001000c0c7824 */ /* 0x000fe200078e021d */
[----:B----4-:R-:W-:Y:S04]  /*19dd0*/  STL.64 [R1+0xe58], R22 ;  /* 0x000e581601007387 */ /* 0x010fe80000100a00 */
[----:B--2---:R0:W-:Y:S04]  /*19de0*/  STL.64 [R1+0xe50], R20 ;  /* 0x000e501401007387 */ /* 0x0041e80000100a00 */
[----:B0-----:R-:W2:Y:S04]  /*19df0*/  LDL.LU.64 R20, [R1+0xc0] ;  /* 0x0000c00001147983 */ /* 0x001ea80000300a00 */
[----:B------:R-:W2:Y:S04]  /*19e00*/  LDL.LU.64 R22, [R1+0xc8] ;  /* 0x0000c80001167983 */ /* 0x000ea80000300a00 */
        /* <DEDUP_REMOVED lines=10> */
[----:B------:R-:W-:Y:S04]  /*19eb0*/  STL [R1+0xae4], R3 ;  /* 0x000ae40301007387 */ /* 0x000fe80000100800 */
[----:B------:R0:W-:Y:S04]  /*19ec0*/  STL [R1+0xae0], R2 ;  /* 0x000ae00201007387 */ /* 0x0001e80000100800 */
[----:B0-----:R-:W2:Y:S04]  /*19ed0*/  LDL.LU R2, [R1+0x38] ;  /* 0x0000380001027983 */ /* 0x001ea80000300800 */
[----:B------:R-:W2:Y:S04]  /*19ee0*/  LDL.LU R3, [R1+0x3c] ;  /* 0x00003c0001037983 */ /* 0x000ea80000300800 */
[----:B------:R0:W-:Y:S01]  /*19ef0*/  STL [R1+0xadc], R0 ;  /* 0x000adc0001007387 */ /* 0x0001e20000100800 */
[----:B---3--:R-:W-:-:S02]  /*19f00*/  F2FP.F16.E4M3.UNPACK_B R24, R24.H1 ;  /* 0x00000018ff18723e */ /* 0x008fc400030006ff */
[----:B------:R-:W-:Y:S01]  /*19f10*/  F2FP.F16.E4M3.UNPACK_B R25, R25.H1 ;  /* 0x00000019ff19723e */ /* 0x000fe200030006ff */
[----:B--2---:R-:W-:Y:S01]  /*19f20*/  HMMA.16816.F32 R4, R4, R2, R20 ;  /* 0x000000020404723c */ /* 0x004fe20000001814 */
[----:B------:R-:W2:Y:S04]  /*19f30*/  LDL.LU.64 R22, [R1+0xe58] ;  /* 0x000e580001167983 */ /* 0x000ea80000300a00 */
[----:B------:R-:W2:-:S15]  /*19f40*/  LDL.LU.64 R20, [R1+0xe50] ;  /* 0x000e500001147983 */ /* 0x000e9e0000300a00 */
[----:B------:R-:W-:-:S03]  /*19f50*/  NOP ;  /* 0x0000000000007918 */ /* 0x000fc60000000000 */
[----:B------:R1:W-:Y:S01]  /*19f60*/  STL [R1+0xcc], R7 ;  /* 0x0000cc0701007387 */ /* 0x0003e20000100800 */
[----:B0-----:R-:W-:-:S03]  /*19f70*/  IMAD.MOV.U32 R0, RZ, RZ, R6 ;  /* 0x000000ffff007224 */ /* 0x001fc600078e0006 */
[----:B------:R-:W3:Y:S04]  /*19f80*/  LDL.LU R6, [R1+0x48] ;  /* 0x0000480001067983 */ /* 0x000ee80000300800 */
[----:B-1----:R-:W4:Y:S01]  /*19f90*/  LDL.LU R7, [R1+0x4c] ;  /* 0x00004c0001077983 */ /* 0x002f220000300800 */
[----:B------:R-:W-:-:S03]  /*19fa0*/  IMAD.MOV.U32 R2, RZ, RZ, R5 ;  /* 0x000000ffff027224 */ /* 0x000fc600078e0005 */
[----:B------:R-:W-:Y:S04]  /*19fb0*/  STL.64 [R1+0x40], R24 ;  /* 0x0000401801007387 */ /* 0x000fe80000100a00 */
[----:B------:R0:W-:Y:S04]  /*19fc0*/  STL [R1+0xb38], R0 ;  /* 0x000b380001007387 */ /* 0x0001e80000100800 */
[----:B0-----:R-:W4:Y:S04]  /*19fd0*/  LDL.LU R0, [R1+0x54] ;  /* 0x0000540001007983 */ /* 0x001f280000300800 */
[----:B------:R0:W-:Y:S04]  /*19fe0*/  STL [R1+0xb34], R2 ;  /* 0x000b340201007387 */ /* 0x0001e80000100800 */
[----:B0-----:R-:W4:Y:S01]  /*19ff0*/  LDL.LU R2, [R1+0x50] ;  /* 0x0000500001027983 */ /* 0x001f220000300800 */
[----:B------:R-:W-:-:S02]  /*1a000*/  F2FP.F16.E4M3.UNPACK_B R12, R12 ;  /* 0x0000000cff0c723e */ /* 0x000fc400020006ff */
[----:B------:R-:W-:Y:S02]  /*1a010*/  F2FP.F16.E4M3.UNPACK_B R13, R13 ;  /* 0x0000000dff0d723e */ /* 0x000fe400020006ff */
[----:B------:R-:W-:Y:S02]  /*1a020*/  F2FP.F16.E4M3.UNPACK_B R14, R14 ;  /* 0x0000000eff0e723e */ /* 0x000fe400020006ff */
[----:B------:R-:W-:Y:S01]  /*1a030*/  F2FP.F16.E4M3.UNPACK_B R15, R15 ;  /* 0x0000000fff0f723e */ /* 0x000fe200020006ff */
[----:B------:R-:W-:Y:S02]  /*1a040*/  IMAD.MOV.U32 R3, RZ, RZ, R4 ;  /* 0x000000ffff037224 */ /* 0x000fe400078e0004 */
[----:B------:R-:W-:-:S03]  /*1a050*/  IMAD.MOV.U32 R5, RZ, RZ, R24 ;  /* 0x000000ffff057224 */ /* 0x000fc600078e0018 */
[----:B------:R0:W-:Y:S01]  /*1a060*/  STL [R1+0xb30], R3 ;  /* 0x000b300301007387 */ /* 0x0001e20000100800 */
[----:B------:R-:W-:Y:S01]  /*1a070*/  IMAD.MOV.U32 R4, RZ, RZ, R25 ;  /* 0x000000ffff047224 */ /* 0x000fe200078e0019 */
[----:B--2---:R-:W-:Y:S01]  /*1a080*/  HMMA.16816.F32 R20, R12, R24, R20 ;  /* 0x000000180c14723c */ /* 0x004fe20000001814 */
[----:B---3--:R-:W-:Y:S02]  /*1a090*/  F2FP.F16.E4M3.UNPACK_B R6, R6.H1 ;  /* 0x00000006ff06723e */ /* 0x008fe400030006ff */
[----:B----4-:R-:W-:-:S07]  /*1a0a0*/  F2FP.F16.E4M3.UNPACK_B R7, R7.H1 ;  /* 0x00000007ff07723e */ /* 0x010fce00030006ff */
[----:B------:R-:W-:-:S13]  /*1a0b0*/  HMMA.16816.F32 R8, R12, R6, R8 ;  /* 0x000000060c08723c */ /* 0x000fda0000001808 */
[----:B------:R-:W-:Y:S04]  /*1a0c0*/  STL.64 [R1+0x100], R20 ;  /* 0x0001001401007387 */ /* 0x000fe80000100a00 */
[----:B------:R1:W-:Y:S01]  /*1a0d0*/  STL.64 [R1+0x108], R22 ;  /* 0x0001081601007387 */ /* 0x0003e20000100a00 */
[----:B0-----:R-:W-:-:S03]  /*1a0e0*/  F2FP.F16.E4M3.UNPACK_B R3, R0.H1 ;  /* 0x00000000ff03723e */ /* 0x001fc600030006ff */
[----:B-1----:R-:W2:Y:S04]  /*1a0f0*/  LDL.LU.64 R22, [R1+0xe48] ;  /* 0x000e480001167983 */ /* 0x002ea80000300a00 */
[----:B------:R-:W2:Y:S04]  /*1a100*/  LDL.LU.64 R20, [R1+0xe40] ;  /* 0x000e400001147983 */ /* 0x000ea80000300a00 */
[----:B------:R-:W3:Y:S01]  /*1a110*/  LDL.LU.64 R24, [R1+0xe38] ;  /* 0x000e380001187983 */ /* 0x000ee20000300a00 */
[----:B------:R-:W-:-:S03]  /*1a120*/  F2FP.F16.E4M3.UNPACK_B R2, R2.H1 ;  /* 0x00000002ff02723e */ /* 0x000fc600030006ff */
[----:B------:R-:W-:Y:S04]  /*1a130*/  STL.64 [R1+0x28], R6 ;  /* 0x0000280601007387 */ /* 0x000fe80000100a00 */
[----:B------:R-:W-:Y:S04]  /*1a140*/  STL.64 [R1+0xdd8], R4 ;  /* 0x000dd80401007387 */ /* 0x000fe80000100a00 */
[----:B------:R-:W-:Y:S04]  /*1a150*/  STL.64 [R1+0x120], R8 ;  /* 0x0001200801007387 */ /* 0x000fe80000100a00 */
[----:B------:R0:W-:Y:S04]  /*1a160*/  STL.64 [R1+0x128], R10 ;  /* 0x0001280a01007387 */ /* 0x0001e80000100a00 */
[----:B------:R-:W-:Y:S01]  /*1a170*/  STL.64 [R1+0x20], R2 ;  /* 0x0000200201007387 */ /* 0x000fe20000100a00 */
[----:B0-----:R-:W-:-:S02]  /*1a180*/  IMAD.MOV.U32 R11, RZ, RZ, R6 ;  /* 0x000000ffff0b7224 */ /* 0x001fc400078e0006 */
[----:B------:R-:W-:-:S05]  /*1a190*/  IMAD.MOV.U32 R10, RZ, RZ, R7 ;  /* 0x000000ffff0a7224 */ /* 0x000fca00078e0007 */
[----:B------:R0:W-:Y:S04]  /*1a1a0*/  STL.64 [R1+0xe20], R10 ;  /* 0x000e200a01007387 */ /* 0x0001e80000100a00 */
[----:B------:R-:W4:Y:S04]  /*1a1b0*/  LDL.LU R8, [R1+0x140] ;  /* 0x0001400001087983 */ /* 0x000f280000300800 */
[----:B------:R-:W4:Y:S04]  /*1a1c0*/  LDL.LU R9, [R1+0x144] ;  /* 0x0001440001097983 */ /* 0x000f280000300800 */
[----:B0-----:R-:W4:Y:S04]  /*1a1d0*/  LDL.LU R10, [R1+0x148] ;  /* 0x00014800010a7983 */ /* 0x001f280000300800 */
[----:B------:R-:W4:Y:S01]  /*1a1e0*/  LDL.LU R11, [R1+0x14c] ;  /* 0x00014c00010b7983 */ /* 0x000f220000300800 */
[----:B------:R-:W-:-:S02]  /*1a1f0*/  F2FP.F16.E4M3.UNPACK_B R4, R16.H1 ;  /* 0x00000010ff04723e */ /* 0x000fc400030006ff */
[----:B------:R-:W-:-:S03]  /*1a200*/  F2FP.F16.E4M3.UNPACK_B R5, R17.H1 ;  /* 0x00000011ff05723e */ /* 0x000fc600030006ff */
[----:B------:R-:W-:Y:S02]  /*1a210*/  STL [R1+0x18], R4 ;  /* 0x0000180401007387 */ /* 0x000fe40000100800 */
[----:B------:R-:W-:Y:S01]  /*1a220*/  IMAD.MOV.U32 R0, RZ, RZ, R5 ;  /* 0x000000ffff007224 */ /* 0x000fe200078e0005 */
[----:B----4-:R-:W-:Y:S07]  /*1a230*/  HMMA.16816.F32 R8, R12, R2, R8 ;  /* 0x000000020c08723c */ /* 0x010fee0000001808 */
[----:B------:R-:W-:-:S02]  /*1a240*/  F2FP.F16.E4M3.UNPACK_B R2, R18.H1 ;  /* 0x00000012ff02723e */ /* 0x000fc400030006ff */
[----:B------:R-:W-:-:S07]  /*1a250*/  F2FP.F16.E4M3.UNPACK_B R3, R19.H1 ;  /* 0x00000013ff03723e */ /* 0x000fce00030006ff */
[C---:B---3--:R-:W-:Y:S07]  /*1a260*/  HMMA.16816.F32 R16, R12.reuse, R2, R24 ;  /* 0x000000020c10723c */ /* 0x048fee0000001818 */
[----:B------:R-:W-:Y:S04]  /*1a270*/  STL.64 [R1+0x140], R8 ;  /* 0x0001400801007387 */ /* 0x000fe80000100a00 */
[----:B------:R2:W-:Y:S02]  /*1a280*/  STL.64 [R1+0x148], R10 ;  /* 0x0001480a01007387 */ /* 0x0005e40000100a00 */
[----:B--2---:R-:W-:Y:S06]  /*1a290*/  HMMA.16816.F32 R8, R12, R4, R20 ;  /* 0x000000040c08723c */ /* 0x004fec0000001814 */
[----:B------:R-:W-:Y:S04]  /*1a2a0*/  STL [R1+0x1c], R5 ;  /* 0x00001c0501007387 */ /* 0x000fe80000100800 */
[----:B------:R-:W-:-:S13]  /*1a2b0*/  STL [R1+0xd68], R0 ;  /* 0x000d680001007387 */ /* 0x000fda0000100800 */
[----:B------:R-:W-:Y:S04]  /*1a2c0*/  STL.64 [R1+0x160], R8 ;  /* 0x0001600801007387 */ /* 0x000fe80000100a00 */
[----:B------:R0:W-:Y:S04]  /*1a2d0*/  STL.64 [R1+0x168], R10 ;  /* 0x0001680a01007387 */ /* 0x0001e80000100a00 */
[----:B------:R-:W2:Y:S04]  /*1a2e0*/  LDL.LU R4, [R1+0x240] ;  /* 0x0002400001047983 */ /* 0x000ea80000300800 */
[----:B------:R-:W-:Y:S01]  /*1a2f0*/  STL.64 [R1+0x180], R16 ;  /* 0x0001801001007387 */ /* 0x000fe20000100a00 */
[----:B0-----:R-:W-:-:S02]  /*1a300*/  F2FP.F16.E4M3.UNPACK_B R10, R28.H1 ;  /* 0x0000001cff0a723e */ /* 0x001fc400030006ff */
[----:B------:R-:W-:Y:S01]  /*1a310*/  F2FP.F16.E4M3.UNPACK_B R11, R29.H1 ;  /* 0x0000001dff0b723e */ /* 0x000fe200030006ff */
[----:B------:R-:W-:Y:S04]  /*1a320*/  STL.64 [R1+0x188], R18 ;  /* 0x0001881201007387 */ /* 0x000fe80000100a00 */
[----:B------:R-:W-:Y:S04]  /*1a330*/  STL [R1+0x8], R10 ;  /* 0x0000080a01007387 */ /* 0x000fe80000100800 */
[----:B------:R-:W2:Y:S04]  /*1a340*/  LDL.LU R5, [R1+0x244] ;  /* 0x0002440001057983 */ /* 0x000ea80000300800 */
[----:B------:R-:W-:Y:S04]  /*1a350*/  STL [R1+0xc], R11 ;  /* 0x00000c0b01007387 */ /* 0x000fe80000100800 */
[----:B------:R-:W3:Y:S04]  /*1a360*/  LDL.LU R6, [R1+0x248] ;  /* 0x0002480001067983 */ /* 0x000ee80000300800 */
[----:B------:R-:W3:Y:S04]  /*1a370*/  LDL.LU R7, [R1+0x24c] ;  /* 0x00024c0001077983 */ /* 0x000ee80000300800 */
[----:B------:R-:W4:Y:S04]  /*1a380*/  LDL.LU R24, [R1+0x88] ;  /* 0x0000880001187983 */ /* 0x000f280000300800 */
[----:B------:R-:W4:Y:S04]  /*1a390*/  LDL.LU R25, [R1+0x8c] ;  /* 0x00008c0001197983 */ /* 0x000f280000300800 */
[----:B------:R-:W4:Y:S04]  /*1a3a0*/  LDL.LU R22, [R1+0x90] ;  /* 0x0000900001167983 */ /* 0x000f280000300800 */
[----:B------:R-:W4:Y:S04]  /*1a3b0*/  LDL.LU R23, [R1+0x94] ;  /* 0x0000940001177983 */ /* 0x000f280000300800 */
[----:B---3--:R-:W-:Y:S04]  /*1a3c0*/  STL.64 [R1+0xde8], R6 ;  /* 0x000de80601007387 */ /* 0x008fe80000100a00 */
[----:B--2---:R0:W-:Y:S04]  /*1a3d0*/  STL.64 [R1+0xde0], R4 ;  /* 0x000de00401007387 */ /* 0x0041e80000100a00 */
[----:B0-----:R-:W2:Y:S04]  /*1a3e0*/  LDL.LU R4, [R1+0x220] ;  /* 0x0002200001047983 */ /* 0x001ea80000300800 */
[----:B------:R-:W2:Y:S04]  /*1a3f0*/  LDL.LU R5, [R1+0x224] ;  /* 0x0002240001057983 */ /* 0x000ea80000300800 */
[----:B------:R-:W3:Y:S04]  /*1a400*/  LDL.LU R6, [R1+0x228] ;  /* 0x0002280001067983 */ /* 0x000ee80000300800 */
[----:B------:R-:W3:Y:S04]  /*1a410*/  LDL.LU R7, [R1+0x22c] ;  /* 0x00022c0001077983 */ /* 0x000ee80000300800 */
[----:B------:R-:W2:Y:S04]  /*1a420*/  LDL.LU R16, [R1+0x70] ;  /* 0x0000700001107983 */ /* 0x000ea80000300800 */
[----:B------:R-:W2:Y:S04]  /*1a430*/  LDL.LU R17, [R1+0x74] ;  /* 0x0000740001117983 */ /* 0x000ea80000300800 */
[----:B------:R-:W2:Y:S04]  /*1a440*/  LDL.LU R28, [R1+0x78] ;  /* 0x00007800011c7983 */ /* 0x000ea80000300800 */
[----:B------:R-:W2:Y:S04]  /*1a450*/  LDL.LU R29, [R1+0x7c] ;  /* 0x00007c00011d7983 */ /* 0x000ea80000300800 */
[----:B------:R-:W4:Y:S04]  /*1a460*/  LDL.LU R26, [R1+0x80] ;  /* 0x00008000011a7983 */ /* 0x000f280000300800 */
[----:B------:R-:W4:Y:S04]  /*1a470*/  LDL.LU R27, [R1+0x84] ;  /* 0x00008400011b7983 */ /* 0x000f280000300800 */
[----:B----4-:R-:W-:Y:S04]  /*1a480*/  STL.64 [R1+0xe18], R26 ;  /* 0x000e181a01007387 */ /* 0x010fe80000100a00 */
[----:B------:R0:W-:Y:S04]  /*1a490*/  STL.64 [R1+0xe10], R24 ;  /* 0x000e101801007387 */ /* 0x0001e80000100a00 */
[----:B0-----:R-:W4:Y:S04]  /*1a4a0*/  LDL.LU R24, [R1+0x1c0] ;  /* 0x0001c00001187983 */ /* 0x001f280000300800 */
[----:B------:R-:W4:Y:S04]  /*1a4b0*/  LDL.LU R25, [R1+0x1c4] ;  /* 0x0001c40001197983 */ /* 0x000f280000300800 */
[----:B------:R-:W3:Y:S04]  /*1a4c0*/  LDL.LU R26, [R1+0x1c8] ;  /* 0x0001c800011a7983 */ /* 0x000ee80000300800 */
[----:B------:R-:W3:Y:S04]  /*1a4d0*/  LDL.LU R27, [R1+0x1cc] ;  /* 0x0001cc00011b7983 */ /* 0x000ee80000300800 */
[----:B---3--:R-:W-:Y:S04]  /*1a4e0*/  STL.64 [R1+0xe30], R26 ;  /* 0x000e301a01007387 */ /* 0x008fe80000100a00 */
[----:B----4-:R0:W-:Y:S04]  /*1a4f0*/  STL.64 [R1+0xe28], R24 ;  /* 0x000e281801007387 */ /* 0x0101e80000100a00 */
[----:B0-----:R-:W3:Y:S04]  /*1a500*/  LDL.LU R24, [R1+0x1a0] ;  /* 0x0001a00001187983 */ /* 0x001ee80000300800 */
[----:B------:R-:W3:Y:S04]  /*1a510*/  LDL.LU R25, [R1+0x1a4] ;  /* 0x0001a40001197983 */ /* 0x000ee80000300800 */
[----:B------:R-:W3:Y:S04]  /*1a520*/  LDL.LU R26, [R1+0x1a8] ;  /* 0x0001a800011a7983 */ /* 0x000ee80000300800 */
[----:B------:R-:W3:Y:S04]  /*1a530*/  LDL.LU R27, [R1+0x1ac] ;  /* 0x0001ac00011b7983 */ /* 0x000ee80000300800 */
[----:B------:R-:W-:Y:S04]  /*1a540*/  STL.64 [R1+0xdf8], R6 ;  /* 0x000df80601007387 */ /* 0x000fe80000100a00 */
[----:B--2---:R0:W-:Y:S04]  /*1a550*/  STL.64 [R1+0xdf0], R4 ;  /* 0x000df00401007387 */ /* 0x0041e80000100a00 */
[----:B0-----:R-:W2:Y:S04]  /*1a560*/  LDL.LU R4, [R1+0x200] ;  /* 0x0002000001047983 */ /* 0x001ea80000300800 */
[----:B------:R-:W2:Y:S04]  /*1a570*/  LDL.LU R5, [R1+0x204] ;  /* 0x0002040001057983 */ /* 0x000ea80000300800 */
[----:B------:R-:W4:Y:S04]  /*1a580*/  LDL.LU R6, [R1+0x208] ;  /* 0x0002080001067983 */ /* 0x000f280000300800 */
[----:B------:R-:W4:Y:S01]  /*1a590*/  LDL.LU R7, [R1+0x20c] ;  /* 0x00020c0001077983 */ /* 0x000f220000300800 */
[----:B---3--:R-:W-:Y:S03]  /*1a5a0*/  HMMA.16816.F32 R24, R12, R10, R24 ;  /* 0x0000000a0c18723c */ /* 0x008fe60000001818 */
[----:B----4-:R-:W-:Y:S04]  /*1a5b0*/  STL.64 [R1+0xe08], R6 ;  /* 0x000e080601007387 */ /* 0x010fe80000100a00 */
[----:B--2---:R0:W-:Y:S04]  /*1a5c0*/  STL.64 [R1+0xe00], R4 ;  /* 0x000e000401007387 */ /* 0x0041e80000100a00 */
[----:B0-----:R-:W2:Y:S04]  /*1a5d0*/  LDL.LU R4, [R1+0x1e0] ;  /* 0x0001e00001047983 */ /* 0x001ea80000300800 */
[----:B------:R-:W2:Y:S04]  /*1a5e0*/  LDL.LU R5, [R1+0x1e4] ;  /* 0x0001e40001057983 */ /* 0x000ea80000300800 */
[----:B------:R-:W2:Y:S04]  /*1a5f0*/  LDL.LU R6, [R1+0x1e8] ;  /* 0x0001e80001067983 */ /* 0x000ea80000300800 */
[----:B------:R-:W2:Y:S04]  /*1a600*/  LDL.LU R7, [R1+0x1ec] ;  /* 0x0001ec0001077983 */ /* 0x000ea80000300800 */
[----:B------:R-:W3:Y:S04]  /*1a610*/  LDL.LU R20, [R1+0x98] ;  /* 0x0000980001147983 */ /* 0x000ee80000300800 */
[----:B------:R-:W4:Y:S04]  /*1a620*/  LDL.LU R21, [R1+0x9c] ;  /* 0x00009c0001157983 */ /* 0x000f280000300800 */
[----:B------:R-:W3:Y:S04]  /*1a630*/  LDL.LU R8, [R1+0x99c] ;  /* 0x00099c0001087983 */ /* 0x000ee80000300800 */
[----:B------:R-:W3:Y:S04]  /*1a640*/  LDL.LU R9, [R1+0x998] ;  /* 0x0009980001097983 */ /* 0x000ee80000300800 */
[----:B------:R-:W4:Y:S04]  /*1a650*/  LDL.LU R18, [R1+0x9a4] ;  /* 0x0009a40001127983 */ /* 0x000f280000300800 */
[----:B------:R-:W4:Y:S04]  /*1a660*/  LDL.LU R19, [R1+0x9a0] ;  /* 0x0009a00001137983 */ /* 0x000f280000300800 */
[----:B------:R-:W-:Y:S04]  /*1a670*/  STL [R1+0xd70], R2 ;  /* 0x000d700201007387 */ /* 0x000fe80000100800 */
[----:B------:R-:W-:Y:S04]  /*1a680*/  STL [R1+0xd6c], R3 ;  /* 0x000d6c0301007387 */ /* 0x000fe80000100800 */
[----:B------:R-:W-:Y:S04]  /*1a690*/  STL.64 [R1+0x1a0], R24 ;  /* 0x0001a01801007387 */ /* 0x000fe80000100a00 */
[----:B------:R0:W-:Y:S04]  /*1a6a0*/  STL.64 [R1+0x1a8], R26 ;  /* 0x0001a81a01007387 */ /* 0x0001e80000100a00 */
[----:B0-----:R-:W3:Y:S04]  /*1a6b0*/  LDL.LU.64 R26, [R1+0xe30] ;  /* 0x000e3000011a7983 */ /* 0x001ee80000300a00 */
[----:B------:R-:W3:Y:S01]  /*1a6c0*/  LDL.LU.64 R24, [R1+0xe28] ;  /* 0x000e280001187983 */ /* 0x000ee20000300a00 */
[----:B------:R-:W-:-:S02]  /*1a6d0*/  F2FP.F16.E4M3.UNPACK_B R16, R16.H1 ;  /* 0x00000010ff10723e */ /* 0x000fc400030006ff */
[----:B------:R-:W-:Y:S02]  /*1a6e0*/  F2FP.F16.E4M3.UNPACK_B R17, R17.H1 ;  /* 0x00000011ff11723e */ /* 0x000fe400030006ff */
[----:B------:R-:W-:Y:S02]  /*1a6f0*/  F2FP.F16.E4M3.UNPACK_B R28, R28.H1 ;  /* 0x0000001cff1c723e */ /* 0x000fe400030006ff */
[----:B------:R-:W-:Y:S01]  /*1a700*/  F2FP.F16.E4M3.UNPACK_B R29, R29.H1 ;  /* 0x0000001dff1d723e */ /* 0x000fe200030006ff */
[----:B------:R-:W-:Y:S02]  /*1a710*/  IMAD.MOV.U32 R0, RZ, RZ, R11 ;  /* 0x000000ffff007224 */ /* 0x000fe400078e000b */
[----:B------:R-:W-:Y:S02]  /*1a720*/  IMAD.MOV.U32 R3, RZ, RZ, R10 ;  /* 0x000000ffff037224 */ /* 0x000fe400078e000a */
[----:B------:R-:W4:Y:S04]  /*1a730*/  LDL.LU.64 R10, [R1+0xe20] ;  /* 0x000e2000010a7983 */ /* 0x000f280000300a00 */
[----:B------:R-:W-:Y:S04]  /*1a740*/  STL.64 [R1], R16 ;  /* 0x0000001001007387 */ /* 0x000fe80000100a00 */
[----:B------:R-:W-:Y:S04]  /*1a750*/  STL [R1+0xdd0], R0 ;  /* 0x000dd00001007387 */ /* 0x000fe80000100800 */
[----:B------:R-:W-:Y:S01]  /*1a760*/  STL [R1+0xdb8], R3 ;  /* 0x000db80301007387 */ /* 0x000fe20000100800 */
[C---:B--2---:R-:W-:Y:S06]  /*1a770*/  HMMA.16816.F32 R4, R12.reuse, R28, R4 ;  /* 0x0000001c0c04723c */ /* 0x044fec0000001804 */
[----:B---3--:R-:W-:-:S15]  /*1a780*/  HMMA.16816.F32 R24, R12, R16, R24 ;  /* 0x000000100c18723c */ /* 0x008fde0000001818 */
[----:B------:R-:W-:-:S08]  /*1a790*/  NOP ;  /* 0x0000000000007918 */ /* 0x000fd00000000000 */
        /* <DEDUP_REMOVED lines=8> */
[----:B--2---:R-:W-:-:S02]  /*1a820*/  F2FP.F16.E4M3.UNPACK_B R26, R26.H1 ;  /* 0x0000001aff1a723e */ /* 0x004fc400030006ff */
[----:B------:R-:W-:-:S07]  /*1a830*/  F2FP.F16.E4M3.UNPACK_B R27, R27.H1 ;  /* 0x0000001bff1b723e */ /* 0x000fce00030006ff */
[----:B----4-:R-:W-:-:S15]  /*1a840*/  HMMA.16816.F32 R4, R12, R26, R4 ;  /* 0x0000001a0c04723c */ /* 0x010fde0000001804 */
[----:B------:R-:W-:-:S08]  /*1a850*/  NOP ;  /* 0x0000000000007918 */ /* 0x000fd00000000000 */
[----:B------:R-:W-:Y:S04]  /*1a860*/  STL.64 [R1+0x200], R4 ;  /* 0x0002000401007387 */ /* 0x000fe80000100a00 */
[----:B------:R0:W-:Y:S04]  /*1a870*/  STL.64 [R1+0x208], R6 ;  /* 0x0002080601007387 */ /* 0x0001e80000100a00 */
[----:B0-----:R-:W2:Y:S04]  /*1a880*/  LDL.LU.64 R6, [R1+0xdf8] ;  /* 0x000df80001067983 */ /* 0x001ea80000300a00 */
[----:B------:R-:W2:Y:S01]  /*1a890*/  LDL.LU.64 R4, [R1+0xdf0] ;  /* 0x000df00001047983 */ /* 0x000ea20000300a00 */
[----:B---3--:R-:W-:-:S02]  /*1a8a0*/  F2FP.F16.E4M3.UNPACK_B R24, R24.H1 ;  /* 0x00000018ff18723e */ /* 0x008fc400030006ff */
[----:B------:R-:W-:-:S07]  /*1a8b0*/  F2FP.F16.E4M3.UNPACK_B R25, R25.H1 ;  /* 0x00000019ff19723e */ /* 0x000fce00030006ff */
[----:B--2---:R-:W-:-:S15]  /*1a8c0*/  HMMA.16816.F32 R4, R12, R24, R4 ;  /* 0x000000180c04723c */ /* 0x004fde0000001804 */
[----:B------:R-:W-:-:S08]  /*1a8d0*/  NOP ;  /* 0x0000000000007918 */ /* 0x000fd00000000000 */
[----:B------:R-:W-:Y:S04]  /*1a8e0*/  STL.64 [R1+0x220], R4 ;  /* 0x0002200401007387 */ /* 0x000fe80000100a00 */
[----:B------:R0:W-:Y:S04]  /*1a8f0*/  STL.64 [R1+0x228], R6 ;  /* 0x0002280601007387 */ /* 0x0001e80000100a00 */
[----:B0-----:R-:W2:Y:S04]  /*1a900*/  LDL.LU.64 R6, [R1+0xde8] ;  /* 0x000de80001067983 */ /* 0x001ea80000300a00 */
[----:B------:R-:W2:Y:S01]  /*1a910*/  LDL.LU.64 R4, [R1+0xde0] ;  /* 0x000de00001047983 */ /* 0x000ea20000300a00 */
[----:B------:R-:W-:-:S02]  /*1a920*/  F2FP.F16.E4M3.UNPACK_B R22, R22.H1 ;  /* 0x00000016ff16723e */ /* 0x000fc400030006ff */
[----:B------:R-:W-:Y:S01]  /*1a930*/  F2FP.F16.E4M3.UNPACK_B R23, R23.H1 ;  /* 0x00000017ff17723e */ /* 0x000fe200030006ff */
[----:B------:R-:W-:Y:S04]  /*1a940*/  STL.64 [R1+0xcf0], R26 ;  /* 0x000cf01a01007387 */ /* 0x000fe80000100a00 */
[----:B------:R-:W-:Y:S02]  /*1a950*/  STL.64 [R1+0xce8], R24 ;  /* 0x000ce81801007387 */ /* 0x000fe40000100a00 */
[----:B--2---:R-:W-:-:S15]  /*1a960*/  HMMA.16816.F32 R4, R12, R22, R4 ;  /* 0x000000160c04723c */ /* 0x004fde0000001804 */
[----:B------:R-:W-:-:S08]  /*1a970*/  NOP ;  /* 0x0000000000007918 */ /* 0x000fd00000000000 */
[----:B------:R0:W-:Y:S04]  /*1a980*/  STL.64 [R1+0x240], R4 ;  /* 0x0002400401007387 */ /* 0x0001e80000100a00 */
[----:B------:R-:W-:Y:S04]  /*1a990*/  STL.64 [R1+0x248], R6 ;  /* 0x0002480601007387 */ /* 0x000fe80000100a00 */
[----:B0-----:R-:W2:Y:S01]  /*1a9a0*/  LDL.LU.64 R4, [R1+0xdd8] ;  /* 0x000dd80001047983 */ /* 0x001ea20000300a00 */
[----:B------:R-:W-:Y:S02]  /*1a9b0*/  IMAD.MOV.U32 R26, RZ, RZ, R11 ;  /* 0x000000ffff1a7224 */ /* 0x000fe400078e000b */
[----:B------:R-:W-:-:S02]  /*1a9c0*/  IMAD.MOV.U32 R27, RZ, RZ, R10 ;  /* 0x000000ffff1b7224 */ /* 0x000fc400078e000a */
[----:B------:R-:W-:Y:S02]  /*1a9d0*/  IMAD R8, R9, 0x100, R8 ;  /* 0x0000010009087824 */ /* 0x000fe400078e0208 */
[----:B------:R-:W-:Y:S01]  /*1a9e0*/  IMAD R9, R19, 0x100, R18 ;  /* 0x0000010013097824 */ /* 0x000fe200078e0212 */
[----:B------:R-:W-:Y:S01]  /*1a9f0*/  STL.64 [R1+0xd80], R26 ;  /* 0x000d801a01007387 */ /* 0x000fe20000100a00 */
[----:B------:R-:W-:Y:S02]  /*1aa00*/  IMAD.MOV.U32 R2, RZ, RZ, R17 ;  /* 0x000000ffff027224 */ /* 0x000fe400078e0011 */
[----:B--2---:R-:W-:Y:S02]  /*1aa10*/  IMAD.MOV.U32 R24, RZ, RZ, R5 ;  /* 0x000000ffff187224 */ /* 0x004fe400078e0005 */
[----:B------:R-:W-:-:S05]  /*1aa20*/  IMAD.MOV.U32 R25, RZ, RZ, R4 ;  /* 0x000000ffff197224 */ /* 0x000fca00078e0004 */
[----:B------:R0:W-:Y:S04]  /*1aa30*/  STL.64 [R1+0xd78], R24 ;  /* 0x000d781801007387 */ /* 0x0001e80000100a00 */
[----:B------:R-:W2:Y:S04]  /*1aa40*/  LDL.LU R18, [R1+0xd8] ;  /* 0x0000d80001127983 */ /* 0x000ea80000300800 */
[----:B------:R-:W2:Y:S04]  /*1aa50*/  LDL.LU R19, [R1+0xdc] ;  /* 0x0000dc0001137983 */ /* 0x000ea80000300800 */
[----:B0-----:R-:W3:Y:S04]  /*1aa60*/  LDL.LU R24, [R1+0x460] ;  /* 0x0004600001187983 */ /* 0x001ee80000300800 */
[----:B------:R-:W3:Y:S04]  /*1aa70*/  LDL.LU R25, [R1+0x464] ;  /* 0x0004640001197983 */ /* 0x000ee80000300800 */
[----:B------:R-:W4:Y:S04]  /*1aa80*/  LDL.LU R26, [R1+0x468] ;  /* 0x00046800011a7983 */ /* 0x000f280000300800 */
[----:B------:R-:W4:Y:S04]  /*1aa90*/  LDL.LU R27, [R1+0x46c] ;  /* 0x00046c00011b7983 */ /* 0x000f280000300800 */
[----:B------:R-:W3:Y:S04]  /*1aaa0*/  LDL.LU R0, [R1+0x9ac] ;  /* 0x0009ac0001007983 */ /* 0x000ee80000300800 */
[----:B------:R-:W3:Y:S04]  /*1aab0*/  LDL.LU R10, [R1+0x9a8] ;  /* 0x0009a800010a7983 */ /* 0x000ee80000300800 */
[----:B------:R-:W3:Y:S04]  /*1aac0*/  LDL.LU R4, [R1+0xb0] ;  /* 0x0000b00001047983 */ /* 0x000ee80000300800 */
[----:B------:R-:W3:Y:S04]  /*1aad0*/  LDL.LU R5, [R1+0xb4] ;  /* 0x0000b40001057983 */ /* 0x000ee80000300800 */
[----:B------:R-:W3:Y:S04]  /*1aae0*/  LDL.LU R3, [R1+0x9b4] ;  /* 0x0009b40001037983 */ /* 0x000ee80000300800 */
[----:B------:R-:W3:Y:S04]  /*1aaf0*/  LDL.LU R11, [R1+0x9b0] ;  /* 0x0009b000010b7983 */ /* 0x000ee80000300800 */
[----:B------:R-:W3:Y:S04]  /*1ab00*/  LDL.LU R6, [R1+0xb8] ;  /* 0x0000b80001067983 */ /* 0x000ee80000300800 */
[----:B------:R-:W3:Y:S04]  /*1ab10*/  LDL.LU R7, [R1+0xbc] ;  /* 0x0000bc0001077983 */ /* 0x000ee80000300800 */
[----:B------:R-:W4:Y:S04]  /*1ab20*/  LDL.LU R16, [R1+0xd0] ;  /* 0x0000d00001107983 */ /* 0x000f280000300800 */
[----:B------:R-:W4:Y:S04]  /*1ab30*/  LDL.LU R17, [R1+0xd4] ;  /* 0x0000d40001117983 */ /* 0x000f280000300800 */
[----:B--2---:R-:W-:Y:S04]  /*1ab40*/  STL.64 [R1+0xdc8], R18 ;  /* 0x000dc81201007387 */ /* 0x004fe80000100a00 */
[----:B----4-:R0:W-:Y:S04]  /*1ab50*/  STL.64 [R1+0xdc0], R16 ;  /* 0x000dc01001007387 */ /* 0x0101e80000100a00 */
[----:B0-----:R-:W2:Y:S04]  /*1ab60*/  LDL.LU R16, [R1+0x260] ;  /* 0x0002600001107983 */ /* 0x001ea80000300800 */
[----:B------:R-:W2:Y:S04]  /*1ab70*/  LDL.LU R17, [R1+0x264] ;  /* 0x0002640001117983 */ /* 0x000ea80000300800 */
[----:B------:R-:W2:Y:S04]  /*1ab80*/  LDL.LU R18, [R1+0x268] ;  /* 0x0002680001127983 */ /* 0x000ea80000300800 */
[----:B------:R-:W2:Y:S04]  /*1ab90*/  LDL.LU R19, [R1+0x26c] ;  /* 0x00026c0001137983 */ /* 0x000ea80000300800 */
[----:B------:R-:W-:Y:S04]  /*1aba0*/  STL.64 [R1+0xd90], R26 ;  /* 0x000d901a01007387 */ /* 0x000fe80000100a00 */
[----:B---3--:R0:W-:Y:S04]  /*1abb0*/  STL.64 [R1+0xd88], R24 ;  /* 0x000d881801007387 */ /* 0x0081e80000100a00 */
[----:B0-----:R-:W3:Y:S04]  /*1abc0*/  LDL.LU R24, [R1+0x4b0] ;  /* 0x0004b00001187983 */ /* 0x001ee80000300800 */
[----:B------:R-:W3:Y:S04]  /*1abd0*/  LDL.LU R25, [R1+0x4b4] ;  /* 0x0004b40001197983 */ /* 0x000ee80000300800 */
[----:B------:R-:W4:Y:S04]  /*1abe0*/  LDL.LU R26, [R1+0x4b8] ;  /* 0x0004b800011a7983 */ /* 0x000f280000300800 */
[----:B------:R-:W4:Y:S04]  /*1abf0*/  LDL.LU R27, [R1+0x4bc] ;  /* 0x0004bc00011b7983 */ /* 0x000f280000300800 */
[----:B----4-:R-:W-:Y:S04]  /*1ac00*/  STL.64 [R1+0xda0], R26 ;  /* 0x000da01a01007387 */ /* 0x010fe80000100a00 */
[----:B---3--:R0:W-:Y:S04]  /*1ac10*/  STL.64 [R1+0xd98], R24 ;  /* 0x000d981801007387 */ /* 0x0081e80000100a00 */
[----:B0-----:R-:W3:Y:S04]  /*1ac20*/  LDL.LU R24, [R1+0x4c0] ;  /* 0x0004c00001187983 */ /* 0x001ee80000300800 */
[----:B------:R-:W3:Y:S04]  /*1ac30*/  LDL.LU R25, [R1+0x4c4] ;  /* 0x0004c40001197983 */ /* 0x000ee80000300800 */
[----:B------:R-:W4:Y:S04]  /*1ac40*/  LDL.LU R26, [R1+0x4c8] ;  /* 0x0004c800011a7983 */ /* 0x000f280000300800 */
[----:B------:R-:W4:Y:S01]  /*1ac50*/  LDL.LU R27, [R1+0x4cc] ;  /* 0x0004cc00011b7983 */ /* 0x000f220000300800 */
[----:B------:R-:W-:-:S02]  /*1ac60*/  F2FP.F16.E4M3.UNPACK_B R20, R20.H1 ;  /* 0x00000014ff14723e */ /* 0x000fc400030006ff */
[----:B------:R-:W-:Y:S01]  /*1ac70*/  F2FP.F16.E4M3.UNPACK_B R21, R21.H1 ;  /* 0x00000015ff15723e */ /* 0x000fe200030006ff */
[----:B----4-:R-:W-:Y:S04]  /*1ac80*/  STL.64 [R1+0xdb0], R26 ;  /* 0x000db01a01007387 */ /* 0x010fe80000100a00 */
[----:B---3--:R0:W-:Y:S04]  /*1ac90*/  STL.64 [R1+0xda8], R24 ;  /* 0x000da81801007387 */ /* 0x0081e80000100a00 */
[----:B0-----:R-:W3:Y:S04]  /*1aca0*/  LDL.LU R24, [R1+0x290] ;  /* 0x0002900001187983 */ /* 0x001ee80000300800 */
[----:B------:R-:W3:Y:S04]  /*1acb0*/  LDL.LU R25, [R1+0x294] ;  /* 0x0002940001197983 */ /* 0x000ee80000300800 */
[----:B------:R-:W3:Y:S04]  /*1acc0*/  LDL.LU R26, [R1+0x298] ;  /* 0x00029800011a7983 */ /* 0x000ee80000300800 */
[----:B------:R-:W3:Y:S01]  /*1acd0*/  LDL.LU R27, [R1+0x29c] ;  /* 0x00029c00011b7983 */ /* 0x000ee20000300800 */
[----:B--2---:R-:W-:Y:S01]  /*1ace0*/  HMMA.16816.F32 R16, R12, R20, R16 ;  /* 0x000000140c10723c */ /* 0x004fe20000001810 */
[----:B------:R-:W-:-:S02]  /*1acf0*/  F2FP.F16.E4M3.UNPACK_B R4, R4.H1 ;  /* 0x00000004ff04723e */ /* 0x000fc400030006ff */
[----:B------:R-:W-:Y:S01]  /*1ad00*/  F2FP.F16.E4M3.UNPACK_B R5, R5.H1 ;  /* 0x00000005ff05723e */ /* 0x000fe200030006ff */
[----:B------:R-:W-:Y:S02]  /*1ad10*/  IMAD R10, R10, 0x100, R0 ;  /* 0x000001000a0a7824 */ /* 0x000fe400078e0200 */
[----:B------:R-:W2:Y:S01]  /*1ad20*/  LDL.LU R0, [R1+0xdd0] ;  /* 0x000dd00001007983 */ /* 0x000ea20000300800 */
[----:B------:R-:W-:-:S15]  /*1ad30*/  IMAD R11, R11, 0x100, R3 ;  /* 0x000001000b0b7824 */ /* 0x000fde00078e0203 */
[----:B------:R-:W-:-:S01]  /*1ad40*/  NOP ;  /* 0x0000000000007918 */ /* 0x000fc20000000000 */
[----:B------:R-:W-:Y:S04]  /*1ad50*/  STL.64 [R1+0x260], R16 ;  /* 0x0002601001007387 */ /* 0x000fe80000100a00 */
[----:B------:R0:W-:Y:S04]  /*1ad60*/  STL.64 [R1+0x268], R18 ;  /* 0x0002681201007387 */ /* 0x0001e80000100a00 */
[----:B0-----:R-:W4:Y:S04]  /*1ad70*/  LDL.LU.64 R18, [R1+0xdc8] ;  /* 0x000dc80001127983 */ /* 0x001f280000300a00 */
[----:B------:R-:W2:Y:S04]  /*1ad80*/  LDL.LU.64 R16, [R1+0xdc0] ;  /* 0x000dc00001107983 */ /* 0x000ea80000300a00 */
[----:B------:R-:W-:Y:S04]  /*1ad90*/  STL.64 [R1+0xcd0], R22 ;  /* 0x000cd01601007387 */ /* 0x000fe80000100a00 */
[----:B------:R0:W-:Y:S04]  /*1ada0*/  STL.64 [R1+0xcc8], R20 ;  /* 0x000cc81401007387 */ /* 0x0001e80000100a00 */
[----:B0-----:R-:W4:Y:S04]  /*1adb0*/  LDL.LU R20, [R1+0x440] ;  /* 0x0004400001147983 */ /* 0x001f280000300800 */
[----:B------:R-:W4:Y:S04]  /*1adc0*/  LDL.LU R21, [R1+0x444] ;  /* 0x0004440001157983 */ /* 0x000f280000300800 */
[----:B------:R-:W4:Y:S04]  /*1add0*/  LDL.LU R22, [R1+0x448] ;  /* 0x0004480001167983 */ /* 0x000f280000300800 */
[----:B------:R-:W4:Y:S04]  /*1ade0*/  LDL.LU R23, [R1+0x44c] ;  /* 0x00044c0001177983 */ /* 0x000f280000300800 */
[----:B------:R-:W4:Y:S01]  /*1adf0*/  LDL.LU R3, [R1+0xdb8] ;  /* 0x000db80001037983 */ /* 0x000f220000300800 */
[----:B---3--:R-:W-:-:S15]  /*1ae00*/  HMMA.16816.F32 R24, R12, R4, R24 ;  /* 0x000000040c18723c */ /* 0x008fde0000001818 */
[----:B------:R-:W-:-:S08]  /*1ae10*/  NOP ;  /* 0x0000000000007918 */ /* 0x000fd00000000000 */
[----:B------:R-:W-:Y:S04]  /*1ae20*/  STL.64 [R1+0x290], R24 ;  /* 0x0002901801007387 */ /* 0x000fe80000100a00 */
[----:B------:R0:W-:Y:S04]  /*1ae30*/  STL.64 [R1+0x298], R26 ;  /* 0x0002981a01007387 */ /* 0x0001e80000100a00 */
[----:B0-----:R-:W3:Y:S04]  /*1ae40*/  LDL.LU.64 R26, [R1+0xdb0] ;  /* 0x000db000011a7983 */ /* 0x001ee80000300a00 */
[----:B------:R-:W3:Y:S01]  /*1ae50*/  LDL.LU.64 R24, [R1+0xda8] ;  /* 0x000da80001187983 */ /* 0x000ee20000300a00 */
[----:B------:R-:W-:-:S02]  /*1ae60*/  F2FP.F16.E4M3.UNPACK_B R6, R6.H1 ;  /* 0x00000006ff06723e */ /* 0x000fc400030006ff */
[----:B------:R-:W-:-:S07]  /*1ae70*/  F2FP.F16.E4M3.UNPACK_B R7, R7.H1 ;  /* 0x00000007ff07723e */ /* 0x000fce00030006ff */
[----:B---3--:R-:W-:-:S15]  /*1ae80*/  HMMA.16816.F32 R24, R12, R6, R24 ;  /* 0x000000060c18723c */ /* 0x008fde0000001818 */
[----:B------:R-:W-:-:S08]  /*1ae90*/  NOP ;  /* 0x0000000000007918 */ /* 0x000fd00000000000 */
[----:B------:R-:W-:Y:S04]  /*1aea0*/  STL.64 [R1+0x4c0], R24 ;  /* 0x0004c01801007387 */ /* 0x000fe80000100a00 */
[----:B------:R0:W-:Y:S04]  /*1aeb0*/  STL.64 [R1+0x4c8], R26 ;  /* 0x0004c81a01007387 */ /* 0x0001e80000100a00 */
[----:B0-----:R-:W3:Y:S04]  /*1aec0*/  LDL.LU.64 R26, [R1+0xda0] ;  /* 0x000da000011a7983 */ /* 0x001ee80000300a00 */
[----:B------:R-:W3:Y:S01]  /*1aed0*/  LDL.LU.64 R24, [R1+0xd98] ;  /* 0x000d980001187983 */ /* 0x000ee20000300a00 */
[----:B--2---:R-:W-:-:S02]  /*1aee0*/  F2FP.F16.E4M3.UNPACK_B R16, R16.H1 ;  /* 0x00000010ff10723e */ /* 0x004fc400030006ff */
[----:B------:R-:W-:Y:S01]  /*1aef0*/  F2FP.F16.E4M3.UNPACK_B R17, R17.H1 ;  /* 0x00000011ff11723e */ /* 0x000fe200030006ff */
[----:B------:R-:W-:Y:S04]  /*1af00*/  STL.64 [R1+0xcb0], R6 ;  /* 0x000cb00601007387 */ /* 0x000fe80000100a00 */
[----:B------:R0:W-:Y:S04]  /*1af10*/  STL.64 [R1+0xca8], R4 ;  /* 0x000ca80401007387 */ /* 0x0001e80000100a00 */
[----:B0-----:R-:W2:Y:S04]  /*1af20*/  LDL.LU R4, [R1+0x450] ;  /* 0x0004500001047983 */ /* 0x001ea80000300800 */
[----:B------:R-:W2:Y:S04]  /*1af30*/  LDL.LU R5, [R1+0x454] ;  /* 0x0004540001057983 */ /* 0x000ea80000300800 */
[----:B------:R-:W2:Y:S04]  /*1af40*/  LDL.LU R6, [R1+0x458] ;  /* 0x0004580001067983 */ /* 0x000ea80000300800 */
[----:B------:R-:W2:Y:S01]  /*1af50*/  LDL.LU R7, [R1+0x45c] ;  /* 0x00045c0001077983 */ /* 0x000ea20000300800 */
[----:B---3--:R-:W-:-:S15]  /*1af60*/  HMMA.16816.F32 R24, R12, R16, R24 ;  /* 0x000000100c18723c */ /* 0x008fde0000001818 */
[----:B------:R-:W-:-:S08]  /*1af70*/  NOP ;  /* 0x0000000000007918 */ /* 0x000fd00000000000 */
[----:B------:R-:W-:Y:S04]  /*1af80*/  STL.64 [R1+0x4b0], R24 ;  /* 0x0004b01801007387 */ /* 0x000fe80000100a00 */
[----:B------:R0:W-:Y:S04]  /*1af90*/  STL.64 [R1+0x4b8], R26 ;  /* 0x0004b81a01007387 */ /* 0x0001e80000100a00 */
[----:B0-----:R-:W3:Y:S04]  /*1afa0*/  LDL.LU.64 R26, [R1+0xd90] ;  /* 0x000d9000011a7983 */ /* 0x001ee80000300a00 */
[----:B------:R-:W3:Y:S01]  /*1afb0*/  LDL.LU.64 R24, [R1+0xd88] ;  /* 0x000d880001187983 */ /* 0x000ee20000300a00 */
[----:B----4-:R-:W-:-:S02]  /*1afc0*/  F2FP.F16.E4M3.UNPACK_B R18, R18.H1 ;  /* 0x00000012ff12723e */ /* 0x010fc400030006ff */
[----:B------:R-:W-:Y:S02]  /*1afd0*/  F2FP.F16.E4M3.UNPACK_B R19, R19.H1 ;  /* 0x00000013ff13723e */ /* 0x000fe400030006ff */
[----:B------:R-:W-:-:S05]  /*1afe0*/  F2FP.F16.E4M3.UNPACK_B R8, R8 ;  /* 0x00000008ff08723e */ /* 0x000fca00020006ff */
[----:B---3--:R-:W-:Y:S01]  /*1aff0*/  HMMA.16816.F32 R12, R12, R18, R24 ;  /* 0x000000120c0c723c */ /* 0x008fe20000001818 */
[----:B------:R-:W3:Y:S04]  /*1b000*/  LDL.LU.64 R26, [R1+0xd80] ;  /* 0x000d8000011a7983 */ /* 0x000ee80000300a00 */
[----:B------:R-:W2:Y:S01]  /*1b010*/  LDL.LU.64 R24, [R1+0xd78] ;  /* 0x000d780001187983 */ /* 0x000ea20000300a00 */
[----:B------:R-:W-:Y:S02]  /*1b020*/  F2FP.F16.E4M3.UNPACK_B R9, R9 ;  /* 0x00000009ff09723e */ /* 0x000fe400020006ff */
[----:B------:R-:W-:Y:S02]  /*1b030*/  F2FP.F16.E4M3.UNPACK_B R10, R10 ;  /* 0x0000000aff0a723e */ /* 0x000fe400020006ff */
[----:B------:R-:W-:Y:S01]  /*1b040*/  F2FP.F16.E4M3.UNPACK_B R11, R11 ;  /* 0x0000000bff0b723e */ /* 0x000fe200020006ff */
[----:B------:R-:W-:Y:S04]  /*1b050*/  STL.64 [R1+0xc90], R18 ;  /* 0x000c901201007387 */ /* 0x000fe80000100a00 */
[----:B------:R-:W-:Y:S08]  /*1b060*/  STL.64 [R1+0xc88], R16 ;  /* 0x000c881001007387 */ /* 0x000ff00000100a00 */
[----:B------:R-:W-:Y:S04]  /*1b070*/  STL.64 [R1+0x460], R12 ;  /* 0x0004600c01007387 */ /* 0x000fe80000100a00 */
[----:B------:R0:W-:Y:S04]  /*1b080*/  STL.64 [R1+0x468], R14 ;  /* 0x0004680e01007387 */ /* 0x0001e80000100a00 */
[----:B0-----:R-:W4:Y:S01]  /*1b090*/  LDL.LU R14, [R1+0x9c8] ;  /* 0x0009c800010e7983 */ /* 0x001f220000300800 */
[C---:B--2---:R-:W-:Y:S06]  /*1b0a0*/  HMMA.16816.F32 R16, R8.reuse, R24, R4 ;  /* 0x000000180810723c */ /* 0x044fec0000001804 */
[----:B---3--:R-:W-:-:S15]  /*1b0b0*/  HMMA.16816.F32 R4, R8, R26, R20 ;  /* 0x0000001a0804723c */ /* 0x008fde0000001814 */
[----:B------:R-:W-:-:S02]  /*1b0c0*/  NOP ;  /* 0x0000000000007918 */ /* 0x000fc40000000000 */
[----:B------:R0:W-:Y:S04]  /*1b0d0*/  STL.64 [R1+0x450], R16 ;  /* 0x0004501001007387 */ /* 0x0001e80000100a00 */
[----:B------:R1:W-:Y:S04]  /*1b0e0*/  STL.64 [R1+0x458], R18 ;  /* 0x0004581201007387 */ /* 0x0003e80000100a00 */
[----:B------:R-:W2:Y:S04]  /*1b0f0*/  LDL.LU R15, [R1+0x9d0] ;  /* 0x0009d000010f7983 */ /* 0x000ea80000300800 */
[----:B------:R-:W-:Y:S04]  /*1b100*/  STL.64 [R1+0x440], R4 ;  /* 0x0004400401007387 */ /* 0x000fe80000100a00 */
[----:B------:R-:W-:Y:S04]  /*1b110*/  STL.64 [R1+0x448], R6 ;  /* 0x0004480601007387 */ /* 0x000fe80000100a00 */
[----:B0-----:R-:W3:Y:S04]  /*1b120*/  LDL.LU R16, [R1+0x4a0] ;  /* 0x0004a00001107983 */ /* 0x001ee80000300800 */
[----:B------:R-:W3:Y:S04]  /*1b130*/  LDL.LU R17, [R1+0x4a4] ;  /* 0x0004a40001117983 */ /* 0x000ee80000300800 */
[----:B-1----:R-:W4:Y:S04]  /*1b140*/  LDL.LU R18, [R1+0x4a8] ;  /* 0x0004a80001127983 */ /* 0x002f280000300800 */
[----:B------:R-:W4:Y:S04]  /*1b150*/  LDL.LU R19, [R1+0x4ac] ;  /* 0x0004ac0001137983 */ /* 0x000f280000300800 */
[----:B------:R-:W2:Y:S04]  /*1b160*/  LDL.LU R20, [R1+0x3c0] ;  /* 0x0003c00001147983 */ /* 0x000ea80000300800 */
[----:B------:R-:W2:Y:S04]  /*1b170*/  LDL.LU R21, [R1+0x3c4] ;  /* 0x0003c40001157983 */ /* 0x000ea80000300800 */
[----:B------:R-:W3:Y:S04]  /*1b180*/  LDL.LU R22, [R1+0x3c8] ;  /* 0x0003c80001167983 */ /* 0x000ee80000300800 */
[----:B------:R-:W3:Y:S04]  /*1b190*/  LDL.LU R23, [R1+0x3cc] ;  /* 0x0003cc0001177983 */ /* 0x000ee80000300800 */
[----:B------:R-:W4:Y:S04]  /*1b1a0*/  LDL.LU R24, [R1+0x3e0] ;  /* 0x0003e00001187983 */ /* 0x000f280000300800 */
[----:B------:R-:W4:Y:S04]  /*1b1b0*/  LDL.LU R25, [R1+0x3e4] ;  /* 0x0003e40001197983 */ /* 0x000f280000300800 */
[----:B------:R-:W2:Y:S04]  /*1b1c0*/  LDL.LU R26, [R1+0x3e8] ;  /* 0x0003e800011a7983 */ /* 0x000ea80000300800 */
[----:B------:R-:W2:Y:S04]  /*1b1d0*/  LDL.LU R27, [R1+0x3ec] ;  /* 0x0003ec00011b7983 */ /* 0x000ea80000300800 */
[----:B--2---:R0:W-:Y:S04]  /*1b1e0*/  STL.64 [R1+0xd00], R26 ;  /* 0x000d001a01007387 */ /* 0x0041e80000100a00 */
[----:B0-----:R-:W2:Y:S01]  /*1b1f0*/  LDL R26, [R1] ;  /* 0x00000000011a7983 */ /* 0x001ea20000100800 */
[----:B------:R-:W-:-:S03]  /*1b200*/  IMAD.MOV.U32 R27, RZ, RZ, R2 ;  /* 0x000000ffff1b7224 */ /* 0x000fc600078e0002 */
[----:B------:R-:W3:Y:S04]  /*1b210*/  LDL.LU R2, [R1+0xd70] ;  /* 0x000d700001027983 */ /* 0x000ee80000300800 */
[----:B----4-:R0:W-:Y:S02]  /*1b220*/  STL.64 [R1+0xcf8], R24 ;  /* 0x000cf81801007387 */ /* 0x0101e40000100a00 */
[----:B0-----:R-:W-:Y:S02]  /*1b230*/  IMAD.MOV.U32 R24, RZ, RZ, R3 ;  /* 0x000000ffff187224 */ /* 0x001fe400078e0003 */
[----:B------:R-:W-:Y:S01]  /*1b240*/  IMAD.MOV.U32 R25, RZ, RZ, R0 ;  /* 0x000000ffff197224 */ /* 0x000fe200078e0000 */
[----:B--2---:R-:W-:Y:S04]  /*1b250*/  STL.64 [R1+0xd18], R26 ;  /* 0x000d181a01007387 */ /* 0x004fe80000100a00 */
[----:B---3--:R-:W-:Y:S04]  /*1b260*/  STL.64 [R1+0xce0], R22 ;  /* 0x000ce01601007387 */ /* 0x008fe80000100a00 */
[----:B------:R0:W-:Y:S04]  /*1b270*/  STL.64 [R1+0xcd8], R20 ;  /* 0x000cd81401007387 */ /* 0x0001e80000100a00 */
[----:B0-----:R-:W2:Y:S04]  /*1b280*/  LDL.LU R20, [R1+0x3d0] ;  /* 0x0003d00001147983 */ /* 0x001ea80000300800 */
[----:B------:R-:W2:Y:S04]  /*1b290*/  LDL.LU R21, [R1+0x3d4] ;  /* 0x0003d40001157983 */ /* 0x000ea80000300800 */
[----:B------:R-:W3:Y:S04]  /*1b2a0*/  LDL.LU R22, [R1+0x3d8] ;  /* 0x0003d80001167983 */ /* 0x000ee80000300800 */
[----:B------:R-:W3:Y:S04]  /*1b2b0*/  LDL.LU R23, [R1+0x3dc] ;  /* 0x0003dc0001177983 */ /* 0x000ee80000300800 */
[----:B------:R-:W4:Y:S04]  /*1b2c0*/  LDL.LU R3, [R1+0xd6c] ;  /* 0x000d6c0001037983 */ /* 0x000f280000300800 */
[----:B------:R-:W4:Y:S04]  /*1b2d0*/  LDL.LU R0, [R1+0xd68] ;  /* 0x000d680001007983 */ /* 0x000f280000300800 */
[----:B------:R0:W-:Y:S04]  /*1b2e0*/  STL.64 [R1+0xd30], R24 ;  /* 0x000d301801007387 */ /* 0x0001e80000100a00 */
[----:B0-----:R-:W2:Y:S04]  /*1b2f0*/  LDL.LU R24, [R1+0x410] ;  /* 0x0004100001187983 */ /* 0x001ea80000300800 */
[----:B------:R-:W2:Y:S04]  /*1b300*/  LDL.LU R25, [R1+0x414] ;  /* 0x0004140001197983 */ /* 0x000ea80000300800 */
[----:B------:R-:W3:Y:S04]  /*1b310*/  LDL.LU R26, [R1+0x418] ;  /* 0x00041800011a7983 */ /* 0x000ee80000300800 */
[----:B------:R-:W3:Y:S04]  /*1b320*/  LDL.LU R27, [R1+0x41c] ;  /* 0x00041c00011b7983 */ /* 0x000ee80000300800 */
[----:B---3--:R0:W-:Y:S04]  /*1b330*/  STL.64 [R1+0xd40], R26 ;  /* 0x000d401a01007387 */ /* 0x0081e80000100a00 */
[----:B0-----:R-:W3:Y:S04]  /*1b340*/  LDL R26, [R1+0x18] ;  /* 0x00001800011a7983 */ /* 0x001ee80000100800 */
[----:B--2---:R-:W-:Y:S04]  /*1b350*/  STL.64 [R1+0xd38], R24 ;  /* 0x000d381801007387 */ /* 0x004fe80000100a00 */
[----:B------:R-:W-:Y:S04]  /*1b360*/  STL.64 [R1+0xd10], R22 ;  /* 0x000d101601007387 */ /* 0x000fe80000100a00 */
[----:B------:R0:W-:Y:S04]  /*1b370*/  STL.64 [R1+0xd08], R20 ;  /* 0x000d081401007387 */ /* 0x0001e80000100a00 */
[----:B0-----:R-:W2:Y:S04]  /*1b380*/  LDL.LU R20, [R1+0x3f0] ;  /* 0x0003f00001147983 */ /* 0x001ea80000300800 */
[----:B------:R-:W2:Y:S04]  /*1b390*/  LDL.LU R21, [R1+0x3f4] ;  /* 0x0003f40001157983 */ /* 0x000ea80000300800 */
[----:B------:R-:W4:Y:S04]  /*1b3a0*/  LDL.LU R22, [R1+0x3f8] ;  /* 0x0003f80001167983 */ /* 0x000f280000300800 */
[----:B------:R-:W4:Y:S04]  /*1b3b0*/  LDL.LU R23, [R1+0x3fc] ;  /* 0x0003fc0001177983 */ /* 0x000f280000300800 */
[----:B------:R-:W3:Y:S04]  /*1b3c0*/  LDL.64 R24, [R1+0x20] ;  /* 0x0000200001187983 */ /* 0x000ee80000100a00 */
[----:B----4-:R-:W-:Y:S04]  /*1b3d0*/  STL.64 [R1+0xd28], R22 ;  /* 0x000d281601007387 */ /* 0x010fe80000100a00 */
[----:B--2---:R0:W-:Y:S04]  /*1b3e0*/  STL.64 [R1+0xd20], R20 ;  /* 0x000d201401007387 */ /* 0x0041e80000100a00 */
[----:B0-----:R-:W2:Y:S04]  /*1b3f0*/  LDL.LU R20, [R1+0x400] ;  /* 0x0004000001147983 */ /* 0x001ea80000300800 */
[----:B------:R-:W2:Y:S04]  /*1b400*/  LDL.LU R21, [R1+0x404] ;  /* 0x0004040001157983 */ /* 0x000ea80000300800 */
[----:B------:R-:W4:Y:S04]  /*1b410*/  LDL.LU R22, [R1+0x408] ;  /* 0x0004080001167983 */ /* 0x000f280000300800 */
[----:B------:R-:W4:Y:S04]  /*1b420*/  LDL.LU R23, [R1+0x40c] ;  /* 0x00040c0001177983 */ /* 0x000f280000300800 */
        /* <DEDUP_REMOVED lines=8> */
[----:B0-----:R-:W3:Y:S04]  /*1b4b0*/  LDL.LU R20, [R1+0x430] ;  /* 0x0004300001147983 */ /* 0x001ee80000300800 */
[----:B------:R-:W3:Y:S04]  /*1b4c0*/  LDL.LU R21, [R1+0x434] ;  /* 0x0004340001157983 */ /* 0x000ee80000300800 */
[----:B------:R-:W3:Y:S04]  /*1b4d0*/  LDL.LU R22, [R1+0x438] ;  /* 0x0004380001167983 */ /* 0x000ee80000300800 */
[----:B------:R-:W3:Y:S04]  /*1b4e0*/  LDL.LU R23, [R1+0x43c] ;  /* 0x00043c0001177983 */ /* 0x000ee80000300800 */
[----:B------:R-:W2:Y:S04]  /*1b4f0*/  LDL.LU R4, [R1+0x3a0] ;  /* 0x0003a00001047983 */ /* 0x000ea80000300800 */
        /* <DEDUP_REMOVED lines=12> */
[----:B------:R-:W-:Y:S04]  /*1b5c0*/  STL.64 [R1+0xca0], R18 ;  /* 0x000ca01201007387 */ /* 0x000fe80000100a00 */
[----:B------:R0:W-:Y:S04]  /*1b5d0*/  STL.64 [R1+0xc98], R16 ;  /* 0x000c981001007387 */ /* 0x0001e80000100a00 */
[----:B0-----:R-:W3:Y:S04]  /*1b5e0*/  LDL.LU R16, [R1+0x390] ;  /* 0x0003900001107983 */ /* 0x001ee80000300800 */
[----:B------:R-:W3:Y:S04]  /*1b5f0*/  LDL.LU R17, [R1+0x394] ;  /* 0x0003940001117983 */ /* 0x000ee80000300800 */
[----:B------:R-:W3:Y:S04]  /*1b600*/  LDL.LU R18, [R1+0x398] ;  /* 0x0003980001127983 */ /* 0x000ee80000300800 */
[----:B------:R-:W3:Y:S04]  /*1b610*/  LDL.LU R19, [R1+0x39c] ;  /* 0x00039c0001137983 */ /* 0x000ee80000300800 */
[----:B------:R-:W-:Y:S04]  /*1b620*/  STL.64 [R1+0x430], R20 ;  /* 0x0004301401007387 */ /* 0x000fe80000100a00 */
[----:B------:R0:W-:Y:S04]  /*1b630*/  STL.64 [R1+0x438], R22 ;  /* 0x0004381601007387 */ /* 0x0001e80000100a00 */
[----:B0-----:R-:W2:Y:S04]  /*1b640*/  LDL.LU.64 R22, [R1+0xd60] ;  /* 0x000d600001167983 */ /* 0x001ea80000300a00 */
[----:B------:R-:W2:Y:S01]  /*1b650*/  LDL.LU.64 R20, [R1+0xd58] ;  /* 0x000d580001147983 */ /* 0x000ea20000300a00 */
[----:B------:R-:W-:-:S02]  /*1b660*/  IMAD.MOV.U32 R27, RZ, RZ, R0 ;  /* 0x000000ffff1b7224 */ /* 0x000fc400078e0000 */
[----:B------:R-:W-:-:S05]  /*1b670*/  IMAD.MOV.U32 R0, RZ, RZ, R25 ;  /* 0x000000ffff007224 */ /* 0x000fca00078e0019 */
[----:B--2---:R-:W-:Y:S01]  /*1b680*/  HMMA.16816.F32 R24, R8, R26, R20 ;  /* 0x0000001a0818723c */ /* 0x004fe20000001814 */
[----:B------:R-:W2:Y:S04]  /*1b690*/  LDL.LU.64 R22, [R1+0xd50] ;  /* 0x000d500001167983 */ /* 0x000ea80000300a00 */
[----:B------:R-:W2:-:S15]  /*1b6a0*/  LDL.LU.64 R20, [R1+0xd48] ;  /* 0x000d480001147983 */ /* 0x000e9e0000300a00 */
[----:B------:R-:W-:-:S03]  /*1b6b0*/  NOP ;  /* 0x0000000000007918 */ /* 0x000fc60000000000 */
[----:B------:R-:W-:Y:S04]  /*1b6c0*/  STL.64 [R1+0x420], R24 ;  /* 0x0004201801007387 */ /* 0x000fe80000100a00 */
[----:B------:R0:W-:Y:S04]  /*1b6d0*/  STL.64 [R1+0x428], R26 ;  /* 0x0004281a01007387 */ /* 0x0001e80000100a00 */
[----:B0-----:R-:W4:Y:S04]  /*1b6e0*/  LDL.LU.64 R26, [R1+0xd40] ;  /* 0x000d4000011a7983 */ /* 0x001f280000300a00 */
[----:B------:R-:W4:Y:S02]  /*1b6f0*/  LDL.LU.64 R24, [R1+0xd38] ;  /* 0x000d380001187983 */ /* 0x000f240000300a00 */
[----:B----4-:R-:W-:-:S15]  /*1b700*/  HMMA.16816.F32 R24, R8, R2, R24 ;  /* 0x000000020818723c */ /* 0x010fde0000001818 */
[----:B------:R-:W-:-:S08]  /*1b710*/  NOP ;  /* 0x0000000000007918 */ /* 0x000fd00000000000 */
[----:B------:R0:W-:Y:S04]  /*1b720*/  STL.64 [R1+0x410], R24 ;  /* 0x0004101801007387 */ /* 0x0001e80000100a00 */
[----:B------:R-:W-:Y:S04]  /*1b730*/  STL.64 [R1+0x418], R26 ;  /* 0x0004181a01007387 */ /* 0x000fe80000100a00 */
[----:B0-----:R-:W2:Y:S04]  /*1b740*/  LDL.LU.64 R24, [R1+0xd30] ;  /* 0x000d300001187983 */ /* 0x001ea80000300a00 */
[----:B------:R0:W-:Y:S04]  /*1b750*/  STL.64 [R1+0xc40], R2 ;  /* 0x000c400201007387 */ /* 0x0001e80000100a00 */
[----:B0-----:R-:W4:Y:S04]  /*1b760*/  LDL.LU R2, [R1+0x9cc] ;  /* 0x0009cc0001027983 */ /* 0x001f280000300800 */
[----:B------:R-:W4:Y:S01]  /*1b770*/  LDL.LU R3, [R1+0x9d4] ;  /* 0x0009d40001037983 */ /* 0x000f220000300800 */
[----:B--2---:R-:W-:Y:S03]  /*1b780*/  HMMA.16816.F32 R24, R8, R24, R20 ;  /* 0x000000180818723c */ /* 0x004fe60000001814 */
[----:B------:R-:W2:Y:S04]  /*1b790*/  LDL.LU.64 R22, [R1+0xd28] ;  /* 0x000d280001167983 */ /* 0x000ea80000300a00 */
[----:B------:R-:W2:-:S15]  /*1b7a0*/  LDL.LU.64 R20, [R1+0xd20] ;  /* 0x000d200001147983 */ /* 0x000e9e0000300a00 */
[----:B------:R-:W-:-:S01]  /*1b7b0*/  NOP ;  /* 0x0000000000007918 */ /* 0x000fc20000000000 */
        /* <DEDUP_REMOVED lines=17> */
[----:B------:R0:W-:Y:S04]  /*1b8d0*/  STL.64 [R1+0xc00], R28 ;  /* 0x000c001c01007387 */ /* 0x0001e80000100a00 */
[----:B0-----:R-:W4:Y:S04]  /*1b8e0*/  LDL.LU R28, [R1+0x9bc] ;  /* 0x0009bc00011c7983 */ /* 0x001f280000300800 */
[----:B------:R-:W4:Y:S01]  /*1b8f0*/  LDL.LU R29, [R1+0x9c4] ;  /* 0x0009c400011d7983 */ /* 0x000f220000300800 */
[----:B--2---:R-:W-:-:S15]  /*1b900*/  HMMA.16816.F32 R20, R8, R26, R20 ;  /* 0x0000001a0814723c */ /* 0x004fde0000001814 */
[----:B------:R-:W-:-:S08]  /*1b910*/  NOP ;  /* 0x0000000000007918 */ /* 0x000fd00000000000 */
        /* <DEDUP_REMOVED lines=12> */
[----:B0-----:R-:W4:Y:S04]  /*1b9e0*/  LDL.LU R24, [R1+0x380] ;  /* 0x0003800001187983 */ /* 0x001f280000300800 */
[----:B------:R-:W4:Y:S04]  /*1b9f0*/  LDL.LU R25, [R1+0x384] ;  /* 0x0003840001197983 */ /* 0x000f280000300800 */
[----:B------:R-:W4:Y:S04]  /*1ba00*/  LDL.LU R26, [R1+0x388] ;  /* 0x00038800011a7983 */ /* 0x000f280000300800 */
[----:B------:R-:W4:Y:S01]  /*1ba10*/  LDL.LU R27, [R1+0x38c] ;  /* 0x00038c00011b7983 */ /* 0x000f220000300800 */
[----:B--2---:R-:W-:-:S15]  /*1ba20*/  HMMA.16816.F32 R4, R8, R22, R4 ;  /* 0x000000160804723c */ /* 0x004fde0000001804 */
[----:B------:R-:W-:-:S08]  /*1ba30*/  NOP ;  /* 0x0000000000007918 */ /* 0x000fd00000000000 */
[----:B------:R-:W-:Y:S04]  /*1ba40*/  STL.64 [R1+0x3b0], R4 ;  /* 0x0003b00401007387 */ /* 0x000fe80000100a00 */
[----:B------:R0:W-:Y:S04]  /*1ba50*/  STL.64 [R1+0x3b8], R6 ;  /* 0x0003b80601007387 */ /* 0x0001e80000100a00 */
[----:B0-----:R-:W3:Y:S04]  /*1ba60*/  LDL.LU.64 R6, [R1+0xcc0] ;  /* 0x000cc00001067983 */ /* 0x001ee80000300a00 */
[----:B------:R-:W3:Y:S04]  /*1ba70*/  LDL.LU.64 R4, [R1+0xcb8] ;  /* 0x000cb80001047983 */ /* 0x000ee80000300a00 */
[----:B------:R-:W-:Y:S01]  /*1ba80*/  STL.64 [R1+0xc18], R22 ;  /* 0x000c181601007387 */ /* 0x000fe20000100a00 */
[----:B---3--:R-:W-:-:S15]  /*1ba90*/  HMMA.16816.F32 R4, R8, R20, R4 ;  /* 0x000000140804723c */ /* 0x008fde0000001804 */
[----:B------:R-:W-:-:S08]  /*1baa0*/  NOP ;  /* 0x0000000000007918 */ /* 0x000fd00000000000 */
[----:B------:R-:W-:Y:S04]  /*1bab0*/  STL.64 [R1+0x3a0], R4 ;  /* 0x0003a00401007387 */ /* 0x000fe80000100a00 */
[----:B------:R0:W-:Y:S04]  /*1bac0*/  STL.64 [R1+0x3a8], R6 ;  /* 0x0003a80601007387 */ /* 0x0001e80000100a00 */
[----:B0-----:R-:W2:Y:S04]  /*1bad0*/  LDL.LU.64 R6, [R1+0xcb0] ;  /* 0x000cb00001067983 */ /* 0x001ea80000300a00 */
[----:B------:R-:W3:Y:S04]  /*1bae0*/  LDL.LU.64 R4, [R1+0xca8] ;  /* 0x000ca80001047983 */ /* 0x000ee80000300a00 */
[----:B------:R-:W-:Y:S01]  /*1baf0*/  STL [R1+0xbcc], R21 ;  /* 0x000bcc1501007387 */ /* 0x000fe20000100800 */
[----:B---3--:R-:W-:-:S15]  /*1bb00*/  HMMA.16816.F32 R16, R8, R4, R16 ;  /* 0x000000040810723c */ /* 0x008fde0000001810 */
[----:B------:R-:W-:-:S08]  /*1bb10*/  NOP ;  /* 0x0000000000007918 */ /* 0x000fd00000000000 */
[----:B------:R-:W-:Y:S04]  /*1bb20*/  STL.64 [R1+0x390], R16 ;  /* 0x0003901001007387 */ /* 0x000fe80000100a00 */
[----:B------:R0:W-:Y:S04]  /*1bb30*/  STL.64 [R1+0x398], R18 ;  /* 0x0003981201007387 */ /* 0x0001e80000100a00 */
[----:B0-----:R-:W2:Y:S04]  /*1bb40*/  LDL.LU.64 R18, [R1+0xca0] ;  /* 0x000ca00001127983 */ /* 0x001ea80000300a00 */
[----:B------:R-:W2:Y:S04]  /*1bb50*/  LDL.LU.64 R16, [R1+0xc98] ;  /* 0x000c980001107983 */ /* 0x000ea80000300a00 */
[----:B------:R-:W-:Y:S04]  /*1bb60*/  STL [R1+0xbbc], R4 ;  /* 0x000bbc0401007387 */ /* 0x000fe80000100800 */
[----:B------:R-:W-:Y:S01]  /*1bb70*/  STL [R1+0xbb8], R5 ;  /* 0x000bb80501007387 */ /* 0x000fe20000100800 */
[----:B--2---:R-:W-:-:S15]  /*1bb80*/  HMMA.16816.F32 R16, R8, R6, R16 ;  /* 0x000000060810723c */ /* 0x004fde0000001810 */
[----:B------:R-:W-:-:S08]  /*1bb90*/  NOP ;  /* 0x0000000000007918 */ /* 0x000fd00000000000 */
[----:B------:R-:W-:Y:S04]  /*1bba0*/  STL.64 [R1+0x4a0], R16 ;  /* 0x0004a01001007387 */ /* 0x000fe80000100a00 */
[----:B------:R0:W-:Y:S04]  /*1bbb0*/  STL.64 [R1+0x4a8], R18 ;  /* 0x0004a81201007387 */ /* 0x0001e80000100a00 */
[----:B0-----:R-:W4:Y:S04]  /*1bbc0*/  LDL.LU.64 R18, [R1+0xc90] ;  /* 0x000c900001127983 */ /* 0x001f280000300a00 */
[----:B------:R-:W2:Y:S04]  /*1bbd0*/  LDL.LU.64 R16, [R1+0xc88] ;  /* 0x000c880001107983 */ /* 0x000ea80000300a00 */
[----:B------:R0:W-:Y:S04]  /*1bbe0*/  STL [R1+0xba4], R6 ;  /* 0x000ba40601007387 */ /* 0x0001e80000100800 */
[----:B------:R1:W-:Y:S04]  /*1bbf0*/  STL [R1+0xba0], R7 ;  /* 0x000ba00701007387 */ /* 0x0003e80000100800 */
[----:B------:R-:W2:Y:S04]  /*1bc00*/  LDL.LU R4, [R1+0x490] ;  /* 0x0004900001047983 */ /* 0x000ea80000300800 */
[----:B------:R-:W2:Y:S04]  /*1bc10*/  LDL.LU R5, [R1+0x494] ;  /* 0x0004940001057983 */ /* 0x000ea80000300800 */
[----:B0-----:R-:W2:Y:S04]  /*1bc20*/  LDL.LU R6, [R1+0x498] ;  /* 0x0004980001067983 */ /* 0x001ea80000300800 */
[----:B-1----:R-:W2:Y:S02]  /*1bc30*/  LDL.LU R7, [R1+0x49c] ;  /* 0x00049c0001077983 */ /* 0x002ea40000300800 */
[----:B--2---:R-:W-:-:S15]  /*1bc40*/  HMMA.16816.F32 R4, R8, R16, R4 ;  /* 0x000000100804723c */ /* 0x004fde0000001804 */
[----:B------:R-:W-:-:S08]  /*1bc50*/  NOP ;  /* 0x0000000000007918 */ /* 0x000fd00000000000 */
[----:B------:R-:W-:Y:S04]  /*1bc60*/  STL.64 [R1+0x490], R4 ;  /* 0x0004900401007387 */ /* 0x000fe80000100a00 */
[----:B------:R4:W-:Y:S02]  /*1bc70*/  STL.64 [R1+0x498], R6 ;  /* 0x0004980601007387 */ /* 0x0009e40000100a00 */
[----:B----4-:R-:W-:Y:S02]  /*1bc80*/  HMMA.16816.F32 R4, R8, R18, R24 ;  /* 0x000000120804723c */ /* 0x010fe40000001818 */
[----:B------:R-:W2:-:S15]  /*1bc90*/  LDL.LU R8, [R1+0x2c0] ;  /* 0x0002c00001087983 */ /* 0x000e9e0000300800 */
[----:B------:R-:W-:-:S06]  /*1bca0*/  NOP ;  /* 0x0000000000007918 */ /* 0x000fcc0000000000 */
[----:B------:R-:W-:Y:S04]  /*1bcb0*/  STL.64 [R1+0x380], R4 ;  /* 0x0003800401007387 */ /* 0x000fe80000100a00 */
[----:B------:R-:W-:Y:S04]  /*1bcc0*/  STL.64 [R1+0x388], R6 ;  /* 0x0003880601007387 */ /* 0x000fe80000100a00 */
[----:B------:R-:W2:Y:S04]  /*1bcd0*/  LDL.LU R9, [R1+0x2c4] ;  /* 0x0002c40001097983 */ /* 0x000ea80000300800 */
[----:B------:R-:W3:Y:S04]  /*1bce0*/  LDL.LU R10, [R1+0x2c8] ;  /* 0x0002c800010a7983 */ /* 0x000ee80000300800 */
[----:B------:R-:W3:Y:S04]  /*1bcf0*/  LDL.LU R11, [R1+0x2cc] ;  /* 0x0002cc00010b7983 */ /* 0x000ee80000300800 */
[----:B---3--:R-:W-:Y:S04]  /*1bd00*/  STL.64 [R1+0xbd8], R10 ;  /* 0x000bd80a01007387 */ /* 0x008fe80000100a00 */
[----:B--2---:R0:W-:Y:S04]  /*1bd10*/  STL.64 [R1+0xbd0], R8 ;  /* 0x000bd00801007387 */ /* 0x0041e80000100a00 */
[----:B0-----:R-:W2:Y:S04]  /*1bd20*/  LDL.LU R8, [R1+0x2e0] ;  /* 0x0002e00001087983 */ /* 0x001ea80000300800 */
[----:B------:R-:W2:Y:S04]  /*1bd30*/  LDL.LU R9, [R1+0x2e4] ;  /* 0x0002e40001097983 */ /* 0x000ea80000300800 */
[----:B------:R-:W3:Y:S04]  /*1bd40*/  LDL.LU R10, [R1+0x2e8] ;  /* 0x0002e800010a7983 */ /* 0x000ee80000300800 */
[----:B------:R-:W3:Y:S04]  /*1bd50*/  LDL.LU R11, [R1+0x2ec] ;  /* 0x0002ec00010b7983 */ /* 0x000ee80000300800 */
[----:B------:R-:W4:Y:S04]  /*1bd60*/  LDL.LU R24, [R1+0x300] ;  /* 0x0003000001187983 */ /* 0x000f280000300800 */
[----:B------:R-:W4:Y:S04]  /*1bd70*/  LDL.LU R25, [R1+0x304] ;  /* 0x0003040001197983 */ /* 0x000f280000300800 */
[----:B------:R-:W2:Y:S04]  /*1bd80*/  LDL.LU R26, [R1+0x308] ;  /* 0x00030800011a7983 */ /* 0x000ea80000300800 */
[----:B------:R-:W2:Y:S04]  /*1bd90*/  LDL.LU R27, [R1+0x30c] ;  /* 0x00030c00011b7983 */ /* 0x000ea80000300800 */
[----:B------:R-:W3:Y:S01]  /*1bda0*/  LDL.LU.64 R22, [R1+0x8] ;  /* 0x0000080001167983 */ /* 0x000ee20000300a00 */
[----:B------:R-:W-:-:S02]  /*1bdb0*/  IMAD R14, R14, 0x100, R2 ;  /* 0x000001000e0e7824 */ /* 0x000fc400078e0202 */
[----:B------:R-:W-:Y:S01]  /*1bdc0*/  IMAD R15, R15, 0x100, R3 ;  /* 0x000001000f0f7824 */ /* 0x000fe200078e0203 */
[----:B---3--:R-:W-:Y:S04]  /*1bdd0*/  STL.64 [R1+0xc38], R22 ;  /* 0x000c381601007387 */ /* 0x008fe80000100a00 */
[----:B------:R-:W-:Y:S04]  /*1bde0*/  STL [R1+0xc30], R20 ;  /* 0x000c301401007387 */ /* 0x000fe80000100800 */
[----:B--2---:R-:W-:Y:S04]  /*1bdf0*/  STL.64 [R1+0xc10], R26 ;  /* 0x000c101a01007387 */ /* 0x004fe80000100a00 */
[----:B----4-:R0:W-:Y:S04]  /*1be00*/  STL.64 [R1+0xc08], R24 ;  /* 0x000c081801007387 */ /* 0x0101e80000100a00 */
[----:B0-----:R-:W2:Y:S04]  /*1be10*/  LDL.LU R24, [R1+0x310] ;  /* 0x0003100001187983 */ /* 0x001ea80000300800 */
[----:B------:R-:W2:Y:S04]  /*1be20*/  LDL.LU R25, [R1+0x314] ;  /* 0x0003140001197983 */ /* 0x000ea80000300800 */
[----:B------:R-:W3:Y:S04]  /*1be30*/  LDL.LU R26, [R1+0x318] ;  /* 0x00031800011a7983 */ /* 0x000ee80000300800 */
[----:B------:R-:W3:Y:S04]  /*1be40*/  LDL.LU R27, [R1+0x31c] ;  /* 0x00031c00011b7983 */ /* 0x000ee80000300800 */
[----:B------:R-:W4:Y:S04]  /*1be50*/  LDL.LU.64 R2, [R1+0x18] ;  /* 0x0000180001027983 */ /* 0x000f280000300a00 */
[----:B------:R-:W2:Y:S04]  /*1be60*/  LDL.LU R20, [R1+0x330] ;  /* 0x0003300001147983 */ /* 0x000ea80000300800 */
        /* <DEDUP_REMOVED lines=9> */
[----:B------:R-:W4:Y:S04]  /*1bf00*/  LDL.LU.64 R6, [R1+0x40] ;  /* 0x0000400001067983 */ /* 0x000f280000300a00 */
[----:B---3--:R0:W-:Y:S04]  /*1bf10*/  STL.64 [R1+0xc60], R22 ;  /* 0x000c601601007387 */ /* 0x0081e80000100a00 */
[----:B0-----:R-:W3:Y:S04]  /*1bf20*/  LDL R22, [R1+0x20] ;  /* 0x0000200001167983 */ /* 0x001ee80000100800 */
[----:B--2---:R0:W-:Y:S04]  /*1bf30*/  STL.64 [R1+0xc58], R20 ;  /* 0x000c581401007387 */ /* 0x0041e80000100a00 */
[----:B0-----:R-:W2:Y:S01]  /*1bf40*/  LDL.LU.64 R20, [R1+0x28] ;  /* 0x0000280001147983 */ /* 0x001ea20000300a00 */
[----:B------:R-:W-:-:S05]  /*1bf50*/  IMAD.MOV.U32 R23, RZ, RZ, R0 ;  /* 0x000000ffff177224 */ /* 0x000fca00078e0000 */
[----:B---3--:R-:W-:Y:S04]  /*1bf60*/  STL.64 [R1+0xc80], R22 ;  /* 0x000c801601007387 */ /* 0x008fe80000100a00 */
[----:B--2---:R0:W-:Y:S04]  /*1bf70*/  STL.64 [R1+0xc78], R20 ;  /* 0x000c781401007387 */ /* 0x0041e80000100a00 */
[----:B0-----:R-:W2:Y:S04]  /*1bf80*/  LDL.LU R20, [R1+0x370] ;  /* 0x0003700001147983 */ /* 0x001ea80000300800 */
[----:B------:R-:W2:Y:S04]  /*1bf90*/  LDL.LU R21, [R1+0x374] ;  /* 0x0003740001157983 */ /* 0x000ea80000300800 */
[----:B------:R-:W2:Y:S04]  /*1bfa0*/  LDL.LU R22, [R1+0x378] ;  /* 0x0003780001167983 */ /* 0x000ea80000300800 */
[----:B------:R-:W2:Y:S04]  /*1bfb0*/  LDL.LU R23, [R1+0x37c] ;  /* 0x00037c0001177983 */ /* 0x000ea80000300800 */
[----:B------:R-:W-:Y:S04]  /*1bfc0*/  STL.64 [R1+0xc28], R26 ;  /* 0x000c281a01007387 */ /* 0x000fe80000100a00 */
[----:B------:R0:W-:Y:S04]  /*1bfd0*/  STL.64 [R1+0xc20], R24 ;  /* 0x000c201801007387 */ /* 0x0001e80000100a00 */
[----:B0-----:R-:W3:Y:S04]  /*1bfe0*/  LDL.LU R24, [R1+0x320] ;  /* 0x0003200001187983 */ /* 0x001ee80000300800 */
[----:B------:R-:W3:Y:S04]  /*1bff0*/  LDL.LU R25, [R1+0x324] ;  /* 0x0003240001197983 */ /* 0x000ee80000300800 */
[----:B------:R-:W3:Y:S04]  /*1c000*/  LDL.LU R26, [R1+0x328] ;  /* 0x00032800011a7983 */ /* 0x000ee80000300800 */
[----:B------:R-:W3:Y:S01]  /*1c010*/  LDL.LU R27, [R1+0x32c] ;  /* 0x00032c00011b7983 */ /* 0x000ee20000300800 */
[----:B------:R-:W-:-:S02]  /*1c020*/  IMAD R12, R12, 0x100, R28 ;  /* 0x000001000c0c7824 */ /* 0x000fc400078e021c */
[----:B------:R-:W-:Y:S01]  /*1c030*/  IMAD R13, R13, 0x100, R29 ;  /* 0x000001000d0d7824 */ /* 0x000fe200078e021d */
[----:B------:R-:W-:Y:S02]  /*1c040*/  F2FP.F16.E4M3.UNPACK_B R14, R14 ;  /* 0x0000000eff0e723e */ /* 0x000fe400020006ff */
[----:B------:R-:W-:Y:S02]  /*1c050*/  F2FP.F16.E4M3.UNPACK_B R12, R12 ;  /* 0x0000000cff0c723e */ /* 0x000fe400020006ff */
[----:B------:R-:W-:Y:S02]  /*1c060*/  F2FP.F16.E4M3.UNPACK_B R13, R13 ;  /* 0x0000000dff0d723e */ /* 0x000fe400020006ff */
[----:B------:R-:W-:Y:S01]  /*1c070*/  F2FP.F16.E4M3.UNPACK_B R15, R15 ;  /* 0x0000000fff0f723e */ /* 0x000fe200020006ff */
[----:B----4-:R-:W-:Y:S02]  /*1c080*/  IMAD.MOV.U32 R4, RZ, RZ, R7 ;  /* 0x000000ffff047224 */ /* 0x010fe400078e0007 */
[----:B------:R-:W-:-:S04]  /*1c090*/  IMAD.MOV.U32 R5, RZ, RZ, R6 ;  /* 0x000000ffff057224 */ /* 0x000fc800078e0006 */
[C---:B--2---:R-:W-:Y:S01]  /*1c0a0*/  HMMA.16816.F32 R20, R12.reuse, R6, R20 ;  /* 0x000000060c14723c */ /* 0x044fe20000001814 */
[----:B---3--:R-:W-:Y:S04]  /*1c0b0*/  STL.64 [R1+0xc70], R26 ;  /* 0x000c701a01007387 */ /* 0x008fe80000100a00 */
[----:B------:R0:W-:Y:S04]  /*1c0c0*/  STL.64 [R1+0xc68], R24 ;  /* 0x000c681801007387 */ /* 0x0001e80000100a00 */
[----:B0-----:R-:W2:Y:S04]  /*1c0d0*/  LDL.LU R24, [R1+0x350] ;  /* 0x0003500001187983 */ /* 0x001ea80000300800 */
[----:B------:R-:W2:Y:S04]  /*1c0e0*/  LDL.LU R25, [R1+0x354] ;  /* 0x0003540001197983 */ /* 0x000ea80000300800 */
[----:B------:R-:W2:Y:S04]  /*1c0f0*/  LDL.LU R26, [R1+0x358] ;  /* 0x00035800011a7983 */ /* 0x000ea80000300800 */
[----:B------:R-:W2:Y:S04]  /*1c100*/  LDL.LU R27, [R1+0x35c] ;  /* 0x00035c00011b7983 */ /* 0x000ea80000300800 */
[----:B------:R-:W3:Y:S04]  /*1c110*/  LDL.64 R28, [R1] ;  /* 0x00000000011c7983 */ /* 0x000ee80000100a00 */
[----:B------:R-:W-:Y:S04]  /*1c120*/  STL.64 [R1+0xbe8], R10 ;  /* 0x000be80a01007387 */ /* 0x000fe80000100a00 */
[----:B------:R0:W-:Y:S04]  /*1c130*/  STL.64 [R1+0xbe0], R8 ;  /* 0x000be00801007387 */ /* 0x0001e80000100a00 */
[----:B0-----:R-:W4:Y:S04]  /*1c140*/  LDL.LU R8, [R1+0x2f0] ;  /* 0x0002f00001087983 */ /* 0x001f280000300800 */
[----:B------:R-:W4:Y:S04]  /*1c150*/  LDL.LU R9, [R1+0x2f4] ;  /* 0x0002f40001097983 */ /* 0x000f280000300800 */
[----:B------:R-:W4:Y:S04]  /*1c160*/  LDL.LU R10, [R1+0x2f8] ;  /* 0x0002f800010a7983 */ /* 0x000f280000300800 */
[----:B------:R-:W4:Y:S04]  /*1c170*/  LDL.LU R11, [R1+0x2fc] ;  /* 0x0002fc00010b7983 */ /* 0x000f280000300800 */
        /* <DEDUP_REMOVED lines=8> */
[----:B0-----:R-:W2:Y:S04]  /*1c200*/  LDL.LU.64 R22, [R1+0xc80] ;  /* 0x000c800001167983 */ /* 0x001ea80000300a00 */
[----:B------:R-:W3:Y:S04]  /*1c210*/  LDL.LU.64 R20, [R1+0xc78] ;  /* 0x000c780001147983 */ /* 0x000ee80000300a00 */
[----:B------:R0:W-:Y:S04]  /*1c220*/  STL [R1+0xbc4], R4 ;  /* 0x000bc40401007387 */ /* 0x0001e80000100800 */
[----:B------:R1:W-:Y:S04]  /*1c230*/  STL [R1+0xbc0], R5 ;  /* 0x000bc00501007387 */ /* 0x0003e80000100800 */
[----:B0-----:R-:W3:Y:S04]  /*1c240*/  LDL.LU R4, [R1+0x360] ;  /* 0x0003600001047983 */ /* 0x001ee80000300800 */
[----:B-1----:R-:W3:Y:S04]  /*1c250*/  LDL.LU R5, [R1+0x364] ;  /* 0x0003640001057983 */ /* 0x002ee80000300800 */
[----:B------:R-:W3:Y:S04]  /*1c260*/  LDL.LU R6, [R1+0x368] ;  /* 0x0003680001067983 */ /* 0x000ee80000300800 */
[----:B------:R-:W3:Y:S02]  /*1c270*/  LDL.LU R7, [R1+0x36c] ;  /* 0x00036c0001077983 */ /* 0x000ee40000300800 */
[----:B---3--:R-:W-:-:S15]  /*1c280*/  HMMA.16816.F32 R4, R12, R20, R4 ;  /* 0x000000140c04723c */ /* 0x008fde0000001804 */
[----:B------:R-:W-:-:S08]  /*1c290*/  NOP ;  /* 0x0000000000007918 */ /* 0x000fd00000000000 */
[----:B------:R-:W-:Y:S04]  /*1c2a0*/  STL.64 [R1+0x360], R4 ;  /* 0x0003600401007387 */ /* 0x000fe80000100a00 */
[----:B------:R0:W-:Y:S02]  /*1c2b0*/  STL.64 [R1+0x368], R6 ;  /* 0x0003680601007387 */ /* 0x0001e40000100a00 */
[----:B0-----:R-:W-:Y:S02]  /*1c2c0*/  IMAD.MOV.U32 R7, RZ, RZ, R20 ;  /* 0x000000ffff077224 */ /* 0x001fe400078e0014 */
[----:B------:R-:W-:Y:S02]  /*1c2d0*/  IMAD.MOV.U32 R6, RZ, RZ, R21 ;  /* 0x000000ffff067224 */ /* 0x000fe400078e0015 */
[----:B--2---:R-:W-:Y:S03]  /*1c2e0*/  HMMA.16816.F32 R20, R12, R22, R24 ;  /* 0x000000160c14723c */ /* 0x004fe60000001818 */
[----:B------:R-:W-:Y:S04]  /*1c2f0*/  STL [R1+0xbc8], R6 ;  /* 0x000bc80601007387 */ /* 0x000fe80000100800 */
[----:B------:R-:W2:Y:S04]  /*1c300*/  LDL.LU.64 R26, [R1+0xc70] ;  /* 0x000c7000011a7983 */ /* 0x000ea80000300a00 */
[----:B------:R-:W2:-:S12]  /*1c310*/  LDL.LU.64 R24, [R1+0xc68] ;  /* 0x000c680001187983 */ /* 0x000e980000300a00 */
[----:B------:R-:W-:Y:S04]  /*1c320*/  STL.64 [R1+0x350], R20 ;  /* 0x0003501401007387 */ /* 0x000fe80000100a00 */
[----:B------:R0:W-:Y:S04]  /*1c330*/  STL.64 [R1+0x358], R22 ;  /* 0x0003581601007387 */ /* 0x0001e80000100a00 */
[----:B0-----:R-:W3:Y:S04]  /*1c340*/  LDL.LU.64 R22, [R1+0xc60] ;  /* 0x000c600001167983 */ /* 0x001ee80000300a00 */
[----:B------:R-:W3:Y:S01]  /*1c350*/  LDL.LU.64 R20, [R1+0xc58] ;  /* 0x000c580001147983 */ /* 0x000ee20000300a00 */
[----:B------:R-:W-:-:S02]  /*1c360*/  IMAD.MOV.U32 R4, RZ, RZ, R2 ;  /* 0x000000ffff047224 */ /* 0x000fc400078e0002 */
[----:B------:R-:W-:Y:S01]  /*1c370*/  IMAD.MOV.U32 R5, RZ, RZ, R3 ;  /* 0x000000ffff057224 */ /* 0x000fe200078e0003 */
[----:B---3--:R-:W-:-:S15]  /*1c380*/  HMMA.16816.F32 R20, R12, R2, R20 ;  /* 0x000000020c14723c */ /* 0x008fde0000001814 */
[----:B------:R-:W-:-:S08]  /*1c390*/  NOP ;  /* 0x0000000000007918 */ /* 0x000fd00000000000 */
[----:B------:R-:W-:Y:S04]  /*1c3a0*/  STL.64 [R1+0x340], R20 ;  /* 0x0003401401007387 */ /* 0x000fe80000100a00 */
[----:B------:R0:W-:Y:S04]  /*1c3b0*/  STL.64 [R1+0x348], R22 ;  /* 0x0003481601007387 */ /* 0x0001e80000100a00 */
[----:B0-----:R-:W3:Y:S04]  /*1c3c0*/  LDL.LU.64 R22, [R1+0xc50] ;  /* 0x000c500001167983 */ /* 0x001ee80000300a00 */
[----:B------:R-:W3:Y:S04]  /*1c3d0*/  LDL.LU.64 R20, [R1+0xc48] ;  /* 0x000c480001147983 */ /* 0x000ee80000300a00 */
[----:B------:R-:W3:Y:S02]  /*1c3e0*/  LDL.LU.64 R2, [R1+0xc40] ;  /* 0x000c400001027983 */ /* 0x000ee40000300a00 */
[----:B---3--:R-:W-:-:S15]  /*1c3f0*/  HMMA.16816.F32 R20, R12, R2, R20 ;  /* 0x000000020c14723c */ /* 0x008fde0000001814 */
[----:B------:R-:W-:-:S08]  /*1c400*/  NOP ;  /* 0x0000000000007918 */ /* 0x000fd00000000000 */
[----:B------:R-:W-:Y:S04]  /*1c410*/  STL.64 [R1+0x330], R20 ;  /* 0x0003301401007387 */ /* 0x000fe80000100a00 */
[----:B------:R0:W-:Y:S04]  /*1c420*/  STL.64 [R1+0x338], R22 ;  /* 0x0003381601007387 */ /* 0x0001e80000100a00 */
[----:B0-----:R-:W2:Y:S04]  /*1c430*/  LDL.LU.64 R22, [R1+0xc38] ;  /* 0x000c380001167983 */ /* 0x001ea80000300a00 */
[----:B------:R-:W3:Y:S01]  /*1c440*/  LDL.LU R20, [R1+0xc30] ;  /* 0x000c300001147983 */ /* 0x000ee20000300800 */
[----:B--2---:R-:W-:-:S15]  /*1c450*/  HMMA.16816.F32 R24, R12, R22, R24 ;  /* 0x000000160c18723c */ /* 0x004fde0000001818 */
[----:B------:R-:W-:-:S08]  /*1c460*/  NOP ;  /* 0x0000000000007918 */ /* 0x000fd00000000000 */
[----:B------:R-:W-:Y:S04]  /*1c470*/  STL.64 [R1+0x320], R24 ;  /* 0x0003201801007387 */ /* 0x000fe80000100a00 */
[----:B------:R0:W-:Y:S04]  /*1c480*/  STL.64 [R1+0x328], R26 ;  /* 0x0003281a01007387 */ /* 0x0001e80000100a00 */
[----:B0-----:R-:W2:Y:S04]  /*1c490*/  LDL.LU.64 R26, [R1+0xc28] ;  /* 0x000c2800011a7983 */ /* 0x001ea80000300a00 */
[----:B------:R-:W2:Y:S01]  /*1c4a0*/  LDL.LU.64 R24, [R1+0xc20] ;  /* 0x000c200001187983 */ /* 0x000ea20000300a00 */
[----:B------:R-:W-:-:S02]  /*1c4b0*/  IMAD.MOV.U32 R21, RZ, RZ, R2 ;  /* 0x000000ffff157224 */ /* 0x000fc400078e0002 */
[----:B------:R-:W-:Y:S02]  /*1c4c0*/  IMAD.MOV.U32 R6, RZ, RZ, R3 ;  /* 0x000000ffff067224 */ /* 0x000fe400078e0003 */
[----:B------:R-:W-:Y:S02]  /*1c4d0*/  IMAD.MOV.U32 R2, RZ, RZ, R22 ;  /* 0x000000ffff027224 */ /* 0x000fe400078e0016 */
[----:B------:R-:W-:Y:S02]  /*1c4e0*/  IMAD.MOV.U32 R3, RZ, RZ, R23 ;  /* 0x000000ffff037224 */ /* 0x000fe400078e0017 */
[----:B------:R-:W3:Y:S01]  /*1c4f0*/  LDL.LU.64 R22, [R1+0xc18] ;  /* 0x000c180001167983 */ /* 0x000ee20000300a00 */
[----:B------:R-:W-:Y:S01]  /*1c500*/  IMAD.MOV.U32 R0, RZ, RZ, R29 ;  /* 0x000000ffff007224 */ /* 0x000fe200078e001d */
[----:B--2---:R-:W-:-:S15]  /*1c510*/  HMMA.16816.F32 R24, R12, R28, R24 ;  /* 0x0000001c0c18723c */ /* 0x004fde0000001818 */
[----:B------:R-:W-:-:S08]  /*1c520*/  NOP ;  /* 0x0000000000007918 */ /* 0x000fd00000000000 */
[----:B------:R-:W-:Y:S04]  /*1c530*/  STL.64 [R1+0x310], R24 ;  /* 0x0003101801007387 */ /* 0x000fe80000100a00 */
[----:B------:R0:W-:Y:S04]  /*1c540*/  STL.64 [R1+0x318], R26 ;  /* 0x0003181a01007387 */ /* 0x0001e80000100a00 */
[----:B0-----:R-:W2:Y:S04]  /*1c550*/  LDL.LU.64 R26, [R1+0xc10] ;  /* 0x000c1000011a7983 */ /* 0x001ea80000300a00 */
[----:B------:R-:W2:Y:S04]  /*1c560*/  LDL.LU.64 R24, [R1+0xc08] ;  /* 0x000c080001187983 */ /* 0x000ea80000300a00 */
        /* <DEDUP_REMOVED lines=18> */
[----:B------:R-:W2:Y:S04]  /*1c690*/  LDL.LU.64 R8, [R1+0xbd0] ;  /* 0x000bd00001087983 */ /* 0x000ea80000300a00 */
[----:B------:R0:W-:Y:S02]  /*1c6a0*/  STL.64 [R1+0xaf0], R26 ;  /* 0x000af01a01007387 */ /* 0x0001e40000100a00 */
[----:B0-----:R-:W-:-:S02]  /*1c6b0*/  IMAD.MOV.U32 R26, RZ, RZ, R21 ;  /* 0x000000ffff1a7224 */ /* 0x001fc400078e0015 */
[----:B------:R-:W2:Y:S01]  /*1c6c0*/  LDL.LU R21, [R1+0xbcc] ;  /* 0x000bcc0001157983 */ /* 0x000ea20000300800 */
[----:B------:R-:W-:-:S03]  /*1c6d0*/  IMAD.MOV.U32 R27, RZ, RZ, R6 ;  /* 0x000000ffff1b7224 */ /* 0x000fc600078e0006 */
[----:B------:R-:W4:Y:S01]  /*1c6e0*/  LDL.LU R6, [R1+0xbc8] ;  /* 0x000bc80001067983 */ /* 0x000f220000300800 */
[----:B---3--:R-:W-:Y:S03]  /*1c6f0*/  HMMA.16816.F32 R16, R12, R22, R16 ;  /* 0x000000160c10723c */ /* 0x008fe60000001810 */
[----:B------:R0:W-:Y:S02]  /*1c700*/  STL.64 [R1+0xae8], R24 ;  /* 0x000ae81801007387 */ /* 0x0001e40000100a00 */
[----:B0-----:R-:W-:Y:S02]  /*1c710*/  IMAD.MOV.U32 R24, RZ, RZ, R4 ;  /* 0x000000ffff187224 */ /* 0x001fe400078e0004 */
[----:B------:R-:W-:Y:S01]  /*1c720*/  IMAD.MOV.U32 R25, RZ, RZ, R5 ;  /* 0x000000ffff197224 */ /* 0x000fe200078e0005 */
[----:B------:R-:W3:Y:S04]  /*1c730*/  LDL.LU R4, [R1+0xbc4] ;  /* 0x000bc40001047983 */ /* 0x000ee80000300800 */
[----:B------:R-:W3:Y:S04]  /*1c740*/  LDL.LU R5, [R1+0xbc0] ;  /* 0x000bc00001057983 */ /* 0x000ee80000300800 */
[----:B------:R0:W-:Y:S04]  /*1c750*/  STL.64 [R1+0xb48], R26 ;  /* 0x000b481a01007387 */ /* 0x0001e80000100a00 */
[----:B------:R-:W-:Y:S04]  /*1c760*/  STL.64 [R1+0xb40], R24 ;  /* 0x000b401801007387 */ /* 0x000fe80000100a00 */
[----:B------:R-:W-:Y:S01]  /*1c770*/  STL.64 [R1+0x2d0], R16 ;  /* 0x0002d01001007387 */ /* 0x000fe20000100a00 */
[----:B0-----:R-:W-:-:S03]  /*1c780*/  IMAD.MOV.U32 R26, RZ, RZ, R7 ;  /* 0x000000ffff1a7224 */ /* 0x001fc600078e0007 */
[----:B------:R-:W-:Y:S01]  /*1c790*/  STL.64 [R1+0x2d8], R18 ;  /* 0x0002d81201007387 */ /* 0x000fe20000100a00 */
[----:B--2---:R-:W-:Y:S01]  /*1c7a0*/  HMMA.16816.F32 R8, R12, R20, R8 ;  /* 0x000000140c08723c */ /* 0x004fe20000001808 */
[----:B----4-:R-:W-:-:S15]  /*1c7b0*/  IMAD.MOV.U32 R27, RZ, RZ, R6 ;  /* 0x000000ffff1b7224 */ /* 0x010fde00078e0006 */
[----:B------:R-:W-:-:S07]  /*1c7c0*/  NOP ;  /* 0x0000000000007918 */ /* 0x000fce0000000000 */
[----:B------:R-:W-:Y:S04]  /*1c7d0*/  STL.64 [R1+0x2c0], R8 ;  /* 0x0002c00801007387 */ /* 0x000fe80000100a00 */
[----:B------:R-:W-:Y:S04]  /*1c7e0*/  STL.64 [R1+0x2c8], R10 ;  /* 0x0002c80a01007387 */ /* 0x000fe80000100a00 */
[----:B------:R-:W-:Y:S04]  /*1c7f0*/  STL.64 [R1+0xb60], R26 ;  /* 0x000b601a01007387 */ /* 0x000fe80000100a00 */
[----:B------:R-:W-:Y:S04]  /*1c800*/  STL.64 [R1+0xab8], R22 ;  /* 0x000ab81601007387 */ /* 0x000fe80000100a00 */
[----:B------:R0:W-:Y:S04]  /*1c810*/  STL.64 [R1+0xab0], R20 ;  /* 0x000ab01401007387 */ /* 0x0001e80000100a00 */
[----:B0-----:R-:W2:Y:S04]  /*1c820*/  LDL.LU R20, [R1+0x210] ;  /* 0x0002100001147983 */ /* 0x001ea80000300800 */
[----:B------:R-:W2:Y:S04]  /*1c830*/  LDL.LU R21, [R1+0x214] ;  /* 0x0002140001157983 */ /* 0x000ea80000300800 */
[----:B------:R-:W4:Y:S04]  /*1c840*/  LDL.LU R22, [R1+0x218] ;  /* 0x0002180001167983 */ /* 0x000f280000300800 */
[----:B------:R-:W4:Y:S04]  /*1c850*/  LDL.LU R23, [R1+0x21c] ;  /* 0x00021c0001177983 */ /* 0x000f280000300800 */
[----:B------:R-:W2:Y:S04]  /*1c860*/  LDL.LU R6, [R1+0x9ec] ;  /* 0x0009ec0001067983 */ /* 0x000ea80000300800 */
[----:B------:R-:W2:Y:S04]  /*1c870*/  LDL.LU R10, [R1+0x9e8] ;  /* 0x0009e800010a7983 */ /* 0x000ea80000300800 */
[----:B------:R-:W2:Y:S04]  /*1c880*/  LDL.LU R7, [R1+0x9f4] ;  /* 0x0009f40001077983 */ /* 0x000ea80000300800 */
[----:B------:R-:W2:Y:S04]  /*1c890*/  LDL.LU R11, [R1+0x9f0] ;  /* 0x0009f000010b7983 */ /* 0x000ea80000300800 */
[----:B------:R-:W4:Y:S04]  /*1c8a0*/  LDL.LU R16, [R1+0x480] ;  /* 0x0004800001107983 */ /* 0x000f280000300800 */
[----:B------:R-:W4:Y:S04]  /*1c8b0*/  LDL.LU R17, [R1+0x484] ;  /* 0x0004840001117983 */ /* 0x000f280000300800 */
[----:B------:R-:W2:Y:S04]  /*1c8c0*/  LDL.LU R18, [R1+0x488] ;  /* 0x0004880001127983 */ /* 0x000ea80000300800 */
[----:B------:R-:W2:Y:S01]  /*1c8d0*/  LDL.LU R19, [R1+0x48c] ;  /* 0x00048c0001137983 */ /* 0x000ea20000300800 */
[----:B---3--:R-:W-:-:S02]  /*1c8e0*/  IMAD.MOV.U32 R25, RZ, RZ, R4 ;  /* 0x000000ffff197224 */ /* 0x008fc400078e0004 */
[----:B------:R-:W-:Y:S01]  /*1c8f0*/  IMAD.MOV.U32 R24, RZ, RZ, R5 ;  /* 0x000000ffff187224 */ /* 0x000fe200078e0005 */
[----:B------:R-:W3:Y:S04]  /*1c900*/  LDL.LU R4, [R1+0x9dc] ;  /* 0x0009dc0001047983 */ /* 0x000ee80000300800 */
[----:B------:R-:W3:Y:S04]  /*1c910*/  LDL.LU R8, [R1+0x9d8] ;  /* 0x0009d80001087983 */ /* 0x000ee80000300800 */
[----:B------:R-:W3:Y:S04]  /*1c920*/  LDL.LU R5, [R1+0x9e4] ;  /* 0x0009e40001057983 */ /* 0x000ee80000300800 */
[----:B------:R-:W3:Y:S04]  /*1c930*/  LDL.LU R9, [R1+0x9e0] ;  /* 0x0009e00001097983 */ /* 0x000ee80000300800 */
[----:B--2---:R-:W-:Y:S04]  /*1c940*/  STL.64 [R1+0xbb0], R18 ;  /* 0x000bb01201007387 */ /* 0x004fe80000100a00 */
[----:B----4-:R0:W-:Y:S04]  /*1c950*/  STL.64 [R1+0xba8], R16 ;  /* 0x000ba81001007387 */ /* 0x0101e80000100a00 */
[----:B0-----:R-:W2:Y:S04]  /*1c960*/  LDL.LU R16, [R1+0x2b0] ;  /* 0x0002b00001107983 */ /* 0x001ea80000300800 */
[----:B------:R-:W2:Y:S04]  /*1c970*/  LDL.LU R17, [R1+0x2b4] ;  /* 0x0002b40001117983 */ /* 0x000ea80000300800 */
[----:B------:R-:W2:Y:S04]  /*1c980*/  LDL.LU R18, [R1+0x2b8] ;  /* 0x0002b80001127983 */ /* 0x000ea80000300800 */
[----:B------:R-:W2:Y:S04]  /*1c990*/  LDL.LU R19, [R1+0x2bc] ;  /* 0x0002bc0001137983 */ /* 0x000ea80000300800 */
        /* <DEDUP_REMOVED lines=12> */
[----:B------:R0:W-:Y:S04]  /*1ca60*/  STL.64 [R1+0xb50], R20 ;  /* 0x000b501401007387 */ /* 0x0001e80000100a00 */
[----:B0-----:R-:W4:Y:S04]  /*1ca70*/  LDL.LU R20, [R1+0x270] ;  /* 0x0002700001147983 */ /* 0x001f280000300800 */
[----:B------:R-:W4:Y:S04]  /*1ca80*/  LDL.LU R21, [R1+0x274] ;  /* 0x0002740001157983 */ /* 0x000f280000300800 */
[----:B------:R-:W2:Y:S04]  /*1ca90*/  LDL.LU R22, [R1+0x278] ;  /* 0x0002780001167983 */ /* 0x000ea80000300800 */
[----:B------:R-:W2:Y:S01]  /*1caa0*/  LDL.LU R23, [R1+0x27c] ;  /* 0x00027c0001177983 */ /* 0x000ea20000300800 */
[----:B------:R-:W-:-:S02]  /*1cab0*/  IMAD R8, R8, 0x100, R4 ;  /* 0x0000010008087824 */ /* 0x000fc400078e0204 */
[----:B------:R-:W-:Y:S01]  /*1cac0*/  IMAD R9, R9, 0x100, R5 ;  /* 0x0000010009097824 */ /* 0x000fe200078e0205 */
[----:B--2---:R-:W-:Y:S04]  /*1cad0*/  STL.64 [R1+0xb70], R22 ;  /* 0x000b701601007387 */ /* 0x004fe80000100a00 */
[----:B----4-:R0:W-:Y:S04]  /*1cae0*/  STL.64 [R1+0xb68], R20 ;  /* 0x000b681401007387 */ /* 0x0101e80000100a00 */
[----:B0-----:R-:W2:Y:S04]  /*1caf0*/  LDL.LU R20, [R1+0x280] ;  /* 0x0002800001147983 */ /* 0x001ea80000300800 */
[----:B------:R-:W2:Y:S04]  /*1cb00*/  LDL.LU R21, [R1+0x284] ;  /* 0x0002840001157983 */ /* 0x000ea80000300800 */
[----:B------:R-:W2:Y:S04]  /*1cb10*/  LDL.LU R22, [R1+0x288] ;  /* 0x0002880001167983 */ /* 0x000ea80000300800 */
[----:B------:R-:W2:Y:S04]  /*1cb20*/  LDL.LU R23, [R1+0x28c] ;  /* 0x00028c0001177983 */ /* 0x000ea80000300800 */
[----:B------:R-:W4:Y:S04]  /*1cb30*/  LDL.LU R4, [R1+0xbbc] ;  /* 0x000bbc0001047983 */ /* 0x000f280000300800 */
[----:B------:R-:W4:Y:S01]  /*1cb40*/  LDL.LU R5, [R1+0xbb8] ;  /* 0x000bb80001057983 */ /* 0x000f220000300800 */
[----:B------:R-:W-:-:S02]  /*1cb50*/  IMAD R10, R10, 0x100, R6 ;  /* 0x000001000a0a7824 */ /* 0x000fc400078e0206 */
[----:B------:R-:W-:Y:S01]  /*1cb60*/  IMAD R11, R11, 0x100, R7 ;  /* 0x000001000b0b7824 */ /* 0x000fe200078e0207 */
[----:B----4-:R-:W-:-:S15]  /*1cb70*/  HMMA.16816.F32 R16, R12, R4, R16 ;  /* 0x000000040c10723c */ /* 0x010fde0000001810 */
[----:B------:R-:W-:-:S08]  /*1cb80*/  NOP ;  /* 0x0000000000007918 */ /* 0x000fd00000000000 */
[----:B------:R-:W-:Y:S04]  /*1cb90*/  STL.64 [R1+0x2b0], R16 ;  /* 0x0002b01001007387 */ /* 0x000fe80000100a00 */
[----:B------:R0:W-:Y:S04]  /*1cba0*/  STL.64 [R1+0x2b8], R18 ;  /* 0x0002b81201007387 */ /* 0x0001e80000100a00 */
[----:B0-----:R-:W4:Y:S04]  /*1cbb0*/  LDL.LU.64 R18, [R1+0xbb0] ;  /* 0x000bb00001127983 */ /* 0x001f280000300a00 */
[----:B------:R-:W4:Y:S04]  /*1cbc0*/  LDL.LU.64 R16, [R1+0xba8] ;  /* 0x000ba80001107983 */ /* 0x000f280000300a00 */
[----:B------:R-:W4:Y:S04]  /*1cbd0*/  LDL.LU R6, [R1+0xba4] ;  /* 0x000ba40001067983 */ /* 0x000f280000300800 */
[----:B------:R-:W4:Y:S02]  /*1cbe0*/  LDL.LU R7, [R1+0xba0] ;  /* 0x000ba00001077983 */ /* 0x000f240000300800 */
[----:B----4-:R-:W-:-:S15]  /*1cbf0*/  HMMA.16816.F32 R16, R12, R6, R16 ;  /* 0x000000060c10723c */ /* 0x010fde0000001810 */
[----:B------:R-:W-:-:S08]  /*1cc00*/  NOP ;  /* 0x0000000000007918 */ /* 0x000fd00000000000 */
[----:B------:R-:W-:Y:S04]  /*1cc10*/  STL.64 [R1+0x480], R16 ;  /* 0x0004801001007387 */ /* 0x000fe80000100a00 */
[----:B------:R0:W-:Y:S04]  /*1cc20*/  STL.64 [R1+0x488], R18 ;  /* 0x0004881201007387 */ /* 0x0001e80000100a00 */
[----:B0-----:R-:W4:Y:S04]  /*1cc30*/  LDL.LU.64 R18, [R1+0xb98] ;  /* 0x000b980001127983 */ /* 0x001f280000300a00 */
[----:B------:R-:W3:Y:S04]  /*1cc40*/  LDL.LU.64 R16, [R1+0xb90] ;  /* 0x000b900001107983 */ /* 0x000ee80000300a00 */
        /* <DEDUP_REMOVED lines=10> */
[----:B0-----:R-:W4:Y:S04]  /*1ccf0*/  LDL.LU.64 R26, [R1+0xb88] ;  /* 0x000b8800011a7983 */ /* 0x001f280000300a00 */
[----:B------:R-:W4:Y:S01]  /*1cd00*/  LDL.LU.64 R24, [R1+0xb80] ;  /* 0x000b800001187983 */ /* 0x000f220000300a00 */
[----:B------:R-:W-:-:S02]  /*1cd10*/  F2FP.F16.E4M3.UNPACK_B R8, R8 ;  /* 0x00000008ff08723e */ /* 0x000fc400020006ff */
[----:B------:R-:W-:Y:S02]  /*1cd20*/  F2FP.F16.E4M3.UNPACK_B R9, R9 ;  /* 0x00000009ff09723e */ /* 0x000fe400020006ff */
[----:B------:R-:W-:Y:S01]  /*1cd30*/  F2FP.F16.E4M3.UNPACK_B R10, R10 ;  /* 0x0000000aff0a723e */ /* 0x000fe200020006ff */
[----:B----4-:R-:W-:Y:S01]  /*1cd40*/  HMMA.16816.F32 R12, R12, R18, R24 ;  /* 0x000000120c0c723c */ /* 0x010fe20000001818 */
[----:B------:R-:W2:Y:S01]  /*1cd50*/  LDL.LU.64 R24, [R1+0xb78] ;  /* 0x000b780001187983 */ /* 0x000ea20000300a00 */
[----:B------:R-:W-:-:S15]  /*1cd60*/  F2FP.F16.E4M3.UNPACK_B R11, R11 ;  /* 0x0000000bff0b723e */ /* 0x000fde00020006ff */
[----:B------:R-:W-:-:S06]  /*1cd70*/  NOP ;  /* 0x0000000000007918 */ /* 0x000fcc0000000000 */
[----:B------:R-:W-:Y:S04]  /*1cd80*/  STL.64 [R1+0x2a0], R12 ;  /* 0x0002a00c01007387 */ /* 0x000fe80000100a00 */
[----:B------:R0:W-:Y:S04]  /*1cd90*/  STL.64 [R1+0x2a8], R14 ;  /* 0x0002a80e01007387 */ /* 0x0001e80000100a00 */
[----:B0-----:R-:W3:Y:S04]  /*1cda0*/  LDL.LU R14, [R1+0x20] ;  /* 0x00002000010e7983 */ /* 0x001ee80000300800 */
[----:B------:R-:W3:Y:S04]  /*1cdb0*/  LDL.LU R15, [R1+0x24] ;  /* 0x00002400010f7983 */ /* 0x000ee80000300800 */
[----:B------:R-:W-:Y:S04]  /*1cdc0*/  STL.64 [R1+0xa78], R18 ;  /* 0x000a781201007387 */ /* 0x000fe80000100a00 */
[----:B------:R0:W-:Y:S04]  /*1cdd0*/  STL.64 [R1+0xa70], R16 ;  /* 0x000a701001007387 */ /* 0x0001e80000100a00 */
[----:B0-----:R-:W3:Y:S04]  /*1cde0*/  LDL.LU R16, [R1+0x250] ;  /* 0x0002500001107983 */ /* 0x001ee80000300800 */
[----:B------:R-:W3:Y:S04]  /*1cdf0*/  LDL.LU R17, [R1+0x254] ;  /* 0x0002540001117983 */ /* 0x000ee80000300800 */
[----:B------:R-:W3:Y:S04]  /*1ce00*/  LDL.LU R18, [R1+0x258] ;  /* 0x0002580001127983 */ /* 0x000ee80000300800 */
[----:B------:R-:W3:Y:S01]  /*1ce10*/  LDL.LU R19, [R1+0x25c] ;  /* 0x00025c0001137983 */ /* 0x000ee20000300800 */
        /* <DEDUP_REMOVED lines=13> */
[----:B0-----:R-:W2:Y:S04]  /*1cef0*/  LDL.LU.64 R26, [R1+0xb48] ;  /* 0x000b4800011a7983 */ /* 0x001ea80000300a00 */
[----:B------:R-:W4:Y:S01]  /*1cf00*/  LDL.LU.64 R24, [R1+0xb40] ;  /* 0x000b400001187983 */ /* 0x000f220000300a00 */
[----:B---3--:R-:W-:Y:S03]  /*1cf10*/  HMMA.16816.F32 R16, R8, R14, R16 ;  /* 0x0000000e0810723c */ /* 0x008fe60000001810 */
[----:B------:R-:W3:-:S15]  /*1cf20*/  LDL.LU R12, [R1+0x644] ;  /* 0x00064400010c7983 */ /* 0x000ede0000300800 */
[----:B------:R-:W-:-:S05]  /*1cf30*/  NOP ;  /* 0x0000000000007918 */ /* 0x000fca0000000000 */
[----:B------:R-:W-:Y:S04]  /*1cf40*/  STL.64 [R1+0x250], R16 ;  /* 0x0002501001007387 */ /* 0x000fe80000100a00 */
[----:B------:R4:W-:Y:S04]  /*1cf50*/  STL.64 [R1+0x258], R18 ;  /* 0x0002581201007387 */ /* 0x0009e80000100a00 */
[----:B------:R-:W3:Y:S01]  /*1cf60*/  LDL.LU R13, [R1+0x65c] ;  /* 0x00065c00010d7983 */ /* 0x000ee20000300800 */
[C---:B----4-:R-:W-:Y:S06]  /*1cf70*/  HMMA.16816.F32 R16, R8.reuse, R24, R4 ;  /* 0x000000180810723c */ /* 0x050fec0000001804 */
[----:B--2---:R-:W-:-:S15]  /*1cf80*/  HMMA.16816.F32 R4, R8, R26, R20 ;  /* 0x0000001a0804723c */ /* 0x004fde0000001814 */
[----:B------:R-:W-:-:S02]  /*1cf90*/  NOP ;  /* 0x0000000000007918 */ /* 0x000fc40000000000 */
[----:B------:R-:W-:Y:S04]  /*1cfa0*/  STL.64 [R1+0x230], R16 ;  /* 0x0002301001007387 */ /* 0x000fe80000100a00 */
[----:B------:R-:W-:Y:S04]  /*1cfb0*/  STL.64 [R1+0x238], R18 ;  /* 0x0002381201007387 */ /* 0x000fe80000100a00 */
[----:B------:R-:W2:Y:S04]  /*1cfc0*/  LDL.LU R24, [R1+0x1b0] ;  /* 0x0001b00001187983 */ /* 0x000ea80000300800 */
[----:B------:R-:W-:Y:S04]  /*1cfd0*/  STL.64 [R1+0x210], R4 ;  /* 0x0002100401007387 */ /* 0x000fe80000100a00 */
[----:B------:R-:W-:Y:S04]  /*1cfe0*/  STL.64 [R1+0x218], R6 ;  /* 0x0002180601007387 */ /* 0x000fe80000100a00 */
[----:B------:R-:W2:Y:S04]  /*1cff0*/  LDL.LU R25, [R1+0x1b4] ;  /* 0x0001b40001197983 */ /* 0x000ea80000300800 */
[----:B------:R-:W4:Y:S04]  /*1d000*/  LDL.LU R26, [R1+0x1b8] ;  /* 0x0001b800011a7983 */ /* 0x000f280000300800 */
[----:B------:R-:W4:Y:S04]  /*1d010*/  LDL.LU R27, [R1+0x1bc] ;  /* 0x0001bc00011b7983 */ /* 0x000f280000300800 */
[----:B----4-:R0:W-:Y:S04]  /*1d020*/  STL.64 [R1+0xb00], R26 ;  /* 0x000b001a01007387 */ /* 0x0101e80000100a00 */
[----:B0-----:R-:W4:Y:S01]  /*1d030*/  LDL.LU R26, [R1] ;  /* 0x00000000011a7983 */ /* 0x001f220000300800 */
[----:B------:R-:W-:-:S03]  /*1d040*/  IMAD.MOV.U32 R27, RZ, RZ, R0 ;  /* 0x000000ffff1b7224 */ /* 0x000fc600078e0000 */
[----:B------:R-:W3:Y:S04]  /*1d050*/  LDL.LU R0, [R1+0xb38] ;  /* 0x000b380001007983 */ /* 0x000ee80000300800 */
[----:B--2---:R0:W-:Y:S02]  /*1d060*/  STL.64 [R1+0xaf8], R24 ;  /* 0x000af81801007387 */ /* 0x0041e40000100a00 */
[----:B0-----:R-:W-:Y:S02]  /*1d070*/  IMAD.MOV.U32 R24, RZ, RZ, R2 ;  /* 0x000000ffff187224 */ /* 0x001fe400078e0002 */
[----:B------:R-:W-:Y:S01]  /*1d080*/  IMAD.MOV.U32 R25, RZ, RZ, R3 ;  /* 0x000000ffff197224 */ /* 0x000fe200078e0003 */
[----:B----4-:R-:W-:Y:S04]  /*1d090*/  STL.64 [R1+0xb18], R26 ;  /* 0x000b181a01007387 */ /* 0x010fe80000100a00 */
[----:B------:R-:W2:Y:S04]  /*1d0a0*/  LDL.LU R4, [R1+0x130] ;  /* 0x0001300001047983 */ /* 0x000ea80000300800 */
[----:B------:R-:W2:Y:S04]  /*1d0b0*/  LDL.LU R5, [R1+0x134] ;  /* 0x0001340001057983 */ /* 0x000ea80000300800 */
[----:B------:R-:W4:Y:S04]  /*1d0c0*/  LDL.LU R6, [R1+0x138] ;  /* 0x0001380001067983 */ /* 0x000f280000300800 */
[----:B------:R-:W4:Y:S04]  /*1d0d0*/  LDL.LU R7, [R1+0x13c] ;  /* 0x00013c0001077983 */ /* 0x000f280000300800 */
[----:B------:R-:W3:Y:S04]  /*1d0e0*/  LDL.LU R2, [R1+0xb34] ;  /* 0x000b340001027983 */ /* 0x000ee80000300800 */
[----:B------:R-:W3:Y:S04]  /*1d0f0*/  LDL.LU R3, [R1+0xb30] ;  /* 0x000b300001037983 */ /* 0x000ee80000300800 */
[----:B------:R-:W2:Y:S04]  /*1d100*/  LDL.LU R20, [R1+0x170] ;  /* 0x0001700001147983 */ /* 0x000ea80000300800 */
        /* <DEDUP_REMOVED lines=19> */
[----:B------:R-:W2:Y:S04]  /*1d240*/  LDL.LU R22, [R1+0x1f8] ;  /* 0x0001f80001167983 */ /* 0x000ea80000300800 */
[----:B------:R-:W2:Y:S04]  /*1d250*/  LDL.LU R23, [R1+0x1fc] ;  /* 0x0001fc0001177983 */ /* 0x000ea80000300800 */
[----:B------:R-:W-:Y:S04]  /*1d260*/  STL.64 [R1+0xaa8], R6 ;  /* 0x000aa80601007387 */ /* 0x000fe80000100a00 */
[----:B------:R0:W-:Y:S04]  /*1d270*/  STL.64 [R1+0xaa0], R4 ;  /* 0x000aa00401007387 */ /* 0x0001e80000100a00 */
[----:B0-----:R-:W4:Y:S04]  /*1d280*/  LDL.LU R4, [R1+0x150] ;  /* 0x0001500001047983 */ /* 0x001f280000300800 */
[----:B------:R-:W4:Y:S04]  /*1d290*/  LDL.LU R5, [R1+0x154] ;  /* 0x0001540001057983 */ /* 0x000f280000300800 */
[----:B------:R-:W4:Y:S04]  /*1d2a0*/  LDL.LU R6, [R1+0x158] ;  /* 0x0001580001067983 */ /* 0x000f280000300800 */
[----:B------:R-:W4:Y:S04]  /*1d2b0*/  LDL.LU R7, [R1+0x15c] ;  /* 0x00015c0001077983 */ /* 0x000f280000300800 */
[----:B------:R-:W3:Y:S04]  /*1d2c0*/  LDL.LU R16, [R1+0xf0] ;  /* 0x0000f00001107983 */ /* 0x000ee80000300800 */
[----:B------:R-:W3:Y:S04]  /*1d2d0*/  LDL.LU R17, [R1+0xf4] ;  /* 0x0000f40001117983 */ /* 0x000ee80000300800 */
[----:B------:R-:W4:Y:S04]  /*1d2e0*/  LDL.LU R18, [R1+0xf8] ;  /* 0x0000f80001127983 */ /* 0x000f280000300800 */
[----:B------:R-:W4:Y:S01]  /*1d2f0*/  LDL.LU R19, [R1+0xfc] ;  /* 0x0000fc0001137983 */ /* 0x000f220000300800 */
[C---:B--2---:R-:W-:Y:S03]  /*1d300*/  HMMA.16816.F32 R24, R8.reuse, R24, R20 ;  /* 0x000000180818723c */ /* 0x044fe60000001814 */
[----:B----4-:R-:W-:Y:S04]  /*1d310*/  STL.64 [R1+0xa88], R18 ;  /* 0x000a881201007387 */ /* 0x010fe80000100a00 */
[----:B---3--:R0:W-:Y:S04]  /*1d320*/  STL.64 [R1+0xa80], R16 ;  /* 0x000a801001007387 */ /* 0x0081e80000100a00 */
[----:B0-----:R-:W2:Y:S04]  /*1d330*/  LDL.LU R16, [R1+0x110] ;  /* 0x0001100001107983 */ /* 0x001ea80000300800 */
[----:B------:R-:W2:Y:S04]  /*1d340*/  LDL.LU R17, [R1+0x114] ;  /* 0x0001140001117983 */ /* 0x000ea80000300800 */
[----:B------:R-:W2:Y:S04]  /*1d350*/  LDL.LU R18, [R1+0x118] ;  /* 0x0001180001127983 */ /* 0x000ea80000300800 */
[----:B------:R-:W2:Y:S04]  /*1d360*/  LDL.LU R19, [R1+0x11c] ;  /* 0x00011c0001137983 */ /* 0x000ea80000300800 */
[----:B------:R-:W3:Y:S04]  /*1d370*/  LDL.LU R14, [R1+0x664] ;  /* 0x00066400010e7983 */ /* 0x000ee80000300800 */
[----:B------:R-:W4:Y:S04]  /*1d380*/  LDL.LU.64 R22, [R1+0xb28] ;  /* 0x000b280001167983 */ /* 0x000f280000300a00 */
[----:B------:R-:W4:Y:S04]  /*1d390*/  LDL.LU.64 R20, [R1+0xb20] ;  /* 0x000b200001147983 */ /* 0x000f280000300a00 */
        /* <DEDUP_REMOVED lines=16> */
[----:B------:R-:W2:Y:S04]  /*1d4a0*/  LDL.LU.64 R24, [R1+0xae8] ;  /* 0x000ae80001187983 */ /* 0x000ea80000300a00 */
[----:B------:R-:W3:Y:S04]  /*1d4b0*/  LDL.LU R15, [R1+0x638] ;  /* 0x00063800010f7983 */ /* 0x000ee80000300800 */
[----:B---3--:R0:W-:Y:S04]  /*1d4c0*/  STL.64 [R1+0xa58], R14 ;  /* 0x000a580e01007387 */ /* 0x0081e80000100a00 */
[----:B------:R1:W-:Y:S01]  /*1d4d0*/  STL.64 [R1+0xa50], R12 ;  /* 0x000a500c01007387 */ /* 0x0003e20000100a00 */
[----:B0-----:R-:W-:-:S02]  /*1d4e0*/  IMAD.MOV.U32 R14, RZ, RZ, R0 ;  /* 0x000000ffff0e7224 */ /* 0x001fc400078e0000 */
[----:B-1----:R-:W-:Y:S02]  /*1d4f0*/  IMAD.MOV.U32 R12, RZ, RZ, R3 ;  /* 0x000000ffff0c7224 */ /* 0x002fe400078e0003 */
[----:B------:R-:W3:Y:S01]  /*1d500*/  LDL.LU R3, [R1+0xae4] ;  /* 0x000ae40001037983 */ /* 0x000ee20000300800 */
[----:B------:R-:W-:-:S03]  /*1d510*/  IMAD.MOV.U32 R13, RZ, RZ, R2 ;  /* 0x000000ffff0d7224 */ /* 0x000fc600078e0002 */
[----:B------:R-:W2:Y:S04]  /*1d520*/  LDL.LU R2, [R1+0xae0] ;  /* 0x000ae00001027983 */ /* 0x000ea80000300800 */
[----:B------:R-:W3:Y:S04]  /*1d530*/  LDL.LU R0, [R1+0xadc] ;  /* 0x000adc0001007983 */ /* 0x000ee80000300800 */
[----:B------:R-:W2:Y:S01]  /*1d540*/  LDL.LU R15, [R1+0xcc] ;  /* 0x0000cc00010f7983 */ /* 0x000ea20000300800 */
[----:B----4-:R-:W-:Y:S03]  /*1d550*/  HMMA.16816.F32 R20, R8, R26, R20 ;  /* 0x0000001a0814723c */ /* 0x010fe60000001814 */
[----:B--2---:R0:W-:Y:S04]  /*1d560*/  STL.64 [R1+0xa68], R14 ;  /* 0x000a680e01007387 */ /* 0x0041e80000100a00 */
[----:B------:R1:W-:Y:S01]  /*1d570*/  STL.64 [R1+0xa60], R12 ;  /* 0x000a600c01007387 */ /* 0x0003e20000100a00 */
[----:B0-----:R-:W-:-:S02]  /*1d580*/  IMAD.MOV.U32 R14, RZ, RZ, R2 ;  /* 0x000000ffff0e7224 */ /* 0x001fc400078e0002 */
[----:B---3--:R-:W-:Y:S01]  /*1d590*/  IMAD.MOV.U32 R15, RZ, RZ, R0 ;  /* 0x000000ffff0f7224 */ /* 0x008fe200078e0000 */
[----:B-1----:R-:W2:Y:S01]  /*1d5a0*/  LDL.LU R12, [R1+0xe0] ;  /* 0x0000e000010c7983 */ /* 0x002ea20000300800 */
[----:B------:R-:W-:-:S03]  /*1d5b0*/  IMAD.MOV.U32 R13, RZ, RZ, R3 ;  /* 0x000000ffff0d7224 */ /* 0x000fc600078e0003 */
[----:B------:R-:W3:Y:S04]  /*1d5c0*/  LDL.LU R3, [R1+0xad8] ;  /* 0x000ad80001037983 */ /* 0x000ee80000300800 */
[----:B------:R-:W4:Y:S04]  /*1d5d0*/  LDL.LU R2, [R1+0xad4] ;  /* 0x000ad40001027983 */ /* 0x000f280000300800 */
[----:B------:R-:W4:Y:S04]  /*1d5e0*/  LDL.LU R0, [R1+0xad0] ;  /* 0x000ad00001007983 */ /* 0x000f280000300800 */
[----:B------:R-:W-:Y:S04]  /*1d5f0*/  STL.64 [R1+0x190], R20 ;  /* 0x0001901401007387 */ /* 0x000fe80000100a00 */
[----:B------:R0:W-:Y:S04]  /*1d600*/  STL.64 [R1+0x198], R22 ;  /* 0x0001981601007387 */ /* 0x0001e80000100a00 */
[----:B0-----:R-:W2:Y:S04]  /*1d610*/  LDL.LU.64 R22, [R1+0xac8] ;  /* 0x000ac80001167983 */ /* 0x001ea80000300a00 */
[----:B------:R-:W2:Y:S02]  /*1d620*/  LDL.LU.64 R20, [R1+0xac0] ;  /* 0x000ac00001147983 */ /* 0x000ea40000300a00 */
[----:B--2---:R-:W-:Y:S02]  /*1d630*/  HMMA.16816.F32 R24, R8, R24, R20 ;  /* 0x000000180818723c */ /* 0x004fe40000001814 */
[----:B------:R-:W2:Y:S04]  /*1d640*/  LDL.LU.64 R22, [R1+0xab8] ;  /* 0x000ab80001167983 */ /* 0x000ea80000300a00 */
[----:B------:R-:W3:-:S15]  /*1d650*/  LDL.LU.64 R20, [R1+0xab0] ;  /* 0x000ab00001147983 */ /* 0x000ede0000300a00 */
[----:B------:R-:W-:-:S02]  /*1d660*/  NOP ;  /* 0x0000000000007918 */ /* 0x000fc40000000000 */
[----:B------:R0:W-:Y:S04]  /*1d670*/  STL.64 [R1+0x170], R24 ;  /* 0x0001701801007387 */ /* 0x0001e80000100a00 */
[----:B------:R-:W-:Y:S04]  /*1d680*/  STL.64 [R1+0x178], R26 ;  /* 0x0001781a01007387 */ /* 0x000fe80000100a00 */
[----:B0-----:R-:W4:Y:S01]  /*1d690*/  LDL.LU R24, [R1+0x67c] ;  /* 0x00067c0001187983 */ /* 0x001f220000300800 */
[----:B--2---:R-:W-:-:S15]  /*1d6a0*/  HMMA.16816.F32 R4, R8, R22, R4 ;  /* 0x000000160804723c */ /* 0x004fde0000001804 */
[----:B------:R-:W-:-:S08]  /*1d6b0*/  NOP ;  /* 0x0000000000007918 */ /* 0x000fd00000000000 */
[----:B------:R-:W-:Y:S04]  /*1d6c0*/  STL.64 [R1+0x150], R4 ;  /* 0x0001500401007387 */ /* 0x000fe80000100a00 */
[----:B------:R0:W-:Y:S04]  /*1d6d0*/  STL.64 [R1+0x158], R6 ;  /* 0x0001580601007387 */ /* 0x0001e80000100a00 */
[----:B0-----:R-:W3:Y:S04]  /*1d6e0*/  LDL.LU.64 R6, [R1+0xaa8] ;  /* 0x000aa80001067983 */ /* 0x001ee80000300a00 */
[----:B------:R-:W3:Y:S04]  /*1d6f0*/  LDL.LU.64 R4, [R1+0xaa0] ;  /* 0x000aa00001047983 */ /* 0x000ee80000300a00 */
[----:B------:R-:W2:Y:S04]  /*1d700*/  LDL.LU R23, [R1+0x66c] ;  /* 0x00066c0001177983 */ /* 0x000ea80000300800 */
[----:B------:R-:W4:Y:S01]  /*1d710*/  LDL.LU R22, [R1+0x640] ;  /* 0x0006400001167983 */ /* 0x000f220000300800 */
[----:B---3--:R-:W-:-:S15]  /*1d720*/  HMMA.16816.F32 R4, R8, R20, R4 ;  /* 0x000000140804723c */ /* 0x008fde0000001804 */
[----:B------:R-:W-:-:S08]  /*1d730*/  NOP ;  /* 0x0000000000007918 */ /* 0x000fd00000000000 */
[----:B------:R-:W-:Y:S04]  /*1d740*/  STL.64 [R1+0x130], R4 ;  /* 0x0001300401007387 */ /* 0x000fe80000100a00 */
[----:B------:R0:W-:Y:S04]  /*1d750*/  STL.64 [R1+0x138], R6 ;  /* 0x0001380601007387 */ /* 0x0001e80000100a00 */
[----:B0-----:R-:W3:Y:S04]  /*1d760*/  LDL.LU.64 R6, [R1+0xa98] ;  /* 0x000a980001067983 */ /* 0x001ee80000300a00 */
[----:B------:R-:W2:Y:S04]  /*1d770*/  LDL.LU.64 R4, [R1+0xa90] ;  /* 0x000a900001047983 */ /* 0x000ea80000300a00 */
        /* <DEDUP_REMOVED lines=8> */
[----:B------:R-:W2:Y:S04]  /*1d800*/  LDL.LU R4, [R1+0x63c] ;  /* 0x00063c0001047983 */ /* 0x000ea80000300800 */
[----:B------:R-:W4:Y:S04]  /*1d810*/  LDL.LU R5, [R1+0x64c] ;  /* 0x00064c0001057983 */ /* 0x000f280000300800 */
[----:B------:R-:W4:Y:S01]  /*1d820*/  LDL.LU R25, [R1+0x648] ;  /* 0x0006480001197983 */ /* 0x000f220000300800 */
[----:B---3--:R-:W-:-:S15]  /*1d830*/  HMMA.16816.F32 R16, R8, R6, R16 ;  /* 0x000000060810723c */ /* 0x008fde0000001810 */
[----:B------:R-:W-:-:S08]  /*1d840*/  NOP ;  /* 0x0000000000007918 */ /* 0x000fd00000000000 */
[----:B------:R-:W-:Y:S04]  /*1d850*/  STL.64 [R1+0xf0], R16 ;  /* 0x0000f01001007387 */ /* 0x000fe80000100a00 */
[----:B------:R0:W-:Y:S04]  /*1d860*/  STL.64 [R1+0xf8], R18 ;  /* 0x0000f81201007387 */ /* 0x0001e80000100a00 */
[----:B0-----:R-:W3:Y:S04]  /*1d870*/  LDL.LU.64 R18, [R1+0xa78] ;  /* 0x000a780001127983 */ /* 0x001ee80000300a00 */
[----:B------:R-:W2:Y:S04]  /*1d880*/  LDL.LU.64 R16, [R1+0xa70] ;  /* 0x000a700001107983 */ /* 0x000ea80000300a00 */
[----:B------:R-:W4:Y:S01]  /*1d890*/  LDL.LU R26, [R1+0x684] ;  /* 0x00068400011a7983 */ /* 0x000f220000300800 */
[----:B--2---:R-:W-:-:S15]  /*1d8a0*/  HMMA.16816.F32 R12, R8, R16, R12 ;  /* 0x00000010080c723c */ /* 0x004fde000000180c */
[----:B------:R-:W-:-:S08]  /*1d8b0*/  NOP ;  /* 0x0000000000007918 */ /* 0x000fd00000000000 */
[----:B------:R-:W-:Y:S04]  /*1d8c0*/  STL.64 [R1+0xe0], R12 ;  /* 0x0000e00c01007387 */ /* 0x000fe80000100a00 */
[----:B------:R0:W-:Y:S04]  /*1d8d0*/  STL.64 [R1+0xe8], R14 ;  /* 0x0000e80e01007387 */ /* 0x0001e80000100a00 */
[----:B0-----:R-:W3:Y:S04]  /*1d8e0*/  LDL.LU.64 R14, [R1+0xa68] ;  /* 0x000a6800010e7983 */ /* 0x001ee80000300a00 */
[----:B------:R-:W3:Y:S04]  /*1d8f0*/  LDL.LU.64 R12, [R1+0xa60] ;  /* 0x000a6000010c7983 */ /* 0x000ee80000300a00 */
[----:B------:R-:W2:Y:S01]  /*1d900*/  LDL.LU R27, [R1+0x650] ;  /* 0x00065000011b7983 */ /* 0x000ea20000300800 */
[----:B---3--:R-:W-:Y:S03]  /*1d910*/  HMMA.16816.F32 R8, R8, R18, R12 ;  /* 0x000000120808723c */ /* 0x008fe6000000180c */
[----:B------:R-:W3:Y:S04]  /*1d920*/  LDL.LU.64 R14, [R1+0xa58] ;  /* 0x000a5800010e7983 */ /* 0x000ee80000300a00 */
[----:B------:R-:W2:Y:S01]  /*1d930*/  LDL.LU.64 R12, [R1+0xa50] ;  /* 0x000a5000010c7983 */ /* 0x000ea20000300a00 */
[----:B------:R-:W-:-:S03]  /*1d940*/  IADD3 R4, P6, R4, UR34, RZ ;  /* 0x0000002204047c10 */ /* 0x000fc6000ffde0ff */
[----:B------:R-:W3:Y:S01]  /*1d950*/  LDL.LU R28, [R1+0x68c] ;  /* 0x00068c00011c7983 */ /* 0x000ee20000300800 */
[----:B----4-:R-:W-:-:S03]  /*1d960*/  IADD3 R5, P1, R5, UR34, RZ ;  /* 0x0000002205057c10 */ /* 0x010fc6000ff3e0ff */
[----:B------:R-:W4:Y:S01]  /*1d970*/  LDL.LU R29, [R1+0x694] ;  /* 0x00069400011d7983 */ /* 0x000f220000300800 */
[----:B------:R-:W-:Y:S02]  /*1d980*/  IADD3 R20, P2, R20, UR34, RZ ;  /* 0x0000002214147c10 */ /* 0x000fe4000ff5e0ff */
[----:B------:R-:W-:-:S05]  /*1d990*/  IADD3 R23, P5, R23, UR34, RZ ;  /* 0x0000002217177c10 */ /* 0x000fca000ffbe0ff */
[----:B------:R-:W-:Y:S04]  /*1d9a0*/  STL.64 [R1+0xc0], R8 ;  /* 0x0000c00801007387 */ /* 0x000fe80000100a00 */
[----:B------:R-:W-:Y:S01]  /*1d9b0*/  STL.64 [R1+0xc8], R10 ;  /* 0x0000c80a01007387 */ /* 0x000fe20000100a00 */
[----:B--2---:R-:W-:Y:S02]  /*1d9c0*/  IADD3 R12, P0, R12, UR34, RZ ;  /* 0x000000220c0c7c10 */ /* 0x004fe4000ff1e0ff */
[----:B------:R-:W-:-:S03]  /*1d9d0*/  IADD3 R13, P3, R13, UR34, RZ ;  /* 0x000000220d0d7c10 */ /* 0x000fc6000ff7e0ff */
[----:B------:R0:W-:Y:S01]  /*1d9e0*/  STL [R1+0x644], R12 ;  /* 0x0006440c01007387 */ /* 0x0001e20000100800 */
[----:B---3--:R-:W-:-:S03]  /*1d9f0*/  IADD3 R14, P4, R14, UR34, RZ ;  /* 0x000000220e0e7c10 */ /* 0x008fc6000ff9e0ff */
[----:B0-----:R-:W2:Y:S04]  /*1da00*/  LDL.LU R12, [R1+0x660] ;  /* 0x00066000010c7983 */ /* 0x001ea80000300800 */
[----:B------:R-:W-:Y:S04]  /*1da10*/  STL [R1+0x63c], R4 ;  /* 0x00063c0401007387 */ /* 0x000fe80000100800 */
[----:B------:R0:W-:Y:S04]  /*1da20*/  STL [R1+0x65c], R13 ;  /* 0x00065c0d01007387 */ /* 0x0001e80000100800 */
[----:B------:R-:W-:Y:S04]  /*1da30*/  STL [R1+0x64c], R5 ;  /* 0x00064c0501007387 */ /* 0x000fe80000100800 */
[----:B0-----:R-:W3:Y:S04]  /*1da40*/  LDL.LU R13, [R1+0x69c] ;  /* 0x00069c00010d7983 */ /* 0x001ee80000300800 */
[----:B------:R-:W-:Y:S04]  /*1da50*/  STL [R1+0x654], R20 ;  /* 0x0006541401007387 */ /* 0x000fe80000100800 */
[----:B------:R0:W-:Y:S01]  /*1da60*/  STL [R1+0x664], R14 ;  /* 0x0006640e01007387 */ /* 0x0001e20000100800 */
[----:B------:R-:W-:-:S03]  /*1da70*/  IADD3.X R15, R15, UR60, RZ, P6, !PT ;  /* 0x0000003c0f0f7c10 */ /* 0x000fc6000b7fe4ff */
[----:B0-----:R-:W3:Y:S04]  /*1da80*/  LDL.LU R14, [R1+0x668] ;  /* 0x00066800010e7983 */ /* 0x001ee80000300800 */
[----:B------:R-:W3:Y:S04]  /*1da90*/  LDL.LU R20, [R1+0x6a4] ;  /* 0x0006a40001147983 */ /* 0x000ee80000300800 */
[----:B------:R0:W-:Y:S04]  /*1daa0*/  STL [R1+0x66c], R23 ;  /* 0x00066c1701007387 */ /* 0x0001e80000100800 */
[----:B0-----:R-:W3:Y:S04]  /*1dab0*/  LDL.LU R23, [R1+0x670] ;  /* 0x0006700001177983 */ /* 0x001ee80000300800 */
[----:B------:R0:W-:Y:S04]  /*1dac0*/  STL [R1+0x638], R15 ;  /* 0x0006380f01007387 */ /* 0x0001e80000100800 */
[----:B0-----:R-:W3:Y:S01]  /*1dad0*/  LDL.LU R15, [R1+0x6ac] ;  /* 0x0006ac00010f7983 */ /* 0x001ee20000300800 */
[----:B------:R-:W-:-:S02]  /*1dae0*/  IADD3 R21, P6, R21, UR34, RZ ;  /* 0x0000002215157c10 */ /* 0x000fc4000ffde0ff */
[----:B------:R-:W-:Y:S01]  /*1daf0*/  IADD3.X R22, R22, UR60, RZ, P0, !PT ;  /* 0x0000003c16167c10 */ /* 0x000fe200087fe4ff */
[----:B------:R-:W3:Y:S01]  /*1db00*/  LDL.LU R6, [R1+0x6b4] ;  /* 0x0006b40001067983 */ /* 0x000ee20000300800 */
[----:B------:R-:W-:-:S03]  /*1db10*/  IADD3 R24, P0, R24, UR34, RZ ;  /* 0x0000002218187c10 */ /* 0x000fc6000ff1e0ff */
[----:B------:R0:W-:Y:S01]  /*1db20*/  STL [R1+0x674], R21 ;  /* 0x0006741501007387 */ /* 0x0001e20000100800 */
[----:B------:R-:W-:-:S03]  /*1db30*/  IADD3.X R25, R25, UR60, RZ, P1, !PT ;  /* 0x0000003c19197c10 */ /* 0x000fc60008ffe4ff */
[----:B------:R-:W3:Y:S01]  /*1db40*/  LDL.LU R7, [R1+0x680] ;  /* 0x0006800001077983 */ /* 0x000ee20000300800 */
[----:B------:R-:W-:-:S03]  /*1db50*/  IADD3 R26, P1, R26, UR34, RZ ;  /* 0x000000221a1a7c10 */ /* 0x000fc6000ff3e0ff */
[----:B------:R-:W-:Y:S04]  /*1db60*/  STL [R1+0x640], R22 ;  /* 0x0006401601007387 */ /* 0x000fe80000100800 */
[----:B0-----:R-:W3:Y:S01]  /*1db70*/  LDL.LU R21, [R1+0x6bc] ;  /* 0x0006bc0001157983 */ /* 0x001ee20000300800 */
[----:B------:R-:W-:-:S03]  /*1db80*/  IADD3.X R27, R27, UR60, RZ, P2, !PT ;  /* 0x0000003c1b1b7c10 */ /* 0x000fc600097fe4ff */
[----:B------:R0:W-:Y:S01]  /*1db90*/  STL [R1+0x67c], R24 ;  /* 0x00067c1801007387 */ /* 0x0001e20000100800 */
[----:B------:R-:W-:Y:S02]  /*1dba0*/  IADD3.X R3, R3, UR60, RZ, P3, !PT ;  /* 0x0000003c03037c10 */ /* 0x000fe40009ffe4ff */
[----:B------:R-:W-:Y:S01]  /*1dbb0*/  IADD3 R28, P2, R28, UR34, RZ ;  /* 0x000000221c1c7c10 */ /* 0x000fe2000ff5e0ff */
[----:B0-----:R-:W3:Y:S04]  /*1dbc0*/  LDL.LU R24, [R1+0x688] ;  /* 0x0006880001187983 */ /* 0x001ee80000300800 */
[----:B------:R0:W-:Y:S01]  /*1dbd0*/  STL [R1+0x648], R25 ;  /* 0x0006481901007387 */ /* 0x0001e20000100800 */
[----:B----4-:R-:W-:-:S03]  /*1dbe0*/  IADD3 R29, P3, R29, UR34, RZ ;  /* 0x000000221d1d7c10 */ /* 0x010fc6000ff7e0ff */
        /* <DEDUP_REMOVED lines=9> */
[----:B------:R-:W4:Y:S04]  /*1dc80*/  LDL.LU R4, [R1+0x6d4] ;  /* 0x0006d40001047983 */ /* 0x000f280000300800 */
[----:B------:R0:W-:Y:S04]  /*1dc90*/  STL [R1+0x694], R29 ;  /* 0x0006941d01007387 */ /* 0x0001e80000100800 */
[----:B0-----:R-:W4:Y:S04]  /*1dca0*/  LDL.LU R29, [R1+0x6a0] ;  /* 0x0006a000011d7983 */ /* 0x001f280000300800 */
[----:B------:R-:W4:Y:S04]  /*1dcb0*/  LDL.LU R5, [R1+0x6dc] ;  /* 0x0006dc0001057983 */ /* 0x000f280000300800 */
[----:B------:R-:W4:Y:S01]  /*1dcc0*/  LDL.LU R22, [R1+0x6a8] ;  /* 0x0006a80001167983 */ /* 0x000f220000300800 */
[----:B--2---:R-:W-:-:S05]  /*1dcd0*/  IADD3.X R12, R12, UR60, RZ, P4, !PT ;  /* 0x0000003c0c0c7c10 */ /* 0x004fca000a7fe4ff */
[----:B------:R0:W-:Y:S04]  /*1dce0*/  STL [R1+0x660], R12 ;  /* 0x0006600c01007387 */ /* 0x0001e80000100800 */
[----:B0-----:R-:W2:Y:S01]  /*1dcf0*/  LDL.LU R12, [R1+0x6e4] ;  /* 0x0006e400010c7983 */ /* 0x001ea20000300800 */
[----:B---3--:R-:W-:-:S05]  /*1dd00*/  IADD3 R13, P4, R13, UR34, RZ ;  /* 0x000000220d0d7c10 */ /* 0x008fca000ff9e0ff */
[----:B------:R0:W-:Y:S04]  /*1dd10*/  STL [R1+0x69c], R13 ;  /* 0x00069c0d01007387 */ /* 0x0001e80000100800 */
[----:B0-----:R-:W3:Y:S01]  /*1dd20*/  LDL.LU R13, [R1+0x6b0] ;  /* 0x0006b000010d7983 */ /* 0x001ee20000300800 */
[----:B------:R-:W-:Y:S02]  /*1dd30*/  IADD3.X R14, R14, UR60, RZ, P5, !PT ;  /* 0x0000003c0e0e7c10 */ /* 0x000fe4000affe4ff */
[----:B------:R-:W-:-:S03]  /*1dd40*/  IADD3 R20, P5, R20, UR34, RZ ;  /* 0x0000002214147c10 */ /* 0x000fc6000ffbe0ff */
[----:B------:R0:W-:Y:S04]  /*1dd50*/  STL [R1+0x668], R14 ;  /* 0x0006680e01007387 */ /* 0x0001e80000100800 */
[----:B0-----:R-:W3:Y:S01]  /*1dd60*/  LDL.LU R14, [R1+0x6ec] ;  /* 0x0006ec00010e7983 */ /* 0x001ee20000300800 */
[----:B------:R-:W-:-:S05]  /*1dd70*/  IADD3.X R23, R23, UR60, RZ, P6, !PT ;  /* 0x0000003c17177c10 */ /* 0x000fca000b7fe4ff */
[----:B------:R0:W-:Y:S01]  /*1dd80*/  STL [R1+0x670], R23 ;  /* 0x0006701701007387 */ /* 0x0001e20000100800 */
[----:B------:R-:W-:-:S03]  /*1dd90*/  IADD3 R15, P6, R15, UR34, RZ ;  /* 0x000000220f0f7c10 */ /* 0x000fc6000ffde0ff */
[----:B0-----:R-:W3:Y:S04]  /*1dda0*/  LDL.LU R23, [R1+0x6b8] ;  /* 0x0006b80001177983 */ /* 0x001ee80000300800 */
[----:B------:R0:W-:Y:S04]  /*1ddb0*/  STL [R1+0x6a4], R20 ;  /* 0x0006a41401007387 */ /* 0x0001e80000100800 */
[----:B0-----:R-:W3:Y:S04]  /*1ddc0*/  LDL.LU R20, [R1+0x6f4] ;  /* 0x0006f40001147983 */ /* 0x001ee80000300800 */
[----:B------:R0:W-:Y:S04]  /*1ddd0*/  STL [R1+0x6ac], R15 ;  /* 0x0006ac0f01007387 */ /* 0x0001e80000100800 */
[----:B0-----:R-:W3:Y:S01]  /*1dde0*/  LDL.LU R15, [R1+0x6c0] ;  /* 0x0006c000010f7983 */ /* 0x001ee20000300800 */
[----:B------:R-:W-:-:S02]  /*1ddf0*/  IADD3.X R2, R2, UR60, RZ, P0, !PT ;  /* 0x0000003c02027c10 */ /* 0x000fc400087fe4ff */
[----:B------:R-:W-:Y:S02]  /*1de00*/  IADD3 R6, P0, R6, UR34, RZ ;  /* 0x0000002206067c10 */ /* 0x000fe4000ff1e0ff */
[----:B------:R-:W-:Y:S01]  /*1de10*/  IADD3.X R24, R24, UR60, RZ, P2, !PT ;  /* 0x0000003c18187c10 */ /* 0x000fe200097fe4ff */
[----:B------:R0:W-:Y:S01]  /*1de20*/  STL [R1+0x678], R2 ;  /* 0x0006780201007387 */ /* 0x0001e20000100800 */
[----:B------:R-:W-:Y:S02]  /*1de30*/  IADD3.X R7, R7, UR60, RZ, P1, !PT ;  /* 0x0000003c07077c10 */ /* 0x000fe40008ffe4ff */
[----:B------:R-:W-:Y:S01]  /*1de40*/  IADD3 R21, P1, R21, UR34, RZ ;  /* 0x0000002215157c10 */ /* 0x000fe2000ff3e0ff */
[----:B0-----:R-:W3:Y:S01]  /*1de50*/  LDL.LU R2, [R1+0xa48] ;  /* 0x000a480001027983 */ /* 0x001ee20000300800 */
[----:B----4-:R-:W-:-:S03]  /*1de60*/  IADD3 R25, P2, R25, UR34, RZ ;  /* 0x0000002219197c10 */ /* 0x010fc6000ff5e0ff */
[----:B------:R-:W-:Y:S04]  /*1de70*/  STL [R1+0x6b4], R6 ;  /* 0x0006b40601007387 */ /* 0x000fe80000100800 */
[----:B------:R0:W-:Y:S04]  /*1de80*/  STL [R1+0x688], R24 ;  /* 0x0006881801007387 */ /* 0x0001e80000100800 */
[----:B------:R-:W-:Y:S01]  /*1de90*/  STL [R1+0x680], R7 ;  /* 0x0006800701007387 */ /* 0x000fe20000100800 */
[----:B------:R-:W-:-:S03]  /*1dea0*/  IADD3.X R26, R26, UR60, RZ, P3, !PT ;  /* 0x0000003c1a1a7c10 */ /* 0x000fc60009ffe4ff */
[----:B0-----:R-:W4:Y:S04]  /*1deb0*/  LDL.LU R24, [R1+0x6fc] ;  /* 0x0006fc0001187983 */ /* 0x001f280000300800 */
[----:B------:R-:W-:Y:S04]  /*1dec0*/  STL [R1+0x6bc], R21 ;  /* 0x0006bc1501007387 */ /* 0x000fe80000100800 */
[----:B------:R0:W-:Y:S01]  /*1ded0*/  STL [R1+0x6c4], R25 ;  /* 0x0006c41901007387 */ /* 0x0001e20000100800 */
[----:B------:R-:W-:-:S03]  /*1dee0*/  IADD3 R27, P3, R27, UR34, RZ ;  /* 0x000000221b1b7c10 */ /* 0x000fc6000ff7e0ff */
[----:B0-----:R-:W4:Y:S04]  /*1def0*/  LDL.LU R25, [R1+0x6c8] ;  /* 0x0006c80001197983 */ /* 0x001f280000300800 */
[----:B------:R0:W-:Y:S04]  /*1df00*/  STL [R1+0x690], R26 ;  /* 0x0006901a01007387 */ /* 0x0001e80000100800 */
[----:B0-----:R-:W4:Y:S04]  /*1df10*/  LDL.LU R26, [R1+0x704] ;  /* 0x00070400011a7983 */ /* 0x001f280000300800 */
[----:B------:R-:W4:Y:S04]  /*1df20*/  LDL.LU R21, [R1+0x6d0] ;  /* 0x0006d00001157983 */ /* 0x000f280000300800 */
[----:B------:R0:W-:Y:S01]  /*1df30*/  STL [R1+0x6cc], R27 ;  /* 0x0006cc1b01007387 */ /* 0x0001e20000100800 */
[----:B------:R-:W-:-:S02]  /*1df40*/  IADD3.X R28, R28, UR60, RZ, P4, !PT ;  /* 0x0000003c1c1c7c10 */ /* 0x000fc4000a7fe4ff */
[----:B------:R-:W-:Y:S01]  /*1df50*/  IADD3 R4, P4, R4, UR34, RZ ;  /* 0x0000002204047c10 */ /* 0x000fe2000ff9e0ff */
[----:B0-----:R-:W4:Y:S04]  /*1df60*/  LDL.LU R27, [R1+0x70c] ;  /* 0x00070c00011b7983 */ /* 0x001f280000300800 */
[----:B------:R0:W-:Y:S01]  /*1df70*/  STL [R1+0x698], R28 ;  /* 0x0006981c01007387 */ /* 0x0001e20000100800 */
[----:B------:R-:W-:Y:S02]  /*1df80*/  IADD3.X R29, R29, UR60, RZ, P5, !PT ;  /* 0x0000003c1d1d7c10 */ /* 0x000fe4000affe4ff */
[----:B------:R-:W-:Y:S01]  /*1df90*/  IADD3 R5, P5, R5, UR34, RZ ;  /* 0x0000002205057c10 */ /* 0x000fe2000ffbe0ff */
[----:B0-----:R-:W4:Y:S01]  /*1dfa0*/  LDL.LU R28, [R1+0x6d8] ;  /* 0x0006d800011c7983 */ /* 0x001f220000300800 */
[----:B------:R-:W-:-:S03]  /*1dfb0*/  IADD3.X R22, R22, UR60, RZ, P6, !PT ;  /* 0x0000003c16167c10 */ /* 0x000fc6000b7fe4ff */
[----:B------:R0:W-:Y:S04]  /*1dfc0*/  STL [R1+0x6a0], R29 ;  /* 0x0006a01d01007387 */ /* 0x0001e80000100800 */
[----:B0-----:R-:W4:Y:S04]  /*1dfd0*/  LDL.LU R29, [R1+0x714] ;  /* 0x00071400011d7983 */ /* 0x001f280000300800 */
[----:B------:R-:W-:Y:S01]  /*1dfe0*/  STL [R1+0x6d4], R4 ;  /* 0x0006d40401007387 */ /* 0x000fe20000100800 */
[----:B--2---:R-:W-:-:S05]  /*1dff0*/  IADD3 R12, P6, R12, UR34, RZ ;  /* 0x000000220c0c7c10 */ /* 0x004fca000ffde0ff */
[----:B------:R0:W-:Y:S04]  /*1e000*/  STL [R1+0x6e4], R12 ;  /* 0x0006e40c01007387 */ /* 0x0001e80000100800 */
[----:B------:R-:W-:Y:S04]  /*1e010*/  STL [R1+0x6dc], R5 ;  /* 0x0006dc0501007387 */ /* 0x000fe80000100800 */
[----:B0-----:R-:W2:Y:S01]  /*1e020*/  LDL.LU R12, [R1+0x6e0] ;  /* 0x0006e000010c7983 */ /* 0x001ea20000300800 */
[----:B---3--:R-:W-:-:S03]  /*1e030*/  IADD3.X R13, R13, UR60, RZ, P0, !PT ;  /* 0x0000003c0d0d7c10 */ /* 0x008fc600087fe4ff */
[----:B------:R-:W-:Y:S04]  /*1e040*/  STL [R1+0x6a8], R22 ;  /* 0x0006a81601007387 */ /* 0x000fe80000100800 */
[----:B------:R0:W-:Y:S04]  /*1e050*/  STL [R1+0x6b0], R13 ;  /* 0x0006b00d01007387 */ /* 0x0001e80000100800 */
[----:B0-----:R-:W3:Y:S01]  /*1e060*/  LDL.LU R13, [R1+0x71c] ;  /* 0x00071c00010d7983 */ /* 0x001ee20000300800 */
[----:B------:R-:W-:-:S03]  /*1e070*/  IADD3 R14, P0, R14, UR34, RZ ;  /* 0x000000220e0e7c10 */ /* 0x000fc6000ff1e0ff */
[----:B------:R-:W3:Y:S04]  /*1e080*/  LDL.LU R22, [R1+0x6e8] ;  /* 0x0006e80001167983 */ /* 0x000ee80000300800 */
[----:B------:R0:W-:Y:S04]  /*1e090*/  STL [R1+0x6ec], R14 ;  /* 0x0006ec0e01007387 */ /* 0x0001e80000100800 */
[----:B0-----:R-:W3:Y:S01]  /*1e0a0*/  LDL.LU R14, [R1+0x724] ;  /* 0x00072400010e7983 */ /* 0x001ee20000300800 */
[----:B------:R-:W-:-:S05]  /*1e0b0*/  IADD3.X R23, R23, UR60, RZ, P1, !PT ;  /* 0x0000003c17177c10 */ /* 0x000fca0008ffe4ff */
[----:B------:R0:W-:Y:S01]  /*1e0c0*/  STL [R1+0x6b8], R23 ;  /* 0x0006b81701007387 */ /* 0x0001e20000100800 */
[----:B------:R-:W-:-:S03]  /*1e0d0*/  IADD3 R20, P1, R20, UR34, RZ ;  /* 0x0000002214147c10 */ /* 0x000fc6000ff3e0ff */
[----:B0-----:R-:W3:Y:S04]  /*1e0e0*/  LDL.LU R23, [R1+0x6f0] ;  /* 0x0006f00001177983 */ /* 0x001ee80000300800 */
[----:B------:R-:W3:Y:S04]  /*1e0f0*/  LDL.LU R17, [R1+0x72c] ;  /* 0x00072c0001117983 */ /* 0x000ee80000300800 */
[----:B------:R-:W3:Y:S01]  /*1e100*/  LDL.LU R6, [R1+0x6f8] ;  /* 0x0006f80001067983 */ /* 0x000ee20000300800 */
[----:B------:R-:W-:-:S03]  /*1e110*/  IADD3.X R15, R15, UR60, RZ, P2, !PT ;  /* 0x0000003c0f0f7c10 */ /* 0x000fc600097fe4ff */
[----:B------:R0:W-:Y:S04]  /*1e120*/  STL [R1+0x6f4], R20 ;  /* 0x0006f41401007387 */ /* 0x0001e80000100800 */
[----:B------:R-:W3:Y:S04]  /*1e130*/  LDL.LU R7, [R1+0x734] ;  /* 0x0007340001077983 */ /* 0x000ee80000300800 */
[----:B------:R1:W-:Y:S04]  /*1e140*/  STL [R1+0x6c0], R15 ;  /* 0x0006c00f01007387 */ /* 0x0003e80000100800 */
[----:B0-----:R-:W3:Y:S04]  /*1e150*/  LDL.LU R20, [R1+0x700] ;  /* 0x0007000001147983 */ /* 0x001ee80000300800 */
[----:B-1----:R-:W3:Y:S01]  /*1e160*/  LDL.LU R15, [R1+0x73c] ;  /* 0x00073c00010f7983 */ /* 0x002ee20000300800 */
[----:B----4-:R-:W-:-:S05]  /*1e170*/  IADD3 R24, P2, R24, UR34, RZ ;  /* 0x0000002218187c10 */ /* 0x010fca000ff5e0ff */
[----:B------:R0:W-:Y:S04]  /*1e180*/  STL [R1+0x6fc], R24 ;  /* 0x0006fc1801007387 */ /* 0x0001e80000100800 */
[----:B0-----:R-:W4:Y:S01]  /*1e190*/  LDL.LU R24, [R1+0x708] ;  /* 0x0007080001187983 */ /* 0x001f220000300800 */
[----:B------:R-:W-:-:S05]  /*1e1a0*/  IADD3.X R25, R25, UR60, RZ, P3, !PT ;  /* 0x0000003c19197c10 */ /* 0x000fca0009ffe4ff */
[----:B------:R0:W-:Y:S01]  /*1e1b0*/  STL [R1+0x6c8], R25 ;  /* 0x0006c81901007387 */ /* 0x0001e20000100800 */
[----:B------:R-:W-:-:S03]  /*1e1c0*/  IADD3 R26, P3, R26, UR34, RZ ;  /* 0x000000221a1a7c10 */ /* 0x000fc6000ff7e0ff */
[----:B0-----:R-:W4:Y:S01]  /*1e1d0*/  LDL.LU R25, [R1+0x744] ;  /* 0x0007440001197983 */ /* 0x001f220000300800 */
[----:B------:R-:W-:-:S03]  /*1e1e0*/  IADD3.X R21, R21, UR60, RZ, P4, !PT ;  /* 0x0000003c15157c10 */ /* 0x000fc6000a7fe4ff */
[----:B------:R0:W-:Y:S04]  /*1e1f0*/  STL [R1+0x704], R26 ;  /* 0x0007041a01007387 */ /* 0x0001e80000100800 */
[----:B0-----:R-:W4:Y:S01]  /*1e200*/  LDL.LU R26, [R1+0x710] ;  /* 0x00071000011a7983 */ /* 0x001f220000300800 */
[----:B------:R-:W-:-:S05]  /*1e210*/  IADD3 R27, P4, R27, UR34, RZ ;  /* 0x000000221b1b7c10 */ /* 0x000fca000ff9e0ff */
[----:B------:R0:W-:Y:S01]  /*1e220*/  STL [R1+0x70c], R27 ;  /* 0x00070c1b01007387 */ /* 0x0001e20000100800 */
[----:B------:R-:W-:-:S03]  /*1e230*/  IADD3.X R28, R28, UR60, RZ, P5, !PT ;  /* 0x0000003c1c1c7c10 */ /* 0x000fc6000affe4ff */
[----:B0-----:R-:W4:Y:S04]  /*1e240*/  LDL.LU R27, [R1+0x74c] ;  /* 0x00074c00011b7983 */ /* 0x001f280000300800 */
[----:B------:R-:W-:Y:S04]  /*1e250*/  STL [R1+0x6d0], R21 ;  /* 0x0006d01501007387 */ /* 0x000fe80000100800 */
[----:B------:R-:W4:Y:S04]  /*1e260*/  LDL.LU R4, [R1+0x718] ;  /* 0x0007180001047983 */ /* 0x000f280000300800 */
[----:B------:R0:W-:Y:S01]  /*1e270*/  STL [R1+0x6d8], R28 ;  /* 0x0006d81c01007387 */ /* 0x0001e20000100800 */
[----:B------:R-:W-:-:S03]  /*1e280*/  IADD3 R29, P5, R29, UR34, RZ ;  /* 0x000000221d1d7c10 */ /* 0x000fc6000ffbe0ff */
[----:B0-----:R-:W4:Y:S04]  /*1e290*/  LDL.LU R28, [R1+0x754] ;  /* 0x00075400011c7983 */ /* 0x001f280000300800 */
[----:B------:R-:W4:Y:S04]  /*1e2a0*/  LDL.LU R5, [R1+0x720] ;  /* 0x0007200001057983 */ /* 0x000f280000300800 */
[----:B------:R-:W4:Y:S04]  /*1e2b0*/  LDL.LU R21, [R1+0x75c] ;  /* 0x00075c0001157983 */ /* 0x000f280000300800 */
[----:B------:R0:W-:Y:S04]  /*1e2c0*/  STL [R1+0x714], R29 ;  /* 0x0007141d01007387 */ /* 0x0001e80000100800 */
[----:B0-----:R-:W4:Y:S01]  /*1e2d0*/  LDL.LU R29, [R1+0x728] ;  /* 0x00072800011d7983 */ /* 0x001f220000300800 */
[----:B--2---:R-:W-:-:S05]  /*1e2e0*/  IADD3.X R12, R12, UR60, RZ, P6, !PT ;  /* 0x0000003c0c0c7c10 */ /* 0x004fca000b7fe4ff */
[----:B------:R0:W-:Y:S04]  /*1e2f0*/  STL [R1+0x6e0], R12 ;  /* 0x0006e00c01007387 */ /* 0x0001e80000100800 */
[----:B0-----:R-:W2:Y:S01]  /*1e300*/  LDL.LU R12, [R1+0x764] ;  /* 0x00076400010c7983 */ /* 0x001ea20000300800 */
[----:B---3--:R-:W-:Y:S02]  /*1e310*/  IADD3 R13, P6, R13, UR34, RZ ;  /* 0x000000220d0d7c10 */ /* 0x008fe4000ffde0ff */
[----:B------:R-:W-:-:S03]  /*1e320*/  IADD3.X R22, R22, UR60, RZ, P0, !PT ;  /* 0x0000003c16167c10 */ /* 0x000fc600087fe4ff */
[----:B------:R0:W-:Y:S04]  /*1e330*/  STL [R1+0x71c], R13 ;  /* 0x00071c0d01007387 */ /* 0x0001e80000100800 */
[----:B0-----:R-:W3:Y:S01]  /*1e340*/  LDL.LU R13, [R1+0x730] ;  /* 0x00073000010d7983 */ /* 0x001ee20000300800 */
[----:B------:R-:W-:-:S05]  /*1e350*/  IADD3 R14, P0, R14, UR34, RZ ;  /* 0x000000220e0e7c10 */ /* 0x000fca000ff1e0ff */
[----:B------:R0:W-:Y:S04]  /*1e360*/  STL [R1+0x724], R14 ;  /* 0x0007240e01007387 */ /* 0x0001e80000100800 */
[----:B0-----:R-:W3:Y:S01]  /*1e370*/  LDL.LU R14, [R1+0x76c] ;  /* 0x00076c00010e7983 */ /* 0x001ee20000300800 */
[----:B------:R-:W-:-:S03]  /*1e380*/  IADD3.X R23, R23, UR60, RZ, P1, !PT ;  /* 0x0000003c17177c10 */ /* 0x000fc60008ffe4ff */
[----:B------:R0:W-:Y:S01]  /*1e390*/  STL [R1+0x6e8], R22 ;  /* 0x0006e81601007387 */ /* 0x0001e20000100800 */
[----:B------:R-:W-:Y:S02]  /*1e3a0*/  IADD3 R17, P1, R17, UR34, RZ ;  /* 0x0000002211117c10 */ /* 0x000fe4000ff3e0ff */
[----:B------:R-:W-:Y:S01]  /*1e3b0*/  IADD3.X R6, R6, UR60, RZ, P2, !PT ;  /* 0x0000003c06067c10 */ /* 0x000fe200097fe4ff */
[----:B0-----:R-:W3:Y:S04]  /*1e3c0*/  LDL.LU R22, [R1+0x738] ;  /* 0x0007380001167983 */ /* 0x001ee80000300800 */
[----:B------:R0:W-:Y:S01]  /*1e3d0*/  STL [R1+0x6f0], R23 ;  /* 0x0006f01701007387 */ /* 0x0001e20000100800 */
[----:B------:R-:W-:-:S03]  /*1e3e0*/  IADD3 R7, P2, R7, UR34, RZ ;  /* 0x0000002207077c10 */ /* 0x000fc6000ff5e0ff */
[----:B0-----:R-:W3:Y:S01]  /*1e3f0*/  LDL.LU R23, [R1+0x774] ;  /* 0x0007740001177983 */ /* 0x001ee20000300800 */
[----:B------:R-:W-:-:S03]  /*1e400*/  IADD3.X R20, R20, UR60, RZ, P3, !PT ;  /* 0x0000003c14147c10 */ /* 0x000fc60009ffe4ff */
[----:B------:R-:W-:Y:S01]  /*1e410*/  STL [R1+0x72c], R17 ;  /* 0x00072c1101007387 */ /* 0x000fe20000100800 */
[----:B------:R-:W-:-:S03]  /*1e420*/  IADD3 R15, P3, R15, UR34, RZ ;  /* 0x000000220f0f7c10 */ /* 0x000fc6000ff7e0ff */
[----:B------:R-:W-:Y:S04]  /*1e430*/  STL [R1+0x6f8], R6 ;  /* 0x0006f80601007387 */ /* 0x000fe80000100800 */
[----:B------:R0:W-:Y:S04]  /*1e440*/  STL [R1+0x73c], R15 ;  /* 0x00073c0f01007387 */ /* 0x0001e80000100800 */
[----:B------:R-:W-:Y:S04]  /*1e450*/  STL [R1+0x734], R7 ;  /* 0x0007340701007387 */ /* 0x000fe80000100800 */
[----:B0-----:R-:W3:Y:S04]  /*1e460*/  LDL.LU R15, [R1+0x77c] ;  /* 0x00077c00010f7983 */ /* 0x001ee80000300800 */
[----:B------:R-:W-:Y:S01]  /*1e470*/  STL [R1+0x700], R20 ;  /* 0x0007001401007387 */ /* 0x000fe20000100800 */
[----:B----4-:R-:W-:-:S05]  /*1e480*/  IADD3.X R24, R24, UR60, RZ, P4, !PT ;  /* 0x0000003c18187c10 */ /* 0x010fca000a7fe4ff */
[----:B------:R0:W-:Y:S04]  /*1e490*/  STL [R1+0x708], R24 ;  /* 0x0007081801007387 */ /* 0x0001e80000100800 */
[----:B0-----:R-:W4:Y:S01]  /*1e4a0*/  LDL.LU R24, [R1+0x748] ;  /* 0x0007480001187983 */ /* 0x001f220000300800 */
[----:B------:R-:W-:-:S05]  /*1e4b0*/  IADD3 R25, P4, R25, UR34, RZ ;  /* 0x0000002219197c10 */ /* 0x000fca000ff9e0ff */
[----:B------:R0:W-:Y:S01]  /*1e4c0*/  STL [R1+0x744], R25 ;  /* 0x0007441901007387 */ /* 0x0001e20000100800 */
[----:B------:R-:W-:-:S03]  /*1e4d0*/  IADD3.X R26, R26, UR60, RZ, P5, !PT ;  /* 0x0000003c1a1a7c10 */ /* 0x000fc6000affe4ff */
[----:B0-----:R-:W4:Y:S04]  /*1e4e0*/  LDL.LU R25, [R1+0x784] ;  /* 0x0007840001197983 */ /* 0x001f280000300800 */
[----:B------:R-:W4:Y:S04]  /*1e4f0*/  LDL.LU R20, [R1+0x750] ;  /* 0x0007500001147983 */ /* 0x000f280000300800 */
[----:B------:R0:W-:Y:S01]  /*1e500*/  STL [R1+0x710], R26 ;  /* 0x0007101a01007387 */ /* 0x0001e20000100800 */
[----:B------:R-:W-:-:S03]  /*1e510*/  IADD3 R27, P5, R27, UR34, RZ ;  /* 0x000000221b1b7c10 */ /* 0x000fc6000ffbe0ff */
[----:B0-----:R-:W4:Y:S01]  /*1e520*/  LDL.LU R26, [R1+0x78c] ;  /* 0x00078c00011a7983 */ /* 0x001f220000300800 */
[----:B------:R-:W-:-:S03]  /*1e530*/  IADD3.X R4, R4, UR60, RZ, P6, !PT ;  /* 0x0000003c04047c10 */ /* 0x000fc6000b7fe4ff */
[----:B------:R0:W-:Y:S04]  /*1e540*/  STL [R1+0x74c], R27 ;  /* 0x00074c1b01007387 */ /* 0x0001e80000100800 */
[----:B0-----:R-:W4:Y:S01]  /*1e550*/  LDL.LU R27, [R1+0x758] ;  /* 0x00075800011b7983 */ /* 0x001f220000300800 */
[----:B------:R-:W-:Y:S02]  /*1e560*/  IADD3 R28, P6, R28, UR34, RZ ;  /* 0x000000221c1c7c10 */ /* 0x000fe4000ffde0ff */
[----:B------:R-:W-:-:S03]  /*1e570*/  IADD3.X R5, R5, UR60, RZ, P0, !PT ;  /* 0x0000003c05057c10 */ /* 0x000fc600087fe4ff */
[----:B------:R0:W-:Y:S01]  /*1e580*/  STL [R1+0x754], R28 ;  /* 0x0007541c01007387 */ /* 0x0001e20000100800 */
[----:B------:R-:W-:-:S03]  /*1e590*/  IADD3 R21, P0, R21, UR34, RZ ;  /* 0x0000002215157c10 */ /* 0x000fc6000ff1e0ff */
[----:B0-----:R-:W4:Y:S01]  /*1e5a0*/  LDL.LU R28, [R1+0x794] ;  /* 0x00079400011c7983 */ /* 0x001f220000300800 */
[----:B------:R-:W-:-:S03]  /*1e5b0*/  IADD3.X R29, R29, UR60, RZ, P1, !PT ;  /* 0x0000003c1d1d7c10 */ /* 0x000fc60008ffe4ff */
[----:B------:R-:W-:Y:S04]  /*1e5c0*/  STL [R1+0x718], R4 ;  /* 0x0007180401007387 */ /* 0x000fe80000100800 */
[----:B------:R0:W-:Y:S04]  /*1e5d0*/  STL [R1+0x728], R29 ;  /* 0x0007281d01007387 */ /* 0x0001e80000100800 */
[----:B------:R-:W-:Y:S04]  /*1e5e0*/  STL [R1+0x720], R5 ;  /* 0x0007200501007387 */ /* 0x000fe80000100800 */
[----:B0-----:R-:W4:Y:S04]  /*1e5f0*/  LDL.LU R29, [R1+0x79c] ;  /* 0x00079c00011d7983 */ /* 0x001f280000300800 */
[----:B------:R-:W-:Y:S01]  /*1e600*/  STL [R1+0x75c], R21 ;  /* 0x00075c1501007387 */ /* 0x000fe20000100800 */
[----:B------:R-:W-:-:S02]  /*1e610*/  IADD3.X R3, R3, UR60, RZ, P4, !PT ;  /* 0x0000003c03037c10 */ /* 0x000fc4000a7fe4ff */
[----:B--2---:R-:W-:-:S05]  /*1e620*/  IADD3 R12, P1, R12, UR34, RZ ;  /* 0x000000220c0c7c10 */ /* 0x004fca000ff3e0ff */
[----:B------:R0:W-:Y:S04]  /*1e630*/  STL [R1+0x764], R12 ;  /* 0x0007640c01007387 */ /* 0x0001e80000100800 */
[----:B0-----:R-:W2:Y:S01]  /*1e640*/  LDL.LU R12, [R1+0x768] ;  /* 0x00076800010c7983 */ /* 0x001ea20000300800 */
[----:B---3--:R-:W-:-:S03]  /*1e650*/  IADD3.X R13, R13, UR60, RZ, P2, !PT ;  /* 0x0000003c0d0d7c10 */ /* 0x008fc600097fe4ff */
[----:B------:R-:W3:Y:S04]  /*1e660*/  LDL.LU R21, [R1+0x7a4] ;  /* 0x0007a40001157983 */ /* 0x000ee80000300800 */
[----:B------:R0:W-:Y:S04]  /*1e670*/  STL [R1+0x730], R13 ;  /* 0x0007300d01007387 */ /* 0x0001e80000100800 */
[----:B0-----:R-:W3:Y:S01]  /*1e680*/  LDL.LU R13, [R1+0x770] ;  /* 0x00077000010d7983 */ /* 0x001ee20000300800 */
[----:B------:R-:W-:-:S05]  /*1e690*/  IADD3 R14, P2, R14, UR34, RZ ;  /* 0x000000220e0e7c10 */ /* 0x000fca000ff5e0ff */
[----:B------:R0:W-:Y:S01]  /*1e6a0*/  STL [R1+0x76c], R14 ;  /* 0x00076c0e01007387 */ /* 0x0001e20000100800 */
[----:B------:R-:W-:-:S03]  /*1e6b0*/  IADD3.X R22, R22, UR60, RZ, P3, !PT ;  /* 0x0000003c16167c10 */ /* 0x000fc60009ffe4ff */
[----:B0-----:R-:W3:Y:S04]  /*1e6c0*/  LDL.LU R14, [R1+0x7ac] ;  /* 0x0007ac00010e7983 */ /* 0x001ee80000300800 */
[----:B------:R-:W3:Y:S04]  /*1e6d0*/  LDL.LU R7, [R1+0x778] ;  /* 0x0007780001077983 */ /* 0x000ee80000300800 */
[----:B------:R-:W3:Y:S01]  /*1e6e0*/  LDL.LU R5, [R1+0x7b4] ;  /* 0x0007b40001057983 */ /* 0x000ee20000300800 */
[----:B------:R-:W-:-:S03]  /*1e6f0*/  IADD3 R23, P3, R23, UR34, RZ ;  /* 0x0000002217177c10 */ /* 0x000fc6000ff7e0ff */
[----:B------:R0:W-:Y:S04]  /*1e700*/  STL [R1+0x738], R22 ;  /* 0x0007381601007387 */ /* 0x0001e80000100800 */
[----:B0-----:R-:W3:Y:S04]  /*1e710*/  LDL.LU R22, [R1+0x780] ;  /* 0x0007800001167983 */ /* 0x001ee80000300800 */
[----:B------:R-:W-:Y:S04]  /*1e720*/  STL [R1+0x774], R23 ;  /* 0x0007741701007387 */ /* 0x000fe80000100800 */
[----:B------:R0:W-:Y:S01]  /*1e730*/  STL [R1+0x740], R3 ;  /* 0x0007400301007387 */ /* 0x0001e20000100800 */
[----:B------:R-:W-:-:S03]  /*1e740*/  IADD3 R15, P4, R15, UR34, RZ ;  /* 0x000000220f0f7c10 */ /* 0x000fc6000ff9e0ff */
[----:B0-----:R-:W3:Y:S04]  /*1e750*/  LDL.LU R3, [R1+0xa44] ;  /* 0x000a440001037983 */ /* 0x001ee80000300800 */
[----:B------:R-:W3:Y:S04]  /*1e760*/  LDL.LU R23, [R1+0x7bc] ;  /* 0x0007bc0001177983 */ /* 0x000ee80000300800 */
[----:B------:R0:W-:Y:S04]  /*1e770*/  STL [R1+0x77c], R15 ;  /* 0x00077c0f01007387 */ /* 0x0001e80000100800 */
[----:B0-----:R-:W3:Y:S01]  /*1e780*/  LDL.LU R15, [R1+0x788] ;  /* 0x00078800010f7983 */ /* 0x001ee20000300800 */
[----:B----4-:R-:W-:-:S05]  /*1e790*/  IADD3.X R24, R24, UR60, RZ, P5, !PT ;  /* 0x0000003c18187c10 */ /* 0x010fca000affe4ff */
[----:B------:R0:W-:Y:S01]  /*1e7a0*/  STL [R1+0x748], R24 ;  /* 0x0007481801007387 */ /* 0x0001e20000100800 */
[----:B------:R-:W-:-:S03]  /*1e7b0*/  IADD3.X R2, R2, UR60, RZ, P1, !PT ;  /* 0x0000003c02027c10 */ /* 0x000fc60008ffe4ff */
[----:B0-----:R-:W4:Y:S01]  /*1e7c0*/  LDL.LU R24, [R1+0x7c4] ;  /* 0x0007c40001187983 */ /* 0x001f220000300800 */
[----:B------:R-:W-:Y:S02]  /*1e7d0*/  IADD3 R25, P5, R25, UR34, RZ ;  /* 0x0000002219197c10 */ /* 0x000fe4000ffbe0ff */
[----:B------:R-:W-:-:S03]  /*1e7e0*/  IADD3.X R20, R20, UR60, RZ, P6, !PT ;  /* 0x0000003c14147c10 */ /* 0x000fc6000b7fe4ff */
[----:B------:R0:W-:Y:S04]  /*1e7f0*/  STL [R1+0x784], R25 ;  /* 0x0007841901007387 */ /* 0x0001e80000100800 */
[----:B0-----:R-:W4:Y:S01]  /*1e800*/  LDL.LU R25, [R1+0x790] ;  /* 0x0007900001197983 */ /* 0x001f220000300800 */
[----:B------:R-:W-:-:S05]  /*1e810*/  IADD3 R26, P6, R26, UR34, RZ ;  /* 0x000000221a1a7c10 */ /* 0x000fca000ffde0ff */
[----:B------:R0:W-:Y:S04]  /*1e820*/  STL [R1+0x78c], R26 ;  /* 0x00078c1a01007387 */ /* 0x0001e80000100800 */
[----:B0-----:R-:W4:Y:S01]  /*1e830*/  LDL.LU R26, [R1+0x7cc] ;  /* 0x0007cc00011a7983 */ /* 0x001f220000300800 */
[----:B------:R-:W-:-:S03]  /*1e840*/  IADD3.X R27, R27, UR60, RZ, P0, !PT ;  /* 0x0000003c1b1b7c10 */ /* 0x000fc600087fe4ff */
[----:B------:R-:W-:Y:S04]  /*1e850*/  STL [R1+0x750], R20 ;  /* 0x0007501401007387 */ /* 0x000fe80000100800 */
[----:B------:R-:W4:Y:S04]  /*1e860*/  LDL.LU R4, [R1+0x798] ;  /* 0x0007980001047983 */ /* 0x000f280000300800 */
[----:B------:R0:W-:Y:S01]  /*1e870*/  STL [R1+0x758], R27 ;  /* 0x0007581b01007387 */ /* 0x0001e20000100800 */
[----:B------:R-:W-:-:S03]  /*1e880*/  IADD3 R28, P0, R28, UR34, RZ ;  /* 0x000000221c1c7c10 */ /* 0x000fc6000ff1e0ff */
[----:B0-----:R-:W4:Y:S04]  /*1e890*/  LDL.LU R27, [R1+0x7d4] ;  /* 0x0007d400011b7983 */ /* 0x001f280000300800 */
[----:B------:R-:W4:Y:S04]  /*1e8a0*/  LDL.LU R20, [R1+0x7a0] ;  /* 0x0007a00001147983 */ /* 0x000f280000300800 */
[----:B------:R0:W-:Y:S04]  /*1e8b0*/  STL [R1+0x794], R28 ;  /* 0x0007941c01007387 */ /* 0x0001e80000100800 */
[----:B0-----:R-:W4:Y:S01]  /*1e8c0*/  LDL.LU R28, [R1+0x7dc] ;  /* 0x0007dc00011c7983 */ /* 0x001f220000300800 */
[----:B------:R-:W-:-:S03]  /*1e8d0*/  IADD3 R29, P1, R29, UR34, RZ ;  /* 0x000000221d1d7c10 */ /* 0x000fc6000ff3e0ff */
[----:B------:R0:W-:Y:S04]  /*1e8e0*/  STL [R1+0x760], R2 ;  /* 0x0007600201007387 */ /* 0x0001e80000100800 */
[----:B0-----:R-:W4:Y:S04]  /*1e8f0*/  LDL.LU R2, [R1+0xa40] ;  /* 0x000a400001027983 */ /* 0x001f280000300800 */
[----:B------:R0:W-:Y:S04]  /*1e900*/  STL [R1+0x79c], R29 ;  /* 0x00079c1d01007387 */ /* 0x0001e80000100800 */
[----:B0-----:R-:W4:Y:S01]  /*1e910*/  LDL.LU R29, [R1+0x7a8] ;  /* 0x0007a800011d7983 */ /* 0x001f220000300800 */
[----:B--2---:R-:W-:-:S02]  /*1e920*/  IADD3.X R12, R12, UR60, RZ, P2, !PT ;  /* 0x0000003c0c0c7c10 */ /* 0x004fc400097fe4ff */
[----:B---3--:R-:W-:-:S03]  /*1e930*/  IADD3 R21, P2, R21, UR34, RZ ;  /* 0x0000002215157c10 */ /* 0x008fc6000ff5e0ff */
[----:B------:R0:W-:Y:S04]  /*1e940*/  STL [R1+0x768], R12 ;  /* 0x0007680c01007387 */ /* 0x0001e80000100800 */
[----:B0-----:R-:W2:Y:S01]  /*1e950*/  LDL.LU R12, [R1+0x7e4] ;  /* 0x0007e400010c7983 */ /* 0x001ea20000300800 */
[----:B------:R-:W-:-:S05]  /*1e960*/  IADD3.X R13, R13, UR60, RZ, P3, !PT ;  /* 0x0000003c0d0d7c10 */ /* 0x000fca0009ffe4ff */
[----:B------:R0:W-:Y:S04]  /*1e970*/  STL [R1+0x770], R13 ;  /* 0x0007700d01007387 */ /* 0x0001e80000100800 */
[----:B0-----:R-:W3:Y:S01]  /*1e980*/  LDL.LU R13, [R1+0x7b0] ;  /* 0x0007b000010d7983 */ /* 0x001ee20000300800 */
[----:B------:R-:W-:-:S03]  /*1e990*/  IADD3 R14, P3, R14, UR34, RZ ;  /* 0x000000220e0e7c10 */ /* 0x000fc6000ff7e0ff */
[----:B------:R0:W-:Y:S01]  /*1e9a0*/  STL [R1+0x7a4], R21 ;  /* 0x0007a41501007387 */ /* 0x0001e20000100800 */
[----:B------:R-:W-:Y:S02]  /*1e9b0*/  IADD3.X R7, R7, UR60, RZ, P4, !PT ;  /* 0x0000003c07077c10 */ /* 0x000fe4000a7fe4ff */
[----:B------:R-:W-:Y:S01]  /*1e9c0*/  IADD3 R5, P4, R5, UR34, RZ ;  /* 0x0000002205057c10 */ /* 0x000fe2000ff9e0ff */
[----:B0-----:R-:W3:Y:S04]  /*1e9d0*/  LDL.LU R21, [R1+0x7ec] ;  /* 0x0007ec0001157983 */ /* 0x001ee80000300800 */
[----:B------:R0:W-:Y:S01]  /*1e9e0*/  STL [R1+0x7ac], R14 ;  /* 0x0007ac0e01007387 */ /* 0x0001e20000100800 */
[----:B------:R-:W-:-:S03]  /*1e9f0*/  IADD3.X R22, R22, UR60, RZ, P5, !PT ;  /* 0x0000003c16167c10 */ /* 0x000fc6000affe4ff */
[----:B0-----:R-:W3:Y:S04]  /*1ea00*/  LDL.LU R14, [R1+0x7b8] ;  /* 0x0007b800010e7983 */ /* 0x001ee80000300800 */
[----:B------:R0:W-:Y:S04]  /*1ea10*/  STL [R1+0x780], R22 ;  /* 0x0007801601007387 */ /* 0x0001e80000100800 */
[----:B------:R-:W-:Y:S04]  /*1ea20*/  STL [R1+0x778], R7 ;  /* 0x0007780701007387 */ /* 0x000fe80000100800 */
[----:B0-----:R-:W3:Y:S01]  /*1ea30*/  LDL.LU R22, [R1+0x7f4] ;  /* 0x0007f40001167983 */ /* 0x001ee20000300800 */
[----:B------:R-:W-:-:S03]  /*1ea40*/  IADD3 R23, P5, R23, UR34, RZ ;  /* 0x0000002217177c10 */ /* 0x000fc6000ffbe0ff */
[----:B------:R-:W-:Y:S04]  /*1ea50*/  STL [R1+0x7b4], R5 ;  /* 0x0007b40501007387 */ /* 0x000fe80000100800 */
[----:B------:R0:W-:Y:S01]  /*1ea60*/  STL [R1+0x7bc], R23 ;  /* 0x0007bc1701007387 */ /* 0x0001e20000100800 */
[----:B------:R-:W-:-:S03]  /*1ea70*/  IADD3.X R15, R15, UR60, RZ, P6, !PT ;  /* 0x0000003c0f0f7c10 */ /* 0x000fc6000b7fe4ff */
[----:B0-----:R-:W3:Y:S04]  /*1ea80*/  LDL.LU R23, [R1+0x7c0] ;  /* 0x0007c00001177983 */ /* 0x001ee80000300800 */
[----:B------:R0:W-:Y:S04]  /*1ea90*/  STL [R1+0x788], R15 ;  /* 0x0007880f01007387 */ /* 0x0001e80000100800 */
[----:B0-----:R-:W3:Y:S01]  /*1eaa0*/  LDL.LU R15, [R1+0x7fc] ;  /* 0x0007fc00010f7983 */ /* 0x001ee20000300800 */
[----:B----4-:R-:W-:-:S05]  /*1eab0*/  IADD3 R24, P6, R24, UR34, RZ ;  /* 0x0000002218187c10 */ /* 0x010fca000ffde0ff */
[----:B------:R0:W-:Y:S04]  /*1eac0*/  STL [R1+0x7c4], R24 ;  /* 0x0007c41801007387 */ /* 0x0001e80000100800 */
[----:B0-----:R-:W4:Y:S01]  /*1ead0*/  LDL.LU R24, [R1+0x7c8] ;  /* 0x0007c80001187983 */ /* 0x001f220000300800 */
[----:B------:R-:W-:-:S03]  /*1eae0*/  IADD3.X R25, R25, UR60, RZ, P0, !PT ;  /* 0x0000003c19197c10 */ /* 0x000fc600087fe4ff */
[----:B------:R-:W4:Y:S04]  /*1eaf0*/  LDL.LU R5, [R1+0x804] ;  /* 0x0008040001057983 */ /* 0x000f280000300800 */
[----:B------:R0:W-:Y:S04]  /*1eb00*/  STL [R1+0x790], R25 ;  /* 0x0007901901007387 */ /* 0x0001e80000100800 */
[----:B0-----:R-:W4:Y:S01]  /*1eb10*/  LDL.LU R25, [R1+0x7d0] ;  /* 0x0007d00001197983 */ /* 0x001f220000300800 */
[----:B------:R-:W-:Y:S02]  /*1eb20*/  IADD3 R26, P0, R26, UR34, RZ ;  /* 0x000000221a1a7c10 */ /* 0x000fe4000ff1e0ff */
[----:B------:R-:W-:-:S03]  /*1eb30*/  IADD3.X R4, R4, UR60, RZ, P1, !PT ;  /* 0x0000003c04047c10 */ /* 0x000fc60008ffe4ff */
[----:B------:R0:W-:Y:S04]  /*1eb40*/  STL [R1+0x7cc], R26 ;  /* 0x0007cc1a01007387 */ /* 0x0001e80000100800 */
[----:B0-----:R-:W4:Y:S01]  /*1eb50*/  LDL.LU R26, [R1+0x80c] ;  /* 0x00080c00011a7983 */ /* 0x001f220000300800 */
[----:B------:R-:W-:Y:S02]  /*1eb60*/  IADD3 R27, P1, R27, UR34, RZ ;  /* 0x000000221b1b7c10 */ /* 0x000fe4000ff3e0ff */
[----:B------:R-:W-:-:S03]  /*1eb70*/  IADD3.X R20, R20, UR60, RZ, P2, !PT ;  /* 0x0000003c14147c10 */ /* 0x000fc600097fe4ff */
[----:B------:R0:W-:Y:S04]  /*1eb80*/  STL [R1+0x7d4], R27 ;  /* 0x0007d41b01007387 */ /* 0x0001e80000100800 */
[----:B0-----:R-:W4:Y:S01]  /*1eb90*/  LDL.LU R27, [R1+0x7d8] ;  /* 0x0007d800011b7983 */ /* 0x001f220000300800 */
[----:B------:R-:W-:-:S03]  /*1eba0*/  IADD3 R28, P2, R28, UR34, RZ ;  /* 0x000000221c1c7c10 */ /* 0x000fc6000ff5e0ff */
[----:B------:R-:W-:Y:S04]  /*1ebb0*/  STL [R1+0x798], R4 ;  /* 0x0007980401007387 */ /* 0x000fe80000100800 */
[----:B------:R-:W4:Y:S04]  /*1ebc0*/  LDL.LU R6, [R1+0x814] ;  /* 0x0008140001067983 */ /* 0x000f280000300800 */
[----:B------:R0:W-:Y:S04]  /*1ebd0*/  STL [R1+0x7dc], R28 ;  /* 0x0007dc1c01007387 */ /* 0x0001e80000100800 */
[----:B------:R-:W-:Y:S04]  /*1ebe0*/  STL [R1+0x7a0], R20 ;  /* 0x0007a01401007387 */ /* 0x000fe80000100800 */
[----:B0-----:R-:W4:Y:S01]  /*1ebf0*/  LDL.LU R28, [R1+0x7e0] ;  /* 0x0007e000011c7983 */ /* 0x001f220000300800 */
[----:B------:R-:W-:-:S05]  /*1ec00*/  IADD3.X R29, R29, UR60, RZ, P3, !PT ;  /* 0x0000003c1d1d7c10 */ /* 0x000fca0009ffe4ff */
[----:B------:R0:W-:Y:S04]  /*1ec10*/  STL [R1+0x7a8], R29 ;  /* 0x0007a81d01007387 */ /* 0x0001e80000100800 */
[----:B0-----:R-:W4:Y:S04]  /*1ec20*/  LDL.LU R29, [R1+0x81c] ;  /* 0x00081c00011d7983 */ /* 0x001f280000300800 */
[----:B------:R-:W4:Y:S01]  /*1ec30*/  LDL.LU R20, [R1+0x7e8] ;  /* 0x0007e80001147983 */ /* 0x000f220000300800 */
[----:B--2---:R-:W-:-:S05]  /*1ec40*/  IADD3 R12, P3, R12, UR34, RZ ;  /* 0x000000220c0c7c10 */ /* 0x004fca000ff7e0ff */
[----:B------:R0:W-:Y:S04]  /*1ec50*/  STL [R1+0x7e4], R12 ;  /* 0x0007e40c01007387 */ /* 0x0001e80000100800 */
[----:B0-----:R-:W2:Y:S01]  /*1ec60*/  LDL.LU R12, [R1+0x824] ;  /* 0x00082400010c7983 */ /* 0x001ea20000300800 */
[----:B---3--:R-:W-:-:S05]  /*1ec70*/  IADD3.X R13, R13, UR60, RZ, P4, !PT ;  /* 0x0000003c0d0d7c10 */ /* 0x008fca000a7fe4ff */
[----:B------:R0:W-:Y:S01]  /*1ec80*/  STL [R1+0x7b0], R13 ;  /* 0x0007b00d01007387 */ /* 0x0001e20000100800 */
[----:B------:R-:W-:-:S03]  /*1ec90*/  IADD3 R21, P4, R21, UR34, RZ ;  /* 0x0000002215157c10 */ /* 0x000fc6000ff9e0ff */
[----:B0-----:R-:W3:Y:S04]  /*1eca0*/  LDL.LU R13, [R1+0x7f0] ;  /* 0x0007f000010d7983 */ /* 0x001ee80000300800 */
[----:B------:R-:W3:Y:S04]  /*1ecb0*/  LDL.LU R7, [R1+0x82c] ;  /* 0x00082c0001077983 */ /* 0x000ee80000300800 */
[----:B------:R0:W-:Y:S01]  /*1ecc0*/  STL [R1+0x7ec], R21 ;  /* 0x0007ec1501007387 */ /* 0x0001e20000100800 */
[----:B------:R-:W-:-:S03]  /*1ecd0*/  IADD3.X R14, R14, UR60, RZ, P5, !PT ;  /* 0x0000003c0e0e7c10 */ /* 0x000fc6000affe4ff */
[----:B0-----:R-:W3:Y:S04]  /*1ece0*/  LDL.LU R21, [R1+0x7f8] ;  /* 0x0007f80001157983 */ /* 0x001ee80000300800 */
[----:B------:R0:W-:Y:S01]  /*1ecf0*/  STL [R1+0x7b8], R14 ;  /* 0x0007b80e01007387 */ /* 0x0001e20000100800 */
[----:B------:R-:W-:-:S03]  /*1ed00*/  IADD3 R22, P5, R22, UR34, RZ ;  /* 0x0000002216167c10 */ /* 0x000fc6000ffbe0ff */
[----:B0-----:R-:W3:Y:S04]  /*1ed10*/  LDL.LU R14, [R1+0x834] ;  /* 0x00083400010e7983 */ /* 0x001ee80000300800 */
[----:B------:R0:W-:Y:S04]  /*1ed20*/  STL [R1+0x7f4], R22 ;  /* 0x0007f41601007387 */ /* 0x0001e80000100800 */
[----:B0-----:R-:W3:Y:S01]  /*1ed30*/  LDL.LU R22, [R1+0x800] ;  /* 0x0008000001167983 */ /* 0x001ee20000300800 */
[----:B------:R-:W-:-:S05]  /*1ed40*/  IADD3.X R23, R23, UR60, RZ, P6, !PT ;  /* 0x0000003c17177c10 */ /* 0x000fca000b7fe4ff */
[----:B------:R0:W-:Y:S01]  /*1ed50*/  STL [R1+0x7c0], R23 ;  /* 0x0007c01701007387 */ /* 0x0001e20000100800 */
[----:B------:R-:W-:-:S03]  /*1ed60*/  IADD3 R15, P6, R15, UR34, RZ ;  /* 0x000000220f0f7c10 */ /* 0x000fc6000ffde0ff */
[----:B0-----:R-:W3:Y:S04]  /*1ed70*/  LDL.LU R23, [R1+0x83c] ;  /* 0x00083c0001177983 */ /* 0x001ee80000300800 */
[----:B------:R0:W-:Y:S04]  /*1ed80*/  STL [R1+0x7fc], R15 ;  /* 0x0007fc0f01007387 */ /* 0x0001e80000100800 */
[----:B0-----:R-:W3:Y:S01]  /*1ed90*/  LDL.LU R15, [R1+0x808] ;  /* 0x00080800010f7983 */ /* 0x001ee20000300800 */
[----:B----4-:R-:W-:Y:S02]  /*1eda0*/  IADD3.X R24, R24, UR60, RZ, P0, !PT ;  /* 0x0000003c18187c10 */ /* 0x010fe400087fe4ff */
[----:B------:R-:W-:-:S03]  /*1edb0*/  IADD3 R5, P0, R5, UR34, RZ ;  /* 0x0000002205057c10 */ /* 0x000fc6000ff1e0ff */
[----:B------:R0:W-:Y:S04]  /*1edc0*/  STL [R1+0x7c8], R24 ;  /* 0x0007c81801007387 */ /* 0x0001e80000100800 */
[----:B0-----:R-:W4:Y:S01]  /*1edd0*/  LDL.LU R24, [R1+0x844] ;  /* 0x0008440001187983 */ /* 0x001f220000300800 */
[----:B------:R-:W-:-:S05]  /*1ede0*/  IADD3.X R25, R25, UR60, RZ, P1, !PT ;  /* 0x0000003c19197c10 */ /* 0x000fca0008ffe4ff */
[----:B------:R0:W-:Y:S04]  /*1edf0*/  STL [R1+0x7d0], R25 ;  /* 0x0007d01901007387 */ /* 0x0001e80000100800 */
[----:B0-----:R-:W4:Y:S04]  /*1ee00*/  LDL.LU R25, [R1+0x810] ;  /* 0x0008100001197983 */ /* 0x001f280000300800 */
[----:B------:R-:W-:Y:S01]  /*1ee10*/  STL [R1+0x804], R5 ;  /* 0x0008040501007387 */ /* 0x000fe20000100800 */
[----:B------:R-:W-:-:S03]  /*1ee20*/  IADD3 R26, P1, R26, UR34, RZ ;  /* 0x000000221a1a7c10 */ /* 0x000fc6000ff3e0ff */
[----:B------:R-:W4:Y:S04]  /*1ee30*/  LDL.LU R4, [R1+0x84c] ;  /* 0x00084c0001047983 */ /* 0x000f280000300800 */
[----:B------:R0:W-:Y:S04]  /*1ee40*/  STL [R1+0x80c], R26 ;  /* 0x00080c1a01007387 */ /* 0x0001e80000100800 */
[----:B0-----:R-:W4:Y:S01]  /*1ee50*/  LDL.LU R26, [R1+0x818] ;  /* 0x00081800011a7983 */ /* 0x001f220000300800 */
[----:B------:R-:W-:-:S03]  /*1ee60*/  IADD3.X R27, R27, UR60, RZ, P2, !PT ;  /* 0x0000003c1b1b7c10 */ /* 0x000fc600097fe4ff */
[----:B------:R-:W4:Y:S04]  /*1ee70*/  LDL.LU R5, [R1+0x854] ;  /* 0x0008540001057983 */ /* 0x000f280000300800 */
[----:B------:R0:W-:Y:S01]  /*1ee80*/  STL [R1+0x7d8], R27 ;  /* 0x0007d81b01007387 */ /* 0x0001e20000100800 */
[----:B------:R-:W-:-:S03]  /*1ee90*/  IADD3 R6, P2, R6, UR34, RZ ;  /* 0x0000002206067c10 */ /* 0x000fc6000ff5e0ff */
[----:B0-----:R-:W4:Y:S01]  /*1eea0*/  LDL.LU R27, [R1+0x820] ;  /* 0x00082000011b7983 */ /* 0x001f220000300800 */
[----:B------:R-:W-:-:S05]  /*1eeb0*/  IADD3.X R28, R28, UR60, RZ, P3, !PT ;  /* 0x0000003c1c1c7c10 */ /* 0x000fca0009ffe4ff */
[----:B------:R0:W-:Y:S04]  /*1eec0*/  STL [R1+0x7e0], R28 ;  /* 0x0007e01c01007387 */ /* 0x0001e80000100800 */
[----:B0-----:R-:W4:Y:S04]  /*1eed0*/  LDL.LU R28, [R1+0x85c] ;  /* 0x00085c00011c7983 */ /* 0x001f280000300800 */
[----:B------:R-:W-:Y:S01]  /*1eee0*/  STL [R1+0x814], R6 ;  /* 0x0008140601007387 */ /* 0x000fe20000100800 */
[----:B------:R-:W-:Y:S02]  /*1eef0*/  IADD3 R29, P3, R29, UR34, RZ ;  /* 0x000000221d1d7c10 */ /* 0x000fe4000ff7e0ff */
[----:B------:R-:W-:-:S03]  /*1ef00*/  IADD3.X R20, R20, UR60, RZ, P4, !PT ;  /* 0x0000003c14147c10 */ /* 0x000fc6000a7fe4ff */
[----:B------:R0:W-:Y:S04]  /*1ef10*/  STL [R1+0x81c], R29 ;  /* 0x00081c1d01007387 */ /* 0x0001e80000100800 */
[----:B0-----:R-:W4:Y:S01]  /*1ef20*/  LDL.LU R29, [R1+0x828] ;  /* 0x00082800011d7983 */ /* 0x001f220000300800 */
[----:B--2---:R-:W-:-:S05]  /*1ef30*/  IADD3 R12, P4, R12, UR34, RZ ;  /* 0x000000220c0c7c10 */ /* 0x004fca000ff9e0ff */
[----:B------:R0:W-:Y:S04]  /*1ef40*/  STL [R1+0x824], R12 ;  /* 0x0008240c01007387 */ /* 0x0001e80000100800 */
[----:B0-----:R-:W2:Y:S01]  /*1ef50*/  LDL.LU R12, [R1+0x864] ;  /* 0x00086400010c7983 */ /* 0x001ea20000300800 */
[----:B---3--:R-:W-:-:S03]  /*1ef60*/  IADD3.X R13, R13, UR60, RZ, P5, !PT ;  /* 0x0000003c0d0d7c10 */ /* 0x008fc6000affe4ff */
[----:B------:R0:W-:Y:S01]  /*1ef70*/  STL [R1+0x7e8], R20 ;  /* 0x0007e81401007387 */ /* 0x0001e20000100800 */
[----:B------:R-:W-:-:S03]  /*1ef80*/  IADD3 R7, P5, R7, UR34, RZ ;  /* 0x0000002207077c10 */ /* 0x000fc6000ffbe0ff */
[----:B0-----:R-:W3:Y:S04]  /*1ef90*/  LDL.LU R20, [R1+0x830] ;  /* 0x0008300001147983 */ /* 0x001ee80000300800 */
[----:B------:R0:W-:Y:S01]  /*1efa0*/  STL [R1+0x7f0], R13 ;  /* 0x0007f00d01007387 */ /* 0x0001e20000100800 */
[----:B------:R-:W-:-:S03]  /*1efb0*/  IADD3.X R21, R21, UR60, RZ, P6, !PT ;  /* 0x0000003c15157c10 */ /* 0x000fc6000b7fe4ff */
[----:B0-----:R-:W3:Y:S01]  /*1efc0*/  LDL.LU R13, [R1+0x86c] ;  /* 0x00086c00010d7983 */ /* 0x001ee20000300800 */
[----:B------:R-:W-:-:S05]  /*1efd0*/  IADD3 R14, P6, R14, UR34, RZ ;  /* 0x000000220e0e7c10 */ /* 0x000fca000ffde0ff */
[----:B------:R0:W-:Y:S04]  /*1efe0*/  STL [R1+0x834], R14 ;  /* 0x0008340e01007387 */ /* 0x0001e80000100800 */
[----:B------:R-:W-:Y:S01]  /*1eff0*/  STL [R1+0x82c], R7 ;  /* 0x00082c0701007387 */ /* 0x000fe20000100800 */
[----:B------:R-:W-:-:S03]  /*1f000*/  IADD3.X R22, R22, UR60, RZ, P0, !PT ;  /* 0x0000003c16167c10 */ /* 0x000fc600087fe4ff */
[----:B0-----:R-:W3:Y:S04]  /*1f010*/  LDL.LU R14, [R1+0x874] ;  /* 0x00087400010e7983 */ /* 0x001ee80000300800 */
[----:B------:R0:W-:Y:S04]  /*1f020*/  STL [R1+0x7f8], R21 ;  /* 0x0007f81501007387 */ /* 0x0001e80000100800 */
[----:B0-----:R-:W3:Y:S01]  /*1f030*/  LDL.LU R21, [R1+0x840] ;  /* 0x0008400001157983 */ /* 0x001ee20000300800 */
[----:B------:R-:W-:-:S03]  /*1f040*/  IADD3 R23, P0, R23, UR34, RZ ;  /* 0x0000002217177c10 */ /* 0x000fc6000ff1e0ff */
[----:B------:R0:W-:Y:S04]  /*1f050*/  STL [R1+0x800], R22 ;  /* 0x0008001601007387 */ /* 0x0001e80000100800 */
[----:B0-----:R-:W3:Y:S01]  /*1f060*/  LDL.LU R22, [R1+0x87c] ;  /* 0x00087c0001167983 */ /* 0x001ee20000300800 */
[----:B------:R-:W-:-:S05]  /*1f070*/  IADD3.X R15, R15, UR60, RZ, P1, !PT ;  /* 0x0000003c0f0f7c10 */ /* 0x000fca0008ffe4ff */
[----:B------:R0:W-:Y:S04]  /*1f080*/  STL [R1+0x808], R15 ;  /* 0x0008080f01007387 */ /* 0x0001e80000100800 */
        /* <DEDUP_REMOVED lines=10> */
[----:B------:R-:W-:Y:S02]  /*1f130*/  IADD3.X R26, R26, UR60, RZ, P3, !PT ;  /* 0x0000003c1a1a7c10 */ /* 0x000fe40009ffe4ff */
[----:B------:R-:W-:-:S03]  /*1f140*/  IADD3 R5, P3, R5, UR34, RZ ;  /* 0x0000002205057c10 */ /* 0x000fc6000ff7e0ff */
[----:B------:R0:W-:Y:S04]  /*1f150*/  STL [R1+0x818], R26 ;  /* 0x0008181a01007387 */ /* 0x0001e80000100800 */
[----:B0-----:R-:W4:Y:S01]  /*1f160*/  LDL.LU R26, [R1+0x894] ;  /* 0x00089400011a7983 */ /* 0x001f220000300800 */
[----:B------:R-:W-:-:S03]  /*1f170*/  IADD3.X R27, R27, UR60, RZ, P4, !PT ;  /* 0x0000003c1b1b7c10 */ /* 0x000fc6000a7fe4ff */
[----:B------:R0:W-:Y:S04]  /*1f180*/  STL [R1+0x84c], R4 ;  /* 0x00084c0401007387 */ /* 0x0001e80000100800 */
[----:B0-----:R-:W4:Y:S04]  /*1f190*/  LDL.LU R4, [R1+0x860] ;  /* 0x0008600001047983 */ /* 0x001f280000300800 */
[----:B------:R0:W-:Y:S04]  /*1f1a0*/  STL [R1+0x820], R27 ;  /* 0x0008201b01007387 */ /* 0x0001e80000100800 */
[----:B------:R-:W-:Y:S01]  /*1f1b0*/  STL [R1+0x854], R5 ;  /* 0x0008540501007387 */ /* 0x000fe20000100800 */
[----:B------:R-:W-:-:S03]  /*1f1c0*/  IADD3 R28, P4, R28, UR34, RZ ;  /* 0x000000221c1c7c10 */ /* 0x000fc6000ff9e0ff */
[----:B0-----:R-:W4:Y:S04]  /*1f1d0*/  LDL.LU R27, [R1+0x89c] ;  /* 0x00089c00011b7983 */ /* 0x001f280000300800 */
[----:B------:R0:W-:Y:S01]  /*1f1e0*/  STL [R1+0x85c], R28 ;  /* 0x00085c1c01007387 */ /* 0x0001e20000100800 */
[----:B------:R-:W-:-:S03]  /*1f1f0*/  IADD3.X R3, R3, UR60, RZ, P0, !PT ;  /* 0x0000003c03037c10 */ /* 0x000fc600087fe4ff */
[----:B0-----:R-:W4:Y:S04]  /*1f200*/  LDL.LU R28, [R1+0x868] ;  /* 0x00086800011c7983 */ /* 0x001f280000300800 */
[----:B------:R-:W4:Y:S01]  /*1f210*/  LDL.LU R5, [R1+0x8a4] ;  /* 0x0008a40001057983 */ /* 0x000f220000300800 */
[----:B------:R-:W-:-:S05]  /*1f220*/  IADD3.X R29, R29, UR60, RZ, P5, !PT ;  /* 0x0000003c1d1d7c10 */ /* 0x000fca000affe4ff */
[----:B------:R0:W-:Y:S04]  /*1f230*/  STL [R1+0x828], R29 ;  /* 0x0008281d01007387 */ /* 0x0001e80000100800 */
[----:B0-----:R-:W4:Y:S01]  /*1f240*/  LDL.LU R29, [R1+0x870] ;  /* 0x00087000011d7983 */ /* 0x001f220000300800 */
[----:B--2---:R-:W-:-:S05]  /*1f250*/  IADD3 R12, P5, R12, UR34, RZ ;  /* 0x000000220c0c7c10 */ /* 0x004fca000ffbe0ff */
[----:B------:R0:W-:Y:S01]  /*1f260*/  STL [R1+0x864], R12 ;  /* 0x0008640c01007387 */ /* 0x0001e20000100800 */
[----:B---3--:R-:W-:-:S03]  /*1f270*/  IADD3.X R20, R20, UR60, RZ, P6, !PT ;  /* 0x0000003c14147c10 */ /* 0x008fc6000b7fe4ff */
[----:B0-----:R-:W2:Y:S04]  /*1f280*/  LDL.LU R12, [R1+0x8ac] ;  /* 0x0008ac00010c7983 */ /* 0x001ea80000300800 */
[----:B------:R0:W-:Y:S01]  /*1f290*/  STL [R1+0x830], R20 ;  /* 0x0008301401007387 */ /* 0x0001e20000100800 */
[----:B------:R-:W-:-:S03]  /*1f2a0*/  IADD3 R13, P6, R13, UR34, RZ ;  /* 0x000000220d0d7c10 */ /* 0x000fc6000ffde0ff */
[----:B0-----:R-:W3:Y:S04]  /*1f2b0*/  LDL.LU R20, [R1+0x878] ;  /* 0x0008780001147983 */ /* 0x001ee80000300800 */
[----:B------:R0:W-:Y:S04]  /*1f2c0*/  STL [R1+0x86c], R13 ;  /* 0x00086c0d01007387 */ /* 0x0001e80000100800 */
[----:B0-----:R-:W3:Y:S04]  /*1f2d0*/  LDL.LU R13, [R1+0x8b4] ;  /* 0x0008b400010d7983 */ /* 0x001ee80000300800 */
[----:B------:R0:W-:Y:S01]  /*1f2e0*/  STL [R1+0x838], R3 ;  /* 0x0008380301007387 */ /* 0x0001e20000100800 */
[----:B------:R-:W-:-:S03]  /*1f2f0*/  IADD3 R14, P0, R14, UR34, RZ ;  /* 0x000000220e0e7c10 */ /* 0x000fc6000ff1e0ff */
[----:B0-----:R-:W3:Y:S04]  /*1f300*/  LDL.LU R3, [R1+0xa3c] ;  /* 0x000a3c0001037983 */ /* 0x001ee80000300800 */
[----:B------:R0:W-:Y:S01]  /*1f310*/  STL [R1+0x874], R14 ;  /* 0x0008740e01007387 */ /* 0x0001e20000100800 */
[----:B------:R-:W-:-:S03]  /*1f320*/  IADD3.X R21, R21, UR60, RZ, P1, !PT ;  /* 0x0000003c15157c10 */ /* 0x000fc60008ffe4ff */
[----:B0-----:R-:W3:Y:S04]  /*1f330*/  LDL.LU R14, [R1+0x880] ;  /* 0x00088000010e7983 */ /* 0x001ee80000300800 */
[----:B------:R0:W-:Y:S01]  /*1f340*/  STL [R1+0x840], R21 ;  /* 0x0008401501007387 */ /* 0x0001e20000100800 */
[----:B------:R-:W-:-:S03]  /*1f350*/  IADD3 R22, P1, R22, UR34, RZ ;  /* 0x0000002216167c10 */ /* 0x000fc6000ff3e0ff */
[----:B0-----:R-:W3:Y:S04]  /*1f360*/  LDL.LU R21, [R1+0x8bc] ;  /* 0x0008bc0001157983 */ /* 0x001ee80000300800 */
[----:B------:R0:W-:Y:S01]  /*1f370*/  STL [R1+0x87c], R22 ;  /* 0x00087c1601007387 */ /* 0x0001e20000100800 */
[----:B------:R-:W-:-:S03]  /*1f380*/  IADD3.X R15, R15, UR60, RZ, P2, !PT ;  /* 0x0000003c0f0f7c10 */ /* 0x000fc600097fe4ff */
[----:B0-----:R-:W3:Y:S04]  /*1f390*/  LDL.LU R22, [R1+0x888] ;  /* 0x0008880001167983 */ /* 0x001ee80000300800 */
[----:B------:R0:W-:Y:S04]  /*1f3a0*/  STL [R1+0x848], R15 ;  /* 0x0008480f01007387 */ /* 0x0001e80000100800 */
[----:B0-----:R-:W3:Y:S01]  /*1f3b0*/  LDL.LU R15, [R1+0x8c4] ;  /* 0x0008c400010f7983 */ /* 0x001ee20000300800 */
[----:B------:R-:W-:Y:S02]  /*1f3c0*/  IADD3 R23, P2, R23, UR34, RZ ;  /* 0x0000002217177c10 */ /* 0x000fe4000ff5e0ff */
[----:B----4-:R-:W-:-:S02]  /*1f3d0*/  IADD3.X R24, R24, UR60, RZ, P3, !PT ;  /* 0x0000003c18187c10 */ /* 0x010fc40009ffe4ff */
[----:B------:R-:W-:-:S03]  /*1f3e0*/  IADD3.X R2, R2, UR60, RZ, P4, !PT ;  /* 0x0000003c02027c10 */ /* 0x000fc6000a7fe4ff */
[----:B------:R0:W-:Y:S04]  /*1f3f0*/  STL [R1+0x850], R24 ;  /* 0x0008501801007387 */ /* 0x0001e80000100800 */
[----:B0-----:R-:W4:Y:S01]  /*1f400*/  LDL.LU R24, [R1+0x890] ;  /* 0x0008900001187983 */ /* 0x001f220000300800 */
[----:B------:R-:W-:-:S03]  /*1f410*/  IADD3 R25, P3, R25, UR34, RZ ;  /* 0x0000002219197c10 */ /* 0x000fc6000ff7e0ff */
[----:B------:R-:W-:Y:S04]  /*1f420*/  STL [R1+0x884], R23 ;  /* 0x0008841701007387 */ /* 0x000fe80000100800 */
[----:B------:R0:W-:Y:S04]  /*1f430*/  STL [R1+0x88c], R25 ;  /* 0x00088c1901007387 */ /* 0x0001e80000100800 */
[----:B0-----:R-:W4:Y:S04]  /*1f440*/  LDL.LU R25, [R1+0x8cc] ;  /* 0x0008cc0001197983 */ /* 0x001f280000300800 */
[----:B------:R0:W-:Y:S01]  /*1f450*/  STL [R1+0x858], R2 ;  /* 0x0008580201007387 */ /* 0x0001e20000100800 */
[----:B------:R-:W-:-:S03]  /*1f460*/  IADD3 R26, P4, R26, UR34, RZ ;  /* 0x000000221a1a7c10 */ /* 0x000fc6000ff9e0ff */
[----:B0-----:R-:W4:Y:S04]  /*1f470*/  LDL.LU R2, [R1+0xa38] ;  /* 0x000a380001027983 */ /* 0x001f280000300800 */
[----:B------:R-:W4:Y:S01]  /*1f480*/  LDL.LU R23, [R1+0x898] ;  /* 0x0008980001177983 */ /* 0x000f220000300800 */
[----:B------:R-:W-:-:S03]  /*1f490*/  IADD3.X R4, R4, UR60, RZ, P5, !PT ;  /* 0x0000003c04047c10 */ /* 0x000fc6000affe4ff */
[----:B------:R0:W-:Y:S04]  /*1f4a0*/  STL [R1+0x894], R26 ;  /* 0x0008941a01007387 */ /* 0x0001e80000100800 */
[----:B0-----:R-:W4:Y:S01]  /*1f4b0*/  LDL.LU R26, [R1+0x8d4] ;  /* 0x0008d400011a7983 */ /* 0x001f220000300800 */
[----:B------:R-:W-:-:S05]  /*1f4c0*/  IADD3 R27, P5, R27, UR34, RZ ;  /* 0x000000221b1b7c10 */ /* 0x000fca000ffbe0ff */
[----:B------:R0:W-:Y:S01]  /*1f4d0*/  STL [R1+0x89c], R27 ;  /* 0x00089c1b01007387 */ /* 0x0001e20000100800 */
[----:B------:R-:W-:-:S03]  /*1f4e0*/  IADD3.X R28, R28, UR60, RZ, P6, !PT ;  /* 0x0000003c1c1c7c10 */ /* 0x000fc6000b7fe4ff */
[----:B0-----:R-:W4:Y:S01]  /*1f4f0*/  LDL.LU R27, [R1+0x8a0] ;  /* 0x0008a000011b7983 */ /* 0x001f220000300800 */
[----:B------:R-:W-:-:S03]  /*1f500*/  IADD3 R5, P6, R5, UR34, RZ ;  /* 0x0000002205057c10 */ /* 0x000fc6000ffde0ff */
[----:B------:R-:W-:Y:S04]  /*1f510*/  STL [R1+0x860], R4 ;  /* 0x0008600401007387 */ /* 0x000fe80000100800 */
[----:B------:R0:W-:Y:S04]  /*1f520*/  STL [R1+0x868], R28 ;  /* 0x0008681c01007387 */ /* 0x0001e80000100800 */
[----:B0-----:R-:W4:Y:S01]  /*1f530*/  LDL.LU R28, [R1+0x8dc] ;  /* 0x0008dc00011c7983 */ /* 0x001f220000300800 */
[----:B------:R-:W-:-:S05]  /*1f540*/  IADD3.X R29, R29, UR60, RZ, P0, !PT ;  /* 0x0000003c1d1d7c10 */ /* 0x000fca00087fe4ff */
[----:B------:R0:W-:Y:S04]  /*1f550*/  STL [R1+0x870], R29 ;  /* 0x0008701d01007387 */ /* 0x0001e80000100800 */
[----:B0-----:R-:W4:Y:S04]  /*1f560*/  LDL.LU R29, [R1+0x8a8] ;  /* 0x0008a800011d7983 */ /* 0x001f280000300800 */
[----:B------:R-:W-:Y:S01]  /*1f570*/  STL [R1+0x8a4], R5 ;  /* 0x0008a40501007387 */ /* 0x000fe20000100800 */
[----:B--2---:R-:W-:-:S05]  /*1f580*/  IADD3 R12, P0, R12, UR34, RZ ;  /* 0x000000220c0c7c10 */ /* 0x004fca000ff1e0ff */
[----:B------:R0:W-:Y:S01]  /*1f590*/  STL [R1+0x8ac], R12 ;  /* 0x0008ac0c01007387 */ /* 0x0001e20000100800 */
[----:B---3--:R-:W-:-:S03]  /*1f5a0*/  IADD3.X R20, R20, UR60, RZ, P1, !PT ;  /* 0x0000003c14147c10 */ /* 0x008fc60008ffe4ff */
[----:B0-----:R-:W2:Y:S01]  /*1f5b0*/  LDL.LU R12, [R1+0x8e4] ;  /* 0x0008e400010c7983 */ /* 0x001ea20000300800 */
[----:B------:R-:W-:-:S05]  /*1f5c0*/  IADD3 R13, P1, R13, UR34, RZ ;  /* 0x000000220d0d7c10 */ /* 0x000fca000ff3e0ff */
[----:B------:R0:W-:Y:S04]  /*1f5d0*/  STL [R1+0x8b4], R13 ;  /* 0x0008b40d01007387 */ /* 0x0001e80000100800 */
[----:B0-----:R-:W3:Y:S04]  /*1f5e0*/  LDL.LU R13, [R1+0x8b0] ;  /* 0x0008b000010d7983 */ /* 0x001ee80000300800 */
[----:B------:R-:W-:Y:S01]  /*1f5f0*/  STL [R1+0x878], R20 ;  /* 0x0008781401007387 */ /* 0x000fe20000100800 */
[----:B------:R-:W-:-:S05]  /*1f600*/  IADD3.X R14, R14, UR60, RZ, P2, !PT ;  /* 0x0000003c0e0e7c10 */ /* 0x000fca00097fe4ff */
[----:B------:R0:W-:Y:S01]  /*1f610*/  STL [R1+0x880], R14 ;  /* 0x0008800e01007387 */ /* 0x0001e20000100800 */
[----:B------:R-:W-:-:S03]  /*1f620*/  IADD3 R21, P2, R21, UR34, RZ ;  /* 0x0000002215157c10 */ /* 0x000fc6000ff5e0ff */
[----:B0-----:R-:W3:Y:S01]  /*1f630*/  LDL.LU R14, [R1+0x8ec] ;  /* 0x0008ec00010e7983 */ /* 0x001ee20000300800 */
[----:B------:R-:W-:-:S05]  /*1f640*/  IADD3.X R22, R22, UR60, RZ, P3, !PT ;  /* 0x0000003c16167c10 */ /* 0x000fca0009ffe4ff */
[----:B------:R0:W-:Y:S04]  /*1f650*/  STL [R1+0x888], R22 ;  /* 0x0008881601007387 */ /* 0x0001e80000100800 */
[----:B------:R-:W-:Y:S01]  /*1f660*/  STL [R1+0x8bc], R21 ;  /* 0x0008bc1501007387 */ /* 0x000fe20000100800 */
[----:B------:R-:W-:-:S03]  /*1f670*/  IADD3 R15, P3, R15, UR34, RZ ;  /* 0x000000220f0f7c10 */ /* 0x000fc6000ff7e0ff */
[----:B0-----:R-:W3:Y:S04]  /*1f680*/  LDL.LU R22, [R1+0x8b8] ;  /* 0x0008b80001167983 */ /* 0x001ee80000300800 */
[----:B------:R0:W-:Y:S04]  /*1f690*/  STL [R1+0x8c4], R15 ;  /* 0x0008c40f01007387 */ /* 0x0001e80000100800 */
[----:B0-----:R-:W3:Y:S01]  /*1f6a0*/  LDL.LU R15, [R1+0x8f4] ;  /* 0x0008f400010f7983 */ /* 0x001ee20000300800 */
[----:B----4-:R-:W-:-:S05]  /*1f6b0*/  IADD3.X R24, R24, UR60, RZ, P4, !PT ;  /* 0x0000003c18187c10 */ /* 0x010fca000a7fe4ff */
[----:B------:R0:W-:Y:S04]  /*1f6c0*/  STL [R1+0x890], R24 ;  /* 0x0008901801007387 */ /* 0x0001e80000100800 */
[----:B0-----:R-:W4:Y:S01]  /*1f6d0*/  LDL.LU R24, [R1+0x8c0] ;  /* 0x0008c00001187983 */ /* 0x001f220000300800 */
[----:B------:R-:W-:-:S05]  /*1f6e0*/  IADD3 R25, P4, R25, UR34, RZ ;  /* 0x0000002219197c10 */ /* 0x000fca000ff9e0ff */
[----:B------:R0:W-:Y:S04]  /*1f6f0*/  STL [R1+0x8cc], R25 ;  /* 0x0008cc1901007387 */ /* 0x0001e80000100800 */
[----:B0-----:R-:W4:Y:S01]  /*1f700*/  LDL.LU R25, [R1+0x8fc] ;  /* 0x0008fc0001197983 */ /* 0x001f220000300800 */
[----:B------:R-:W-:Y:S02]  /*1f710*/  IADD3.X R23, R23, UR60, RZ, P5, !PT ;  /* 0x0000003c17177c10 */ /* 0x000fe4000affe4ff */
[----:B------:R-:W-:-:S05]  /*1f720*/  IADD3 R26, P5, R26, UR34, RZ ;  /* 0x000000221a1a7c10 */ /* 0x000fca000ffbe0ff */
[----:B------:R0:W-:Y:S04]  /*1f730*/  STL [R1+0x8d4], R26 ;  /* 0x0008d41a01007387 */ /* 0x0001e80000100800 */
[----:B0-----:R-:W4:Y:S01]  /*1f740*/  LDL.LU R26, [R1+0x8c8] ;  /* 0x0008c800011a7983 */ /* 0x001f220000300800 */
[----:B------:R-:W-:-:S03]  /*1f750*/  IADD3.X R27, R27, UR60, RZ, P6, !PT ;  /* 0x0000003c1b1b7c10 */ /* 0x000fc6000b7fe4ff */
[----:B------:R-:W-:Y:S04]  /*1f760*/  STL [R1+0x898], R23 ;  /* 0x0008981701007387 */ /* 0x000fe80000100800 */
[----:B------:R0:W-:Y:S04]  /*1f770*/  STL [R1+0x8a0], R27 ;  /* 0x0008a01b01007387 */ /* 0x0001e80000100800 */
[----:B0-----:R-:W4:Y:S01]  /*1f780*/  LDL.LU R27, [R1+0x904] ;  /* 0x00090400011b7983 */ /* 0x001f220000300800 */
[----:B------:R-:W-:-:S03]  /*1f790*/  IADD3 R28, P6, R28, UR34, RZ ;  /* 0x000000221c1c7c10 */ /* 0x000fc6000ffde0ff */
[----:B------:R-:W4:Y:S04]  /*1f7a0*/  LDL.LU R23, [R1+0x8d0] ;  /* 0x0008d00001177983 */ /* 0x000f280000300800 */
[----:B------:R0:W-:Y:S04]  /*1f7b0*/  STL [R1+0x8dc], R28 ;  /* 0x0008dc1c01007387 */ /* 0x0001e80000100800 */
[----:B0-----:R-:W4:Y:S01]  /*1f7c0*/  LDL.LU R28, [R1+0x90c] ;  /* 0x00090c00011c7983 */ /* 0x001f220000300800 */
[----:B------:R-:W-:-:S05]  /*1f7d0*/  IADD3.X R29, R29, UR60, RZ, P0, !PT ;  /* 0x0000003c1d1d7c10 */ /* 0x000fca00087fe4ff */
[----:B------:R0:W-:Y:S04]  /*1f7e0*/  STL [R1+0x8a8], R29 ;  /* 0x0008a81d01007387 */ /* 0x0001e80000100800 */
[----:B0-----:R-:W4:Y:S01]  /*1f7f0*/  LDL.LU R29, [R1+0x8d8] ;  /* 0x0008d800011d7983 */ /* 0x001f220000300800 */
[----:B--2---:R-:W-:-:S05]  /*1f800*/  IADD3 R12, P0, R12, UR34, RZ ;  /* 0x000000220c0c7c10 */ /* 0x004fca000ff1e0ff */
[----:B------:R0:W-:Y:S04]  /*1f810*/  STL [R1+0x8e4], R12 ;  /* 0x0008e40c01007387 */ /* 0x0001e80000100800 */
[----:B0-----:R-:W2:Y:S01]  /*1f820*/  LDL.LU R12, [R1+0x914] ;  /* 0x00091400010c7983 */ /* 0x001ea20000300800 */
[----:B---3--:R-:W-:-:S05]  /*1f830*/  IADD3.X R13, R13, UR60, RZ, P1, !PT ;  /* 0x0000003c0d0d7c10 */ /* 0x008fca0008ffe4ff */
[----:B------:R0:W-:Y:S04]  /*1f840*/  STL [R1+0x8b0], R13 ;  /* 0x0008b00d01007387 */ /* 0x0001e80000100800 */
[----:B0-----:R-:W3:Y:S01]  /*1f850*/  LDL.LU R13, [R1+0x8e0] ;  /* 0x0008e000010d7983 */ /* 0x001ee20000300800 */
[----:B------:R-:W-:-:S05]  /*1f860*/  IADD3 R14, P1, R14, UR34, RZ ;  /* 0x000000220e0e7c10 */ /* 0x000fca000ff3e0ff */
[----:B------:R0:W-:Y:S04]  /*1f870*/  STL [R1+0x8ec], R14 ;  /* 0x0008ec0e01007387 */ /* 0x0001e80000100800 */
[----:B0-----:R-:W3:Y:S01]  /*1f880*/  LDL.LU R14, [R1+0x91c] ;  /* 0x00091c00010e7983 */ /* 0x001ee20000300800 */
[----:B------:R-:W-:Y:S02]  /*1f890*/  IADD3.X R22, R22, UR60, RZ, P2, !PT ;  /* 0x0000003c16167c10 */ /* 0x000fe400097fe4ff */
[----:B------:R-:W-:-:S05]  /*1f8a0*/  IADD3 R15, P2, R15, UR34, RZ ;  /* 0x000000220f0f7c10 */ /* 0x000fca000ff5e0ff */
[----:B------:R0:W-:Y:S04]  /*1f8b0*/  STL [R1+0x8f4], R15 ;  /* 0x0008f40f01007387 */ /* 0x0001e80000100800 */
[----:B------:R-:W-:Y:S04]  /*1f8c0*/  STL [R1+0x8b8], R22 ;  /* 0x0008b81601007387 */ /* 0x000fe80000100800 */
[----:B0-----:R-:W3:Y:S01]  /*1f8d0*/  LDL.LU R15, [R1+0x8e8] ;  /* 0x0008e800010f7983 */ /* 0x001ee20000300800 */
[----:B----4-:R-:W-:-:S05]  /*1f8e0*/  IADD3.X R24, R24, UR60, RZ, P3, !PT ;  /* 0x0000003c18187c10 */ /* 0x010fca0009ffe4ff */
[----:B------:R0:W-:Y:S04]  /*1f8f0*/  STL [R1+0x8c0], R24 ;  /* 0x0008c01801007387 */ /* 0x0001e80000100800 */
[----:B0-----:R-:W4:Y:S01]  /*1f900*/  LDL.LU R24, [R1+0x8f0] ;  /* 0x0008f00001187983 */ /* 0x001f220000300800 */
[----:B------:R-:W-:-:S05]  /*1f910*/  IADD3 R25, P3, R25, UR34, RZ ;  /* 0x0000002219197c10 */ /* 0x000fca000ff7e0ff */
[----:B------:R0:W-:Y:S04]  /*1f920*/  STL [R1+0x8fc], R25 ;  /* 0x0008fc1901007387 */ /* 0x0001e80000100800 */
[----:B0-----:R-:W4:Y:S01]  /*1f930*/  LDL.LU R25, [R1+0x92c] ;  /* 0x00092c0001197983 */ /* 0x001f220000300800 */
[----:B------:R-:W-:-:S05]  /*1f940*/  IADD3.X R26, R26, UR60, RZ, P4, !PT ;  /* 0x0000003c1a1a7c10 */ /* 0x000fca000a7fe4ff */
[----:B------:R0:W-:Y:S04]  /*1f950*/  STL [R1+0x8c8], R26 ;  /* 0x0008c81a01007387 */ /* 0x0001e80000100800 */
[----:B0-----:R-:W4:Y:S01]  /*1f960*/  LDL.LU R26, [R1+0x8f8] ;  /* 0x0008f800011a7983 */ /* 0x001f220000300800 */
[----:B------:R-:W-:Y:S02]  /*1f970*/  IADD3 R27, P4, R27, UR34, RZ ;  /* 0x000000221b1b7c10 */ /* 0x000fe4000ff9e0ff */
[----:B------:R-:W-:-:S03]  /*1f980*/  IADD3.X R23, R23, UR60, RZ, P5, !PT ;  /* 0x0000003c17177c10 */ /* 0x000fc6000affe4ff */
[----:B------:R0:W-:Y:S04]  /*1f990*/  STL [R1+0x904], R27 ;  /* 0x0009041b01007387 */ /* 0x0001e80000100800 */
[----:B0-----:R-:W4:Y:S01]  /*1f9a0*/  LDL.LU R27, [R1+0x934] ;  /* 0x00093400011b7983 */ /* 0x001f220000300800 */
[----:B------:R-:W-:-:S05]  /*1f9b0*/  IADD3 R28, P5, R28, UR34, RZ ;  /* 0x000000221c1c7c10 */ /* 0x000fca000ffbe0ff */
[----:B------:R0:W-:Y:S04]  /*1f9c0*/  STL [R1+0x90c], R28 ;  /* 0x00090c1c01007387 */ /* 0x0001e80000100800 */
[----:B------:R-:W-:Y:S04]  /*1f9d0*/  STL [R1+0x8d0], R23 ;  /* 0x0008d01701007387 */ /* 0x000fe80000100800 */
        /* <DEDUP_REMOVED lines=14> */
[----:B------:R-:W-:-:S03]  /*1fac0*/  IADD3 R2, P1, R2, UR34, RZ ;  /* 0x0000002202027c10 */ /* 0x000fc6000ff3e0ff */
[----:B------:R0:W-:Y:S04]  /*1fad0*/  STL [R1+0x8e8], R15 ;  /* 0x0008e80f01007387 */ /* 0x0001e80000100800 */
[----:B0-----:R-:W3:Y:S04]  /*1fae0*/  LDL.LU R15, [R1+0x918] ;  /* 0x00091800010f7983 */ /* 0x001ee80000300800 */
[----:B------:R0:W-:Y:S04]  /*1faf0*/  STL [R1+0x924], R2 ;  /* 0x0009240201007387 */ /* 0x0001e80000100800 */
[----:B0-----:R-:W3:Y:S04]  /*1fb00*/  LDL.LU R2, [R1+0xa34] ;  /* 0x000a340001027983 */ /* 0x001ee80000300800 */
[----:B------:R-:W3:Y:S01]  /*1fb10*/  LDL.LU R22, [R1+0x958] ;  /* 0x0009580001167983 */ /* 0x000ee20000300800 */
[----:B----4-:R-:W-:-:S02]  /*1fb20*/  IADD3.X R24, R24, UR60, RZ, P2, !PT ;  /* 0x0000003c18187c10 */ /* 0x010fc400097fe4ff */
[----:B------:R-:W-:-:S03]  /*1fb30*/  IADD3 R25, P2, R25, UR34, RZ ;  /* 0x0000002219197c10 */ /* 0x000fc6000ff5e0ff */
[----:B------:R0:W-:Y:S04]  /*1fb40*/  STL [R1+0x8f0], R24 ;  /* 0x0008f01801007387 */ /* 0x0001e80000100800 */
[----:B------:R1:W-:Y:S04]  /*1fb50*/  STL [R1+0x92c], R25 ;  /* 0x00092c1901007387 */ /* 0x0003e80000100800 */
[----:B------:R-:W4:Y:S01]  /*1fb60*/  LDL.LU R23, [R1+0x960] ;  /* 0x0009600001177983 */ /* 0x000f220000300800 */
[----:B------:R-:W-:Y:S02]  /*1fb70*/  IADD3.X R3, R3, UR60, RZ, P1, !PT ;  /* 0x0000003c03037c10 */ /* 0x000fe40008ffe4ff */
[----:B------:R-:W-:-:S05]  /*1fb80*/  IADD3.X R26, R26, UR60, RZ, P3, !PT ;  /* 0x0000003c1a1a7c10 */ /* 0x000fca0009ffe4ff */
[----:B------:R1:W-:Y:S04]  /*1fb90*/  STL [R1+0x8f8], R26 ;  /* 0x0008f81a01007387 */ /* 0x0003e80000100800 */
[----:B0-----:R-:W4:Y:S04]  /*1fba0*/  LDL.LU R24, [R1+0x928] ;  /* 0x0009280001187983 */ /* 0x001f280000300800 */
[----:B-1----:R-:W4:Y:S01]  /*1fbb0*/  LDL.LU R25, [R1+0x968] ;  /* 0x0009680001197983 */ /* 0x002f220000300800 */
[----:B------:R-:W-:-:S05]  /*1fbc0*/  IADD3 R27, P3, R27, UR34, RZ ;  /* 0x000000221b1b7c10 */ /* 0x000fca000ff7e0ff */
[----:B------:R-:W-:Y:S04]  /*1fbd0*/  STL [R1+0x934], R27 ;  /* 0x0009341b01007387 */ /* 0x000fe80000100800 */
[----:B------:R-:W4:Y:S01]  /*1fbe0*/  LDL.LU R26, [R1+0x930] ;  /* 0x00093000011a7983 */ /* 0x000f220000300800 */
[----:B------:R-:W-:-:S05]  /*1fbf0*/  IADD3.X R28, R28, UR60, RZ, P4, !PT ;  /* 0x0000003c1c1c7c10 */ /* 0x000fca000a7fe4ff */
[----:B------:R0:W-:Y:S04]  /*1fc00*/  STL [R1+0x900], R28 ;  /* 0x0009001c01007387 */ /* 0x0001e80000100800 */
[----:B0-----:R-:W4:Y:S01]  /*1fc10*/  LDL.LU R28, [R1+0x938] ;  /* 0x00093800011c7983 */ /* 0x001f220000300800 */
[----:B------:R-:W-:-:S03]  /*1fc20*/  IADD3 R29, P4, R29, UR34, RZ ;  /* 0x000000221d1d7c10 */ /* 0x000fc6000ff9e0ff */
[----:B------:R-:W4:Y:S04]  /*1fc30*/  LDL.LU R27, [R1+0x940] ;  /* 0x00094000011b7983 */ /* 0x000f280000300800 */
[----:B------:R-:W-:Y:S01]  /*1fc40*/  STL [R1+0x93c], R29 ;  /* 0x00093c1d01007387 */ /* 0x000fe20000100800 */
[----:B--2---:R-:W-:-:S05]  /*1fc50*/  IADD3.X R12, R12, UR60, RZ, P5, !PT ;  /* 0x0000003c0c0c7c10 */ /* 0x004fca000affe4ff */
[----:B------:R-:W-:Y:S01]  /*1fc60*/  STL [R1+0x908], R12 ;  /* 0x0009080c01007387 */ /* 0x000fe20000100800 */
[----:B---3--:R-:W-:Y:S02]  /*1fc70*/  IADD3.X R13, R13, UR60, RZ, P6, !PT ;  /* 0x0000003c0d0d7c10 */ /* 0x008fe4000b7fe4ff */
[----:B------:R-:W-:Y:S02]  /*1fc80*/  IADD3 R14, P6, R14, UR34, RZ ;  /* 0x000000220e0e7c10 */ /* 0x000fe4000ffde0ff */
[----:B------:R-:W-:Y:S02]  /*1fc90*/  IADD3.X R15, R15, UR60, RZ, P0, !PT ;  /* 0x0000003c0f0f7c10 */ /* 0x000fe400087fe4ff */
[----:B------:R-:W-:-:S05]  /*1fca0*/  IADD3 R2, P5, R2, UR34, RZ ;  /* 0x0000002202027c10 */ /* 0x000fca000ffbe0ff */
[----:B------:R0:W-:Y:S01]  /*1fcb0*/  STL [R1+0x944], R2 ;  /* 0x0009440201007387 */ /* 0x0001e20000100800 */
[----:B------:R-:W-:-:S03]  /*1fcc0*/  IADD3 R22, P0, R22, UR34, RZ ;  /* 0x0000002216167c10 */ /* 0x000fc6000ff1e0ff */
[----:B0-----:R-:W2:Y:S04]  /*1fcd0*/  LDL.LU R2, [R1+0xa30] ;  /* 0x000a300001027983 */ /* 0x001ea80000300800 */
[----:B------:R0:W-:Y:S04]  /*1fce0*/  STL [R1+0x910], R13 ;  /* 0x0009100d01007387 */ /* 0x0001e80000100800 */
[----:B------:R-:W3:Y:S04]  /*1fcf0*/  LDL.LU R29, [R1+0x954] ;  /* 0x00095400011d7983 */ /* 0x000ee80000300800 */
[----:B------:R1:W-:Y:S04]  /*1fd00*/  STL [R1+0x950], R14 ;  /* 0x0009500e01007387 */ /* 0x0003e80000100800 */
[----:B------:R-:W3:Y:S04]  /*1fd10*/  LDL.LU R12, [R1+0x95c] ;  /* 0x00095c00010c7983 */ /* 0x000ee80000300800 */
[----:B0-----:R-:W3:Y:S04]  /*1fd20*/  LDL.LU R13, [R1+0x964] ;  /* 0x00096400010d7983 */ /* 0x001ee80000300800 */
[----:B------:R0:W-:Y:S04]  /*1fd30*/  STL [R1+0x918], R15 ;  /* 0x0009180f01007387 */ /* 0x0001e80000100800 */
[----:B-1----:R-:W3:Y:S04]  /*1fd40*/  LDL.LU R14, [R1+0x96c] ;  /* 0x00096c00010e7983 */ /* 0x002ee80000300800 */
[----:B0-----:R-:W3:Y:S04]  /*1fd50*/  LDL.LU R15, [R1+0x948] ;  /* 0x00094800010f7983 */ /* 0x001ee80000300800 */
[----:B------:R0:W-:Y:S04]  /*1fd60*/  STL [R1+0x920], R3 ;  /* 0x0009200301007387 */ /* 0x0001e80000100800 */
[----:B------:R-:W-:Y:S04]  /*1fd70*/  STL [R1+0x958], R22 ;  /* 0x0009581601007387 */ /* 0x000fe80000100800 */
[----:B0-----:R-:W2:Y:S01]  /*1fd80*/  LDL.LU R3, [R1+0xa2c] ;  /* 0x000a2c0001037983 */ /* 0x001ea20000300800 */
[----:B----4-:R-:W-:-:S02]  /*1fd90*/  IADD3 R23, P1, R23, UR34, RZ ;  /* 0x0000002217177c10 */ /* 0x010fc4000ff3e0ff */
[----:B------:R-:W-:Y:S02]  /*1fda0*/  IADD3.X R24, R24, UR60, RZ, P2, !PT ;  /* 0x0000003c18187c10 */ /* 0x000fe400097fe4ff */
[----:B------:R-:W-:Y:S02]  /*1fdb0*/  IADD3 R25, P2, R25, UR34, RZ ;  /* 0x0000002219197c10 */ /* 0x000fe4000ff5e0ff */
[----:B------:R-:W-:Y:S01]  /*1fdc0*/  IADD3.X R26, R26, UR60, RZ, P3, !PT ;  /* 0x0000003c1a1a7c10 */ /* 0x000fe20009ffe4ff */
[----:B------:R-:W-:Y:S04]  /*1fdd0*/  STL [R1+0x960], R23 ;  /* 0x0009601701007387 */ /* 0x000fe80000100800 */
[----:B------:R-:W-:Y:S04]  /*1fde0*/  STL [R1+0x928], R24 ;  /* 0x0009281801007387 */ /* 0x000fe80000100800 */
[----:B------:R-:W-:Y:S01]  /*1fdf0*/  STL [R1+0x968], R25 ;  /* 0x0009681901007387 */ /* 0x000fe20000100800 */
[----:B--2---:R-:W-:-:S05]  /*1fe00*/  IADD3 R3, P3, R3, UR34, RZ ;  /* 0x0000002203037c10 */ /* 0x004fca000ff7e0ff */
[----:B------:R0:W-:Y:S04]  /*1fe10*/  STL [R1+0x974], R3 ;  /* 0x0009740301007387 */ /* 0x0001e80000100800 */
[----:B0-----:R-:W2:Y:S01]  /*1fe20*/  LDL.LU R3, [R1+0xa28] ;  /* 0x000a280001037983 */ /* 0x001ea20000300800 */
[----:B------:R-:W-:Y:S02]  /*1fe30*/  IADD3.X R28, R28, UR60, RZ, P4, !PT ;  /* 0x0000003c1c1c7c10 */ /* 0x000fe4000a7fe4ff */
[----:B------:R-:W-:Y:S01]  /*1fe40*/  IADD3 R2, P4, R2, UR34, RZ ;  /* 0x0000002202027c10 */ /* 0x000fe2000ff9e0ff */
[----:B------:R-:W-:Y:S01]  /*1fe50*/  STL [R1+0x930], R26 ;  /* 0x0009301a01007387 */ /* 0x000fe20000100800 */
[----:B------:R-:W-:-:S03]  /*1fe60*/  IADD3.X R27, R27, UR60, RZ, P5, !PT ;  /* 0x0000003c1b1b7c10 */ /* 0x000fc6000affe4ff */
[----:B------:R0:W-:Y:S04]  /*1fe70*/  STL [R1+0x970], R2 ;  /* 0x0009700201007387 */ /* 0x0001e80000100800 */
[----:B------:R1:W-:Y:S04]  /*1fe80*/  STL [R1+0x938], R28 ;  /* 0x0009381c01007387 */ /* 0x0003e80000100800 */
[----:B0-----:R-:W4:Y:S04]  /*1fe90*/  LDL.LU R2, [R1+0xa24] ;  /* 0x000a240001027983 */ /* 0x001f280000300800 */
[----:B------:R-:W-:Y:S01]  /*1fea0*/  STL [R1+0x940], R27 ;  /* 0x0009401b01007387 */ /* 0x000fe20000100800 */
[----:B-1----:R-:W0:Y:S01]  /*1feb0*/  LDC R28, c[0x0][0x238] ;  /* 0x00008e00ff1c7b82 */ /* 0x002e220000000800 */
[----:B--2---:R-:W-:-:S05]  /*1fec0*/  IADD3.X R3, R3, UR60, RZ, P6, !PT ;  /* 0x0000003c03037c10 */ /* 0x004fca000b7fe4ff */
[----:B------:R1:W-:Y:S04]  /*1fed0*/  STL [R1+0x94c], R3 ;  /* 0x00094c0301007387 */ /* 0x0003e80000100800 */
[----:B-1----:R-:W2:Y:S01]  /*1fee0*/  LDL.LU R3, [R1+0xa20] ;  /* 0x000a200001037983 */ /* 0x002ea20000300800 */
[----:B---3--:R-:W-:Y:S02]  /*1fef0*/  IADD3.X R29, R29, UR60, RZ, P0, !PT ;  /* 0x0000003c1d1d7c10 */ /* 0x008fe400087fe4ff */
[----:B------:R-:W-:Y:S02]  /*1ff00*/  IADD3.X R12, R12, UR60, RZ, P1, !PT ;  /* 0x0000003c0c0c7c10 */ /* 0x000fe40008ffe4ff */
[----:B------:R-:W-:Y:S02]  /*1ff10*/  IADD3.X R13, R13, UR60, RZ, P2, !PT ;  /* 0x0000003c0d0d7c10 */ /* 0x000fe400097fe4ff */
[----:B------:R-:W-:Y:S01]  /*1ff20*/  IADD3.X R15, R15, UR60, RZ, P4, !PT ;  /* 0x0000003c0f0f7c10 */ /* 0x000fe2000a7fe4ff */
[----:B------:R3:W-:Y:S01]  /*1ff30*/  STL [R1+0x954], R29 ;  /* 0x0009541d01007387 */ /* 0x0007e20000100800 */
[----:B------:R-:W-:Y:S01]  /*1ff40*/  IADD3.X R14, R14, UR60, RZ, P3, !PT ;  /* 0x0000003c0e0e7c10 */ /* 0x000fe20009ffe4ff */
[----:B------:R-:W-:-:S02]  /*1ff50*/  UIADD3 UR48, UP2, UR34, UR48, URZ ;  /* 0x0000003022307290 */ /* 0x000fc4000ff5e03f */
[----:B------:R3:W-:Y:S01]  /*1ff60*/  STL [R1+0x95c], R12 ;  /* 0x00095c0c01007387 */ /* 0x0007e20000100800 */
[----:B------:R-:W-:Y:S02]  /*1ff70*/  UIADD3 UR49, UP6, UR34, UR49, URZ ;  /* 0x0000003122317290 */ /* 0x000fe4000ffde03f */
[----:B------:R-:W-:Y:S01]  /*1ff80*/  UIADD3 UR50, UP5, UR34, UR50, URZ ;  /* 0x0000003222327290 */ /* 0x000fe2000ffbe03f */
[----:B------:R3:W-:Y:S01]  /*1ff90*/  STL [R1+0x964], R13 ;  /* 0x0009640d01007387 */ /* 0x0007e20000100800 */
[----:B------:R-:W-:-:S03]  /*1ffa0*/  UIADD3 UR36, UR36, -0x1, URZ ;  /* 0xffffffff24247890 */ /* 0x000fc6000fffe03f */
[----:B------:R3:W-:Y:S01]  /*1ffb0*/  STL [R1+0x948], R15 ;  /* 0x0009480f01007387 */ /* 0x0007e20000100800 */
[----:B------:R-:W-:-:S03]  /*1ffc0*/  UIADD3.X UR19, UR60, UR19, URZ, UP2, !UPT ;  /* 0x000000133c137290 */ /* 0x000fc600097fe43f */
[----:B------:R3:W-:Y:S01]  /*1ffd0*/  STL [R1+0x96c], R14 ;  /* 0x00096c0e01007387 */ /* 0x0007e20000100800 */
[----:B------:R-:W-:Y:S02]  /*1ffe0*/  UIADD3.X UR58, UR60, UR58, URZ, UP6, !UPT ;  /* 0x0000003a3c3a7290 */ /* 0x000fe4000b7fe43f */
[----:B------:R-:W-:Y:S02]  /*1fff0*/  UIADD3.X UR57, UR60, UR57, URZ, UP5, !UPT ;  /* 0x000000393c397290 */ /* 0x000fe4000affe43f */
[----:B------:R-:W-:Y:S02]  /*20000*/  UIADD3 UR51, UP1, UR34, UR51, URZ ;  /* 0x0000003322337290 */ /* 0x000fe4000ff3e03f */
[----:B------:R-:W-:Y:S02]  /*20010*/  UIADD3 UR52, UP0, UR34, UR52, URZ ;  /* 0x0000003422347290 */ /* 0x000fe4000ff1e03f */
[----:B------:R-:W-:Y:S02]  /*20020*/  UIADD3 UR53, UP4, UR34, UR53, URZ ;  /* 0x0000003522357290 */ /* 0x000fe4000ff9e03f */
[----:B------:R-:W-:-:S02]  /*20030*/  UIADD3 UR54, UP3, UR34, UR54, URZ ;  /* 0x0000003622367290 */ /* 0x000fc4000ff7e03f */
[----:B------:R-:W-:Y:S02]  /*20040*/  UIADD3 UR20, UP2, UR34, UR20, URZ ;  /* 0x0000001422147290 */ /* 0x000fe4000ff5e03f */
[----:B------:R-:W-:Y:S02]  /*20050*/  UIADD3 UR21, UP6, UR34, UR21, URZ ;  /* 0x0000001522157290 */ /* 0x000fe4000ffde03f */
[----:B------:R-:W-:Y:S01]  /*20060*/  UIADD3 UR22, UP5, UR34, UR22, URZ ;  /* 0x0000001622167290 */ /* 0x000fe2000ffbe03f */
[----:B------:R-:W-:Y:S01]  /*20070*/  ISETP.NE.U32.AND P5, PT, RZ, UR36, PT ;  /* 0x00000024ff007c0c */ /* 0x000fe2000bfa5070 */
[----:B------:R-:W-:Y:S02]  /*20080*/  UIADD3.X UR56, UR60, UR56, URZ, UP1, !UPT ;  /* 0x000000383c387290 */ /* 0x000fe40008ffe43f */
[----:B------:R-:W-:Y:S02]  /*20090*/  UIADD3.X UR55, UR60, UR55, URZ, UP0, !UPT ;  /* 0x000000373c377290 */ /* 0x000fe400087fe43f */
[----:B------:R-:W-:-:S02]  /*200a0*/  UIADD3.X UR33, UR60, UR33, URZ, UP4, !UPT ;  /* 0x000000213c217290 */ /* 0x000fc4000a7fe43f */
[----:B------:R-:W-:Y:S02]  /*200b0*/  UIADD3.X UR29, UR60, UR29, URZ, UP3, !UPT ;  /* 0x0000001d3c1d7290 */ /* 0x000fe40009ffe43f */
[----:B------:R-:W-:Y:S02]  /*200c0*/  UIADD3.X UR23, UR60, UR23, URZ, UP2, !UPT ;  /* 0x000000173c177290 */ /* 0x000fe400097fe43f */
[----:B------:R-:W-:Y:S02]  /*200d0*/  UIADD3.X UR24, UR60, UR24, URZ, UP6, !UPT ;  /* 0x000000183c187290 */ /* 0x000fe4000b7fe43f */
[----:B------:R-:W-:Y:S02]  /*200e0*/  UIADD3.X UR25, UR60, UR25, URZ, UP5, !UPT ;  /* 0x000000193c197290 */ /* 0x000fe4000affe43f */
[----:B------:R-:W-:Y:S02]  /*200f0*/  UIADD3 UR4, UP1, UR34, UR4, URZ ;  /* 0x0000000422047290 */ /* 0x000fe4000ff3e03f */
[----:B------:R-:W-:-:S02]  /*20100*/  UIADD3 UR5, UP0, UR34, UR5, URZ ;  /* 0x0000000522057290 */ /* 0x000fc4000ff1e03f */
[----:B------:R-:W-:Y:S02]  /*20110*/  UIADD3 UR6, UP4, UR34, UR6, URZ ;  /* 0x0000000622067290 */ /* 0x000fe4000ff9e03f */
[----:B------:R-:W-:Y:S02]  /*20120*/  UIADD3 UR7, UP3, UR34, UR7, URZ ;  /* 0x0000000722077290 */ /* 0x000fe4000ff7e03f */
[----:B------:R-:W-:Y:S02]  /*20130*/  UIADD3 UR8, UP2, UR34, UR8, URZ ;  /* 0x0000000822087290 */ /* 0x000fe4000ff5e03f */
[----:B------:R-:W-:Y:S02]  /*20140*/  UIADD3 UR9, UP6, UR34, UR9, URZ ;  /* 0x0000000922097290 */ /* 0x000fe4000ffde03f */
[----:B------:R-:W-:Y:S01]  /*20150*/  UIADD3 UR10, UP5, UR34, UR10, URZ ;  /* 0x0000000a220a7290 */ /* 0x000fe2000ffbe03f */
[----:B0-----:R-:W-:Y:S01]  /*20160*/  IMAD.SHL.U32 R4, R28, 0x20, RZ ;  /* 0x000000201c047824 */ /* 0x001fe200078e00ff */
[----:B------:R-:W-:-:S02]  /*20170*/  UIADD3.X UR26, UR60, UR26, URZ, UP1, !UPT ;  /* 0x0000001a3c1a7290 */ /* 0x000fc40008ffe43f */
[----:B------:R-:W-:Y:S02]  /*20180*/  UIADD3.X UR27, UR60, UR27, URZ, UP0, !UPT ;  /* 0x0000001b3c1b7290 */ /* 0x000fe400087fe43f */
[----:B------:R-:W-:Y:S02]  /*20190*/  UIADD3.X UR28, UR60, UR28, URZ, UP4, !UPT ;  /* 0x0000001c3c1c7290 */ /* 0x000fe4000a7fe43f */
[----:B------:R-:W-:Y:S02]  /*201a0*/  UIADD3.X UR32, UR60, UR32, URZ, UP3, !UPT ;  /* 0x000000203c207290 */ /* 0x000fe40009ffe43f */
[----:B------:R-:W-:Y:S02]  /*201b0*/  UIADD3.X UR38, UR60, UR38, URZ, UP2, !UPT ;  /* 0x000000263c267290 */ /* 0x000fe400097fe43f */
[----:B------:R-:W-:Y:S02]  /*201c0*/  UIADD3.X UR39, UR60, UR39, URZ, UP6, !UPT ;  /* 0x000000273c277290 */ /* 0x000fe4000b7fe43f */
[----:B------:R-:W-:-:S02]  /*201d0*/  UIADD3.X UR40, UR60, UR40, URZ, UP5, !UPT ;  /* 0x000000283c287290 */ /* 0x000fc4000affe43f */
[----:B------:R-:W-:Y:S02]  /*201e0*/  UIADD3 UR11, UP1, UR34, UR11, URZ ;  /* 0x0000000b220b7290 */ /* 0x000fe4000ff3e03f */
[----:B------:R-:W-:Y:S02]  /*201f0*/  UIADD3 UR12, UP0, UR34, UR12, URZ ;  /* 0x0000000c220c7290 */ /* 0x000fe4000ff1e03f */
[----:B------:R-:W-:Y:S02]  /*20200*/  UIADD3 UR13, UP4, UR34, UR13, URZ ;  /* 0x0000000d220d7290 */ /* 0x000fe4000ff9e03f */
[----:B------:R-:W-:Y:S02]  /*20210*/  UIADD3 UR14, UP3, UR34, UR14, URZ ;  /* 0x0000000e220e7290 */ /* 0x000fe4000ff7e03f */
[----:B------:R-:W-:Y:S02]  /*20220*/  UIADD3 UR15, UP2, UR34, UR15, URZ ;  /* 0x0000000f220f7290 */ /* 0x000fe4000ff5e03f */
[----:B------:R-:W-:-:S02]  /*20230*/  UIADD3 UR16, UP6, UR34, UR16, URZ ;  /* 0x0000001022107290 */ /* 0x000fc4000ffde03f */
[----:B------:R-:W-:Y:S01]  /*20240*/  UIADD3 UR17, UP5, UR34, UR17, URZ ;  /* 0x0000001122117290 */ /* 0x000fe2000ffbe03f */
[----:B----4-:R-:W-:Y:S01]  /*20250*/  IADD3 R2, P6, R4, R2, RZ ;  /* 0x0000000204027210 */ /* 0x010fe20007fde0ff */
[----:B------:R-:W-:Y:S02]  /*20260*/  UIADD3.X UR41, UR60, UR41, URZ, UP1, !UPT ;  /* 0x000000293c297290 */ /* 0x000fe40008ffe43f */
[----:B------:R-:W-:Y:S02]  /*20270*/  UIADD3.X UR42, UR60, UR42, URZ, UP0, !UPT ;  /* 0x0000002a3c2a7290 */ /* 0x000fe400087fe43f */
[----:B------:R-:W-:Y:S02]  /*20280*/  UIADD3.X UR43, UR60, UR43, URZ, UP4, !UPT ;  /* 0x0000002b3c2b7290 */ /* 0x000fe4000a7fe43f */
[----:B------:R-:W-:Y:S02]  /*20290*/  UIADD3.X UR44, UR60, UR44, URZ, UP3, !UPT ;  /* 0x0000002c3c2c7290 */ /* 0x000fe40009ffe43f */
[----:B------:R-:W-:-:S02]  /*202a0*/  UIADD3.X UR45, UR60, UR45, URZ, UP2, !UPT ;  /* 0x0000002d3c2d7290 */ /* 0x000fc400097fe43f */
[----:B------:R-:W-:Y:S02]  /*202b0*/  UIADD3.X UR46, UR60, UR46, URZ, UP6, !UPT ;  /* 0x0000002e3c2e7290 */ /* 0x000fe4000b7fe43f */
[----:B------:R-:W-:Y:S01]  /*202c0*/  UIADD3.X UR47, UR60, UR47, URZ, UP5, !UPT ;  /* 0x0000002f3c2f7290 */ /* 0x000fe2000affe43f */
[----:B------:R-:W-:Y:S01]  /*202d0*/  VIADD R0, R0, 0xffffffe0 ;  /* 0xffffffe000007836 */ /* 0x000fe20000000000 */
[----:B--2---:R-:W-:Y:S01]  /*202e0*/  LEA.HI.X.SX32 R3, R4, R3, 0x1, P6 ;  /* 0x0000000304037211 */ /* 0x004fe200030f0eff */
[----:B---3--:R-:W-:Y:S09]  /*202f0*/  @P5 BRA `(.L_x_1) ;  /* 0xfffffeec00245947 */ /* 0x008ff2000383ffff */
.L_x_0:
[----:B------:R-:W2:Y:S01]  /*20300*/  LDL.LU R2, [R1+0x104] ;  /* 0x0001040001027983 */ /* 0x000ea20000300800 */
[----:B------:R-:W-:Y:S01]  /*20310*/  ULDC.64 UR6, c[0x0][0x228] ;  /* 0x00008a0000067ab9 */ /* 0x000fe20000000a00 */
[----:B------:R-:W-:Y:S02]  /*20320*/  ULDC UR5, c[0x0][0x22c] ;  /* 0x00008b0000057ab9 */ /* 0x000fe40000000800 */
[----:B------:R-:W3:Y:S01]  /*20330*/  LDL.LU R4, [R1+0x124] ;  /* 0x0001240001047983 */ /* 0x000ee20000300800 */
[----:B------:R-:W-:Y:S06]  /*20340*/  BAR.SYNC.DEFER_BLOCKING 0x0 ;  /* 0x0000000000007b1d */ /* 0x000fec0000010000 */
[----:B---3--:R0:W-:Y:S04]  /*20350*/  STL [R1+0xc64], R4 ;  /* 0x000c640401007387 */ /* 0x0081e80000100800 */
[----:B0-----:R-:W3:Y:S04]  /*20360*/  LDL.LU R4, [R1+0x10c] ;  /* 0x00010c0001047983 */ /* 0x001ee80000300800 */
[----:B---3--:R0:W-:Y:S04]  /*20370*/  STL [R1+0xc6c], R4 ;  /* 0x000c6c0401007387 */ /* 0x0081e80000100800 */
[----:B0-----:R-:W2:Y:S04]  /*20380*/  LDL.LU R4, [R1+0x100] ;  /* 0x0001000001047983 */ /* 0x001ea80000300800 */
[----:B------:R-:W3:Y:S04]  /*20390*/  LDL.LU R5, [R1+0x12c] ;  /* 0x00012c0001057983 */ /* 0x000ee80000300800 */
[----:B---3--:R0:W-:Y:S04]  /*203a0*/  STL [R1+0xc60], R5 ;  /* 0x000c600501007387 */ /* 0x0081e80000100800 */
[----:B0-----:R-:W3:Y:S04]  /*203b0*/  LDL.LU R5, [R1+0x120] ;  /* 0x0001200001057983 */ /* 0x001ee80000300800 */
[----:B---3--:R0:W-:Y:S04]  /*203c0*/  STL [R1+0xc68], R5 ;  /* 0x000c680501007387 */ /* 0x0081e80000100800 */
[----:B0-----:R-:W3:Y:S04]  /*203d0*/  LDL.LU R5, [R1+0x108] ;  /* 0x0001080001057983 */ /* 0x001ee80000300800 */
[----:B------:R-:W4:Y:S04]  /*203e0*/  LDL.LU R3, [R1+0x1c0] ;  /* 0x0001c00001037983 */ /* 0x000f280000300800 */
[----:B----4-:R0:W-:Y:S04]  /*203f0*/  STL [R1+0xc28], R3 ;  /* 0x000c280301007387 */ /* 0x0101e80000100800 */
[----:B0-----:R-:W4:Y:S04]  /*20400*/  LDL.LU R3, [R1+0x1a0] ;  /* 0x0001a00001037983 */ /* 0x001f280000300800 */
        /* <DEDUP_REMOVED lines=14> */
[----:B------:R-:W5:Y:S04]  /*204f0*/  LDL.LU R0, [R1+0x1c4] ;  /* 0x0001c40001007983 */ /* 0x000f680000300800 */
[----:B-----5:R0:W-:Y:S04]  /*20500*/  STL [R1+0xc30], R0 ;  /* 0x000c300001007387 */ /* 0x0201e80000100800 */
[----:B0-----:R-:W5:Y:S04]  /*20510*/  LDL.LU R0, [R1+0x188] ;  /* 0x0001880001007983 */ /* 0x001f680000300800 */
[----:B-----5:R0:W-:Y:S04]  /*20520*/  STL [R1+0xc38], R0 ;  /* 0x000c380001007387 */ /* 0x0201e80000100800 */
[----:B0-----:R-:W5:Y:S04]  /*20530*/  LDL.LU R0, [R1+0x180] ;  /* 0x0001800001007983 */ /* 0x001f680000300800 */
[----:B-----5:R0:W-:Y:S04]  /*20540*/  STL [R1+0xc40], R0 ;  /* 0x000c400001007387 */ /* 0x0201e80000100800 */
[----:B0-----:R-:W5:Y:S04]  /*20550*/  LDL.LU R0, [R1+0x168] ;  /* 0x0001680001007983 */ /* 0x001f680000300800 */
[----:B-----5:R0:W-:Y:S04]  /*20560*/  STL [R1+0xc48], R0 ;  /* 0x000c480001007387 */ /* 0x0201e80000100800 */
[----:B0-----:R-:W5:Y:S04]  /*20570*/  LDL.LU R0, [R1+0x160] ;  /* 0x0001600001007983 */ /* 0x001f680000300800 */
[----:B-----5:R0:W-:Y:S04]  /*20580*/  STL [R1+0xc50], R0 ;  /* 0x000c500001007387 */ /* 0x0201e80000100800 */
[----:B0-----:R-:W5:Y:S01]  /*20590*/  LDL.LU R0, [R1+0x148] ;  /* 0x0001480001007983 */ /* 0x001f620000300800 */
[----:B--2---:R-:W-:-:S03]  /*205a0*/  F2FP.SATFINITE.E4M3.F32.PACK_AB_MERGE_C R2, R2, R4, RZ ;  /* 0x000000040202723e */ /* 0x004fc600048070ff */
[----:B-----5:R0:W-:Y:S04]  /*205b0*/  STL [R1+0xc58], R0 ;  /* 0x000c580001007387 */ /* 0x0201e80000100800 */
[----:B0-----:R-:W2:Y:S04]  /*205c0*/  LDL.LU R0, [R1+0x140] ;  /* 0x0001400001007983 */ /* 0x001ea80000300800 */
[----:B------:R-:W5:Y:S04]  /*205d0*/  LDL.LU R29, [R1+0x1c8] ;  /* 0x0001c800011d7983 */ /* 0x000f680000300800 */
        /* <DEDUP_REMOVED lines=9> */
[----:B-1----:R-:W5:Y:S04]  /*20670*/  LDL.LU R19, [R1+0x220] ;  /* 0x0002200001137983 */ /* 0x002f680000300800 */
        /* <DEDUP_REMOVED lines=13> */
[----:B------:R-:W3:Y:S04]  /*20750*/  LDL.LU R4, [R1+0xc6c] ;  /* 0x000c6c0001047983 */ /* 0x000ee80000300800 */
[----:B------:R0:W-:Y:S04]  /*20760*/  STL [R1+0xab0], R2 ;  /* 0x000ab00201007387 */ /* 0x0001e80000100800 */
[----:B0-----:R-:W5:Y:S01]  /*20770*/  LDL.LU R2, [R1+0x1ac] ;  /* 0x0001ac0001027983 */ /* 0x001f620000300800 */
[----:B---3--:R-:W-:-:S03]  /*20780*/  F2FP.SATFINITE.E4M3.F32.PACK_AB_MERGE_C R4, R4, R5, RZ ;  /* 0x000000050404723e */ /* 0x008fc600048070ff */
[----:B------:R-:W3:Y:S04]  /*20790*/  LDL.LU R5, [R1+0xc68] ;  /* 0x000c680001057983 */ /* 0x000ee80000300800 */
[----:B------:R0:W-:Y:S04]  /*207a0*/  STL [R1+0x4d4], R4 ;  /* 0x0004d40401007387 */ /* 0x0001e80000100800 */
[----:B0-----:R-:W3:Y:S02]  /*207b0*/  LDL.LU R4, [R1+0xc64] ;  /* 0x000c640001047983 */ /* 0x001ee40000300800 */
[----:B---3--:R-:W-:-:S02]  /*207c0*/  F2FP.SATFINITE.E4M3.F32.PACK_AB_MERGE_C R4, R4, R5, RZ ;  /* 0x000000050404723e */ /* 0x008fc400048070ff */
[----:B------:R-:W4:Y:S04]  /*207d0*/  LDL.LU R5, [R1+0xc60] ;  /* 0x000c600001057983 */ /* 0x000f280000300800 */
[----:B------:R0:W-:Y:S04]  /*207e0*/  STL [R1+0xab4], R4 ;  /* 0x000ab40401007387 */ /* 0x0001e80000100800 */
[----:B0-----:R-:W5:Y:S01]  /*207f0*/  LDL.LU R4, [R1+0x1a8] ;  /* 0x0001a80001047983 */ /* 0x001f620000300800 */
[----:B----4-:R-:W-:-:S03]  /*20800*/  F2FP.SATFINITE.E4M3.F32.PACK_AB_MERGE_C R5, R5, R3, RZ ;  /* 0x000000030505723e */ /* 0x010fc600048070ff */
[----:B------:R-:W2:Y:S04]  /*20810*/  LDL.LU R3, [R1+0xc5c] ;  /* 0x000c5c0001037983 */ /* 0x000ea80000300800 */
[----:B------:R0:W-:Y:S04]  /*20820*/  STL [R1+0xab8], R5 ;  /* 0x000ab80501007387 */ /* 0x0001e80000100800 */
[----:B0-----:R-:W3:Y:S01]  /*20830*/  LDL.LU R5, [R1+0x1a4] ;  /* 0x0001a40001057983 */ /* 0x001ee20000300800 */
[----:B--2---:R-:W-:-:S03]  /*20840*/  F2FP.SATFINITE.E4M3.F32.PACK_AB_MERGE_C R3, R3, R0, RZ ;  /* 0x000000000303723e */ /* 0x004fc600048070ff */
[----:B------:R-:W2:Y:S04]  /*20850*/  LDL.LU R0, [R1+0xc58] ;  /* 0x000c580001007983 */ /* 0x000ea80000300800 */
[----:B------:R0:W-:Y:S04]  /*20860*/  STL [R1+0x4e0], R3 ;  /* 0x0004e00301007387 */ /* 0x0001e80000100800 */
[----:B0-----:R-:W2:Y:S02]  /*20870*/  LDL.LU R3, [R1+0xc54] ;  /* 0x000c540001037983 */ /* 0x001ea40000300800 */
[----:B--2---:R-:W-:-:S02]  /*20880*/  F2FP.SATFINITE.E4M3.F32.PACK_AB_MERGE_C R3, R3, R0, RZ ;  /* 0x000000000303723e */ /* 0x004fc400048070ff */
        /* <DEDUP_REMOVED lines=18> */
[----:B0-----:R-:W3:Y:S02]  /*209b0*/  LDL.LU R3, [R1+0xc2c] ;  /* 0x000c2c0001037983 */ /* 0x001ee40000300800 */
[----:B---3--:R-:W-:-:S02]  /*209c0*/  F2FP.SATFINITE.E4M3.F32.PACK_AB_MERGE_C R5, R5, R3, RZ ;  /* 0x000000030505723e */ /* 0x008fc400048070ff */
[----:B------:R-:W2:Y:S01]  /*209d0*/  LDL.LU R3, [R1+0xc28] ;  /* 0x000c280001037983 */ /* 0x000ea20000300800 */
[----:B-----5:R-:W-:-:S03]  /*209e0*/  F2FP.SATFINITE.E4M3.F32.PACK_AB_MERGE_C R2, R2, R4, RZ ;  /* 0x000000040202723e */ /* 0x020fc600048070ff */
[----:B------:R-:W-:Y:S04]  /*209f0*/  STL [R1+0x1a4], R5 ;  /* 0x0001a40501007387 */ /* 0x000fe80000100800 */
[----:B------:R0:W-:Y:S02]  /*20a00*/  STL [R1+0x1a0], R2 ;  /* 0x0001a00201007387 */ /* 0x0001e40000100800 */
[----:B0-----:R-:W-:Y:S02]  /*20a10*/  F2FP.SATFINITE.E4M3.F32.PACK_AB_MERGE_C R2, R26, R27, RZ ;  /* 0x0000001b1a02723e */ /* 0x001fe400048070ff */
[----:B--2---:R-:W-:Y:S02]  /*20a20*/  F2FP.SATFINITE.E4M3.F32.PACK_AB_MERGE_C R0, R0, R3, RZ ;  /* 0x000000030000723e */ /* 0x004fe400048070ff */
[----:B------:R-:W-:-:S03]  /*20a30*/  F2FP.SATFINITE.E4M3.F32.PACK_AB_MERGE_C R3, R28, R29, RZ ;  /* 0x0000001d1c03723e */ /* 0x000fc600048070ff */
[----:B------:R0:W-:Y:S04]  /*20a40*/  STL [R1+0x1c4], R0 ;  /* 0x0001c40001007387 */ /* 0x0001e80000100800 */
[----:B------:R1:W-:Y:S04]  /*20a50*/  STL [R1+0x1c0], R3 ;  /* 0x0001c00301007387 */ /* 0x0003e80000100800 */
[----:B------:R2:W-:Y:S01]  /*20a60*/  STL [R1+0x1ac], R2 ;  /* 0x0001ac0201007387 */ /* 0x0005e20000100800 */
[----:B0-----:R-:W-:Y:S02]  /*20a70*/  F2FP.SATFINITE.E4M3.F32.PACK_AB_MERGE_C R0, R24, R25, RZ ;  /* 0x000000191800723e */ /* 0x001fe400048070ff */
[----:B-1----:R-:W-:-:S03]  /*20a80*/  F2FP.SATFINITE.E4M3.F32.PACK_AB_MERGE_C R3, R22, R23, RZ ;  /* 0x000000171603723e */ /* 0x002fc600048070ff */
[----:B------:R0:W-:Y:S01]  /*20a90*/  STL [R1+0x1a8], R0 ;  /* 0x0001a80001007387 */ /* 0x0001e20000100800 */
[----:B--2---:R-:W-:-:S03]  /*20aa0*/  F2FP.SATFINITE.E4M3.F32.PACK_AB_MERGE_C R2, R20, R21, RZ ;  /* 0x000000151402723e */ /* 0x004fc600048070ff */
        /* <DEDUP_REMOVED lines=12> */
[----:B------:R-:W-:Y:S01]  /*20b70*/  STL [R1+0x1ec], R3 ;  /* 0x0001ec0301007387 */ /* 0x000fe20000100800 */
[----:B0-----:R-:W-:-:S03]  /*20b80*/  F2FP.SATFINITE.E4M3.F32.PACK_AB_MERGE_C R0, R6, R7, RZ ;  /* 0x000000070600723e */ /* 0x001fc600048070ff */
[----:B------:R-:W2:Y:S04]  /*20b90*/  LDL.LU R6, [R1+0x444] ;  /* 0x0004440001067983 */ /* 0x000ea80000300800 */
        /* <DEDUP_REMOVED lines=20> */
[----:B------:R-:W3:Y:S04]  /*20ce0*/  LDL.LU R7, [R1+0x44c] ;  /* 0x00044c0001077983 */ /* 0x000ee80000300800 */
[----:B---3--:R0:W-:Y:S04]  /*20cf0*/  STL [R1+0xbdc], R7 ;  /* 0x000bdc0701007387 */ /* 0x0081e80000100800 */
[----:B0-----:R-:W3:Y:S04]  /*20d00*/  LDL.LU R7, [R1+0x440] ;  /* 0x0004400001077983 */ /* 0x001ee80000300800 */
        /* <DEDUP_REMOVED lines=33> */
[----:B0-----:R-:W4:Y:S01]  /*20f20*/  LDL.LU R4, [R1+0x438] ;  /* 0x0004380001047983 */ /* 0x001f220000300800 */
[----:B--2---:R-:W-:-:S03]  /*20f30*/  F2FP.SATFINITE.E4M3.F32.PACK_AB_MERGE_C R6, R6, R7, RZ ;  /* 0x000000070606723e */ /* 0x004fc600048070ff */
[----:B----4-:R0:W-:Y:S04]  /*20f40*/  STL [R1+0xbd4], R4 ;  /* 0x000bd40401007387 */ /* 0x0101e80000100800 */
[----:B0-----:R-:W2:Y:S04]  /*20f50*/  LDL.LU R4, [R1+0x430] ;  /* 0x0004300001047983 */ /* 0x001ea80000300800 */
[----:B------:R-:W4:Y:S04]  /*20f60*/  LDL.LU R2, [R1+0x41c] ;  /* 0x00041c0001027983 */ /* 0x000f280000300800 */
        /* <DEDUP_REMOVED lines=26> */
[----:B0-----:R-:W3:Y:S02]  /*21110*/  LDL.LU R6, [R1+0xc20] ;  /* 0x000c200001067983 */ /* 0x001ee40000300800 */
[----:B---3--:R-:W-:-:S02]  /*21120*/  F2FP.SATFINITE.E4M3.F32.PACK_AB_MERGE_C R6, R6, R7, RZ ;  /* 0x000000070606723e */ /* 0x008fc400048070ff */
        /* <DEDUP_REMOVED lines=34> */
[----:B0-----:R-:W5:Y:S01]  /*21350*/  LDL.LU R6, [R1+0x410] ;  /* 0x0004100001067983 */ /* 0x001f620000300800 */
[----:B---3--:R-:W-:-:S03]  /*21360*/  F2FP.SATFINITE.E4M3.F32.PACK_AB_MERGE_C R7, R7, R5, RZ ;  /* 0x000000050707723e */ /* 0x008fc600048070ff */
        /* <DEDUP_REMOVED lines=12> */
[----:B------:R-:W4:Y:S04]  /*21430*/  LDL.LU R4, [R1+0xbc4] ;  /* 0x000bc40001047983 */ /* 0x000f280000300800 */
[----:B------:R0:W-:Y:S04]  /*21440*/  STL [R1+0x50], R5 ;  /* 0x0000500501007387 */ /* 0x0001e80000100800 */
[----:B0-----:R-:W3:Y:S02]  /*21450*/  LDL.LU R5, [R1+0xbc0] ;  /* 0x000bc00001057983 */ /* 0x001ee40000300800 */
[----:B---3--:R-:W-:-:S02]  /*21460*/  F2FP.SATFINITE.E4M3.F32.PACK_AB_MERGE_C R7, R7, R5, RZ ;  /* 0x000000050707723e */ /* 0x008fc400048070ff */
[----:B------:R-:W2:Y:S01]  /*21470*/  LDL.LU R5, [R1+0xbbc] ;  /* 0x000bbc0001057983 */ /* 0x000ea20000300800 */
[----:B----4-:R-:W-:Y:S02]  /*21480*/  F2FP.SATFINITE.E4M3.F32.PACK_AB_MERGE_C R4, R2, R4, RZ ;  /* 0x000000040204723e */ /* 0x010fe400048070ff */
[----:B-----5:R-:W-:Y:S01]  /*21490*/  F2FP.SATFINITE.E4M3.F32.PACK_AB_MERGE_C R3, R0, R3, RZ ;  /* 0x000000030003723e */ /* 0x020fe200048070ff */
[----:B------:R-:W-:Y:S01]  /*214a0*/  STL [R1+0x8], R7 ;  /* 0x0000080701007387 */ /* 0x000fe20000100800 */
[----:B------:R-:W-:Y:S02]  /*214b0*/  F2FP.SATFINITE.E4M3.F32.PACK_AB_MERGE_C R2, R28, R29, RZ ;  /* 0x0000001d1c02723e */ /* 0x000fe400048070ff */
[----:B------:R-:W-:Y:S02]  /*214c0*/  F2FP.SATFINITE.E4M3.F32.PACK_AB_MERGE_C R0, R26, R27, RZ ;  /* 0x0000001b1a00723e */ /* 0x000fe400048070ff */
[----:B--2---:R-:W-:-:S05]  /*214d0*/  F2FP.SATFINITE.E4M3.F32.PACK_AB_MERGE_C R5, R5, R6, RZ ;  /* 0x000000060505723e */ /* 0x004fca00048070ff */
[----:B------:R-:W-:Y:S04]  /*214e0*/  STL [R1+0x7c], R5 ;  /* 0x00007c0501007387 */ /* 0x000fe80000100800 */
[----:B------:R-:W-:Y:S04]  /*214f0*/  STL [R1+0x78], R4 ;  /* 0x0000780401007387 */ /* 0x000fe80000100800 */
[----:B------:R0:W-:Y:S04]  /*21500*/  STL [R1+0x74], R3 ;  /* 0x0000740301007387 */ /* 0x0001e80000100800 */
[----:B------:R1:W-:Y:S04]  /*21510*/  STL [R1+0x70], R2 ;  /* 0x0000700201007387 */ /* 0x0003e80000100800 */
[----:B------:R2:W-:Y:S01]  /*21520*/  STL [R1+0x9c], R0 ;  /* 0x00009c0001007387 */ /* 0x0005e20000100800 */
[----:B0-----:R-:W-:-:S02]  /*21530*/  F2FP.SATFINITE.E4M3.F32.PACK_AB_MERGE_C R3, R24, R25, RZ ;  /* 0x000000191803723e */ /* 0x001fc400048070ff */
        /* <DEDUP_REMOVED lines=13> */
[----:B------:R-:W-:Y:S01]  /*21610*/  STL [R1+0x120], R3 ;  /* 0x0001200301007387 */ /* 0x000fe20000100800 */
[----:B--2---:R-:W-:-:S03]  /*21620*/  F2FP.SATFINITE.E4M3.F32.PACK_AB_MERGE_C R0, R8, R9, RZ ;  /* 0x000000090800723e */ /* 0x004fc600048070ff */
        /* <DEDUP_REMOVED lines=56> */
[----:B0-----:R-:W3:Y:S01]  /*219b0*/  LDL.LU R7, [R1+0x350] ;  /* 0x0003500001077983 */ /* 0x001ee20000300800 */
[----:B--2---:R-:W-:-:S03]  /*219c0*/  F2FP.SATFINITE.E4M3.F32.PACK_AB_MERGE_C R11, R11, R10, RZ ;  /* 0x0000000a0b0b723e */ /* 0x004fc600048070ff */
[----:B---3--:R0:W-:Y:S04]  /*219d0*/  STL [R1+0xb54], R7 ;  /* 0x000b540701007387 */ /* 0x0081e80000100800 */
[----:B0-----:R-:W2:Y:S04]  /*219e0*/  LDL.LU R7, [R1+0x368] ;  /* 0x0003680001077983 */ /* 0x001ea80000300800 */
[----:B------:R-:W3:Y:S04]  /*219f0*/  LDL.LU R6, [R1+0x340] ;  /* 0x0003400001067983 */ /* 0x000ee80000300800 */
[----:B------:R-:W3:Y:S04]  /*21a00*/  LDL.LU R5, [R1+0x344] ;  /* 0x0003440001057983 */ /* 0x000ee80000300800 */
[----:B------:R-:W4:Y:S04]  /*21a10*/  LDL.LU R4, [R1+0x348] ;  /* 0x0003480001047983 */ /* 0x000f280000300800 */
        /* <DEDUP_REMOVED lines=68> */
[----:B------:R0:W-:Y:S04]  /*21e60*/  STL [R1], R11 ;  /* 0x0000000b01007387 */ /* 0x0001e80000100800 */
[----:B0-----:R-:W2:Y:S02]  /*21e70*/  LDL.LU R11, [R1+0xb5c] ;  /* 0x000b5c00010b7983 */ /* 0x001ea40000300800 */
[----:B--2---:R-:W-:-:S02]  /*21e80*/  F2FP.SATFINITE.E4M3.F32.PACK_AB_MERGE_C R11, R11, R10, RZ ;  /* 0x0000000a0b0b723e */ /* 0x004fc400048070ff */
[----:B------:R-:W2:Y:S04]  /*21e90*/  LDL.LU R10, [R1+0xb58] ;  /* 0x000b5800010a7983 */ /* 0x000ea80000300800 */
[----:B------:R0:W-:Y:S04]  /*21ea0*/  STL [R1+0xac4], R11 ;  /* 0x000ac40b01007387 */ /* 0x0001e80000100800 */
[----:B0-----:R-:W5:Y:S01]  /*21eb0*/  LDL.LU R11, [R1+0x358] ;  /* 0x00035800010b7983 */ /* 0x001f620000300800 */
[----:B--2---:R-:W-:-:S03]  /*21ec0*/  F2FP.SATFINITE.E4M3.F32.PACK_AB_MERGE_C R10, R10, R7, RZ ;  /* 0x000000070a0a723e */ /* 0x004fc600048070ff */
[----:B------:R-:W2:Y:S04]  /*21ed0*/  LDL.LU R7, [R1+0xb54] ;  /* 0x000b540001077983 */ /* 0x000ea80000300800 */
[----:B------:R0:W-:Y:S04]  /*21ee0*/  STL [R1+0xac8], R10 ;  /* 0x000ac80a01007387 */ /* 0x0001e80000100800 */
[----:B0-----:R-:W2:Y:S02]  /*21ef0*/  LDL.LU R10, [R1+0x354] ;  /* 0x00035400010a7983 */ /* 0x001ea40000300800 */
[----:B--2---:R-:W-:-:S02]  /*21f00*/  F2FP.SATFINITE.E4M3.F32.PACK_AB_MERGE_C R10, R10, R7, RZ ;  /* 0x000000070a0a723e */ /* 0x004fc400048070ff */
[----:B------:R-:W2:Y:S01]  /*21f10*/  LDL.LU R7, [R1+0xb50] ;  /* 0x000b500001077983 */ /* 0x000ea20000300800 */
[----:B---3--:R-:W-:Y:S02]  /*21f20*/  F2FP.SATFINITE.E4M3.F32.PACK_AB_MERGE_C R5, R5, R6, RZ ;  /* 0x000000060505723e */ /* 0x008fe400048070ff */
[----:B----4-:R-:W-:Y:S01]  /*21f30*/  F2FP.SATFINITE.E4M3.F32.PACK_AB_MERGE_C R4, R2, R4, RZ ;  /* 0x000000040204723e */ /* 0x010fe200048070ff */
[----:B------:R-:W-:Y:S01]  /*21f40*/  STL [R1+0x3c], R10 ;  /* 0x00003c0a01007387 */ /* 0x000fe20000100800 */
[----:B-----5:R-:W-:Y:S02]  /*21f50*/  F2FP.SATFINITE.E4M3.F32.PACK_AB_MERGE_C R2, R0, R3, RZ ;  /* 0x000000030002723e */ /* 0x020fe400048070ff */
[----:B------:R-:W-:Y:S02]  /*21f60*/  F2FP.SATFINITE.E4M3.F32.PACK_AB_MERGE_C R0, R28, R29, RZ ;  /* 0x0000001d1c00723e */ /* 0x000fe400048070ff */
[----:B------:R-:W-:Y:S02]  /*21f70*/  F2FP.SATFINITE.E4M3.F32.PACK_AB_MERGE_C R3, R26, R27, RZ ;  /* 0x0000001b1a03723e */ /* 0x000fe400048070ff */
[----:B--2---:R-:W-:-:S05]  /*21f80*/  F2FP.SATFINITE.E4M3.F32.PACK_AB_MERGE_C R7, R7, R11, RZ ;  /* 0x0000000b0707723e */ /* 0x004fca00048070ff */
[----:B------:R-:W-:Y:S04]  /*21f90*/  STL [R1+0x38], R7 ;  /* 0x0000380701007387 */ /* 0x000fe80000100800 */
        /* <DEDUP_REMOVED lines=16> */
[----:B------:R-:W-:Y:S01]  /*220a0*/  STL [R1+0x8c], R3 ;  /* 0x00008c0301007387 */ /* 0x000fe20000100800 */
[----:B0-----:R-:W-:-:S03]  /*220b0*/  F2FP.SATFINITE.E4M3.F32.PACK_AB_MERGE_C R2, R12, R13, RZ ;  /* 0x0000000d0c02723e */ /* 0x001fc600048070ff */
[----:B------:R-:W2:Y:S01]  /*220c0*/  LDL.LU R10, [R1+0x47c] ;  /* 0x00047c00010a7983 */ /* 0x000ea20000300800 */
[----:B-1----:R-:W-:-:S03]  /*220d0*/  F2FP.SATFINITE.E4M3.F32.PACK_AB_MERGE_C R0, R8, R9, RZ ;  /* 0x000000090800723e */ /* 0x002fc600048070ff */
        /* <DEDUP_REMOVED lines=46> */
[----:B------:R-:W4:Y:S04]  /*223c0*/  LDL.LU R6, [R1+0x2a8] ;  /* 0x0002a80001067983 */ /* 0x000f280000300800 */
[----:B------:R-:W4:Y:S04]  /*223d0*/  LDL.LU R5, [R1+0x2ac] ;  /* 0x0002ac0001057983 */ /* 0x000f280000300800 */
[----:B------:R-:W5:Y:S04]  /*223e0*/  LDL.LU R4, [R1+0x280] ;  /* 0x0002800001047983 */ /* 0x000f680000300800 */
[----:B------:R-:W5:Y:S04]  /*223f0*/  LDL.LU R9, [R1+0x284] ;  /* 0x0002840001097983 */ /* 0x000f680000300800 */
        /* <DEDUP_REMOVED lines=21> */
[----:B------:R-:W3:Y:S01]  /*22550*/  LDL.LU R16, [R1+0x1fc] ;  /* 0x0001fc0001107983 */ /* 0x000ee20000300800 */
        /* <DEDUP_REMOVED lines=41> */
[----:B------:R-:W2:Y:S01]  /*227f0*/  LDL.LU R11, [R1+0xafc] ;  /* 0x000afc00010b7983 */ /* 0x000ea20000300800 */
[----:B-----5:R-:W-:Y:S02]  /*22800*/  F2FP.SATFINITE.E4M3.F32.PACK_AB_MERGE_C R9, R9, R4, RZ ;  /* 0x000000040909723e */ /* 0x020fe400048070ff */
[----:B----4-:R-:W-:Y:S01]  /*22810*/  F2FP.SATFINITE.E4M3.F32.PACK_AB_MERGE_C R5, R5, R6, RZ ;  /* 0x000000060505723e */ /* 0x010fe200048070ff */
[----:B------:R-:W-:Y:S01]  /*22820*/  STL [R1+0x108], R10 ;  /* 0x0001080a01007387 */ /* 0x000fe20000100800 */
[----:B---3--:R-:W-:Y:S02]  /*22830*/  F2FP.SATFINITE.E4M3.F32.PACK_AB_MERGE_C R8, R8, R2, RZ ;  /* 0x000000020808723e */ /* 0x008fe400048070ff */
[----:B------:R-:W-:Y:S02]  /*22840*/  F2FP.SATFINITE.E4M3.F32.PACK_AB_MERGE_C R3, R0, R3, RZ ;  /* 0x000000030003723e */ /* 0x000fe400048070ff */
[----:B------:R-:W-:Y:S02]  /*22850*/  F2FP.SATFINITE.E4M3.F32.PACK_AB_MERGE_C R0, R28, R29, RZ ;  /* 0x0000001d1c00723e */ /* 0x000fe400048070ff */
[----:B------:R-:W-:-:S02]  /*22860*/  F2FP.SATFINITE.E4M3.F32.PACK_AB_MERGE_C R15, R15, R27, RZ ;  /* 0x0000001b0f0f723e */ /* 0x000fc400048070ff */
[----:B------:R-:W-:Y:S02]  /*22870*/  F2FP.SATFINITE.E4M3.F32.PACK_AB_MERGE_C R14, R14, R26, RZ ;  /* 0x0000001a0e0e723e */ /* 0x000fe400048070ff */
[----:B------:R-:W-:Y:S02]  /*22880*/  F2FP.SATFINITE.E4M3.F32.PACK_AB_MERGE_C R13, R13, R25, RZ ;  /* 0x000000190d0d723e */ /* 0x000fe400048070ff */
[----:B------:R-:W-:Y:S02]  /*22890*/  F2FP.SATFINITE.E4M3.F32.PACK_AB_MERGE_C R12, R12, R24, RZ ;  /* 0x000000180c0c723e */ /* 0x000fe400048070ff */
[----:B------:R-:W-:Y:S02]  /*228a0*/  F2FP.SATFINITE.E4M3.F32.PACK_AB_MERGE_C R19, R19, R23, RZ ;  /* 0x000000171313723e */ /* 0x000fe400048070ff */
[----:B------:R-:W-:Y:S02]  /*228b0*/  F2FP.SATFINITE.E4M3.F32.PACK_AB_MERGE_C R18, R18, R22, RZ ;  /* 0x000000161212723e */ /* 0x000fe400048070ff */
[----:B------:R-:W-:-:S02]  /*228c0*/  F2FP.SATFINITE.E4M3.F32.PACK_AB_MERGE_C R17, R17, R21, RZ ;  /* 0x000000151111723e */ /* 0x000fc400048070ff */
[----:B------:R-:W-:Y:S02]  /*228d0*/  F2FP.SATFINITE.E4M3.F32.PACK_AB_MERGE_C R16, R16, R20, RZ ;  /* 0x000000141010723e */ /* 0x000fe400048070ff */
[----:B--2---:R-:W-:-:S05]  /*228e0*/  F2FP.SATFINITE.E4M3.F32.PACK_AB_MERGE_C R7, R7, R11, RZ ;  /* 0x0000000b0707723e */ /* 0x004fca00048070ff */
[----:B------:R-:W-:Y:S04]  /*228f0*/  STL [R1+0x104], R7 ;  /* 0x0001040701007387 */ /* 0x000fe80000100800 */
[----:B------:R-:W-:Y:S04]  /*22900*/  STL [R1+0xacc], R9 ;  /* 0x000acc0901007387 */ /* 0x000fe80000100800 */
[----:B------:R-:W-:Y:S04]  /*22910*/  STL [R1+0x100], R5 ;  /* 0x0001000501007387 */ /* 0x000fe80000100800 */
[----:B------:R-:W-:Y:S04]  /*22920*/  STL [R1+0xad0], R8 ;  /* 0x000ad00801007387 */ /* 0x000fe80000100800 */
[----:B------:R-:W-:Y:S04]  /*22930*/  STL [R1+0xad4], R3 ;  /* 0x000ad40301007387 */ /* 0x000fe80000100800 */
[----:B------:R-:W-:Y:S04]  /*22940*/  STL [R1+0xad8], R0 ;  /* 0x000ad80001007387 */ /* 0x000fe80000100800 */
[----:B------:R0:W-:Y:S04]  /*22950*/  STL.64 [R1+0xaa8], R14 ;  /* 0x000aa80e01007387 */ /* 0x0001e80000100a00 */
[----:B------:R-:W-:Y:S04]  /*22960*/  STL.64 [R1+0xaa0], R12 ;  /* 0x000aa00c01007387 */ /* 0x000fe80000100a00 */
[----:B0-----:R-:W2:Y:S04]  /*22970*/  LDL.LU R14, [R1+0x1d0] ;  /* 0x0001d000010e7983 */ /* 0x001ea80000300800 */
[----:B------:R-:W2:Y:S04]  /*22980*/  LDL.LU R23, [R1+0x1d4] ;  /* 0x0001d40001177983 */ /* 0x000ea80000300800 */
[----:B------:R-:W3:Y:S04]  /*22990*/  LDL.LU R15, [R1+0x1d8] ;  /* 0x0001d800010f7983 */ /* 0x000ee80000300800 */
[----:B------:R-:W3:Y:S04]  /*229a0*/  LDL.LU R22, [R1+0x1dc] ;  /* 0x0001dc0001167983 */ /* 0x000ee80000300800 */
[----:B------:R-:W4:Y:S04]  /*229b0*/  LDL.LU R21, [R1+0x1b4] ;  /* 0x0001b40001157983 */ /* 0x000f280000300800 */
[----:B------:R-:W5:Y:S04]  /*229c0*/  LDL.LU R20, [R1+0x1bc] ;  /* 0x0001bc0001147983 */ /* 0x000f680000300800 */
[----:B-----5:R0:W-:Y:S04]  /*229d0*/  STL [R1+0xaf8], R20 ;  /* 0x000af81401007387 */ /* 0x0201e80000100800 */
[----:B0-----:R-:W4:Y:S04]  /*229e0*/  LDL.LU R20, [R1+0x1b0] ;  /* 0x0001b00001147983 */ /* 0x001f280000300800 */
[----:B------:R-:W5:Y:S04]  /*229f0*/  LDL.LU R27, [R1+0x194] ;  /* 0x00019400011b7983 */ /* 0x000f680000300800 */
[----:B-----5:R0:W-:Y:S04]  /*22a00*/  STL [R1+0xaf4], R27 ;  /* 0x000af41b01007387 */ /* 0x0201e80000100800 */
[----:B0-----:R-:W5:Y:S04]  /*22a10*/  LDL.LU R27, [R1+0x1b8] ;  /* 0x0001b800011b7983 */ /* 0x001f680000300800 */
[----:B------:R-:W2:Y:S04]  /*22a20*/  LDL.LU R26, [R1+0x19c] ;  /* 0x00019c00011a7983 */ /* 0x000ea80000300800 */
[----:B--2---:R0:W-:Y:S04]  /*22a30*/  STL [R1+0xaf0], R26 ;  /* 0x000af01a01007387 */ /* 0x0041e80000100800 */
[----:B0-----:R-:W2:Y:S04]  /*22a40*/  LDL.LU R26, [R1+0x190] ;  /* 0x00019000011a7983 */ /* 0x001ea80000300800 */
[----:B------:R-:W3:Y:S04]  /*22a50*/  LDL.LU R25, [R1+0x174] ;  /* 0x0001740001197983 */ /* 0x000ee80000300800 */
[----:B---3--:R0:W-:Y:S04]  /*22a60*/  STL [R1+0xaec], R25 ;  /* 0x000aec1901007387 */ /* 0x0081e80000100800 */
[----:B0-----:R-:W3:Y:S04]  /*22a70*/  LDL.LU R25, [R1+0x198] ;  /* 0x0001980001197983 */ /* 0x001ee80000300800 */
[----:B------:R-:W4:Y:S04]  /*22a80*/  LDL.LU R11, [R1+0x178] ;  /* 0x00017800010b7983 */ /* 0x000f280000300800 */
[----:B----4-:R0:W-:Y:S04]  /*22a90*/  STL [R1+0xae8], R11 ;  /* 0x000ae80b01007387 */ /* 0x0101e80000100800 */
[----:B0-----:R-:W4:Y:S04]  /*22aa0*/  LDL.LU R11, [R1+0x170] ;  /* 0x00017000010b7983 */ /* 0x001f280000300800 */
[----:B------:R-:W4:Y:S04]  /*22ab0*/  LDL.LU R24, [R1+0x17c] ;  /* 0x00017c0001187983 */ /* 0x000f280000300800 */
[----:B------:R-:W5:Y:S04]  /*22ac0*/  LDL.LU R0, [R1+0x15c] ;  /* 0x00015c0001007983 */ /* 0x000f680000300800 */
[----:B-----5:R0:W-:Y:S04]  /*22ad0*/  STL [R1+0xae0], R0 ;  /* 0x000ae00001007387 */ /* 0x0201e80000100800 */
[----:B0-----:R-:W5:Y:S04]  /*22ae0*/  LDL.LU R0, [R1+0x154] ;  /* 0x0001540001007983 */ /* 0x001f680000300800 */
[----:B------:R-:W2:Y:S04]  /*22af0*/  LDL.LU R3, [R1+0x130] ;  /* 0x0001300001037983 */ /* 0x000ea80000300800 */
[----:B--2---:R0:W-:Y:S04]  /*22b00*/  STL [R1+0xadc], R3 ;  /* 0x000adc0301007387 */ /* 0x0041e80000100800 */
[----:B0-----:R-:W2:Y:S01]  /*22b10*/  LDL.LU R3, [R1+0x158] ;  /* 0x0001580001037983 */ /* 0x001ea20000300800 */
[----:B------:R-:W-:-:S02]  /*22b20*/  F2FP.SATFINITE.E4M3.F32.PACK_AB_MERGE_C R23, R23, R14, RZ ;  /* 0x0000000e1717723e */ /* 0x000fc400048070ff */
[----:B------:R-:W-:Y:S02]  /*22b30*/  F2FP.SATFINITE.E4M3.F32.PACK_AB_MERGE_C R22, R22, R15, RZ ;  /* 0x0000000f1616723e */ /* 0x000fe400048070ff */
[----:B------:R-:W-:Y:S01]  /*22b40*/  F2FP.SATFINITE.E4M3.F32.PACK_AB_MERGE_C R21, R21, R20, RZ ;  /* 0x000000141515723e */ /* 0x000fe200048070ff */
[----:B--2---:R0:W-:Y:S04]  /*22b50*/  STL [R1+0xae4], R3 ;  /* 0x000ae40301007387 */ /* 0x0041e80000100800 */
[----:B0-----:R-:W5:Y:S04]  /*22b60*/  LDL.LU R3, [R1+0x150] ;  /* 0x0001500001037983 */ /* 0x001f680000300800 */
        /* <DEDUP_REMOVED lines=11> */
[----:B------:R0:W-:Y:S04]  /*22c20*/  STL.64 [R1+0xa98], R18 ;  /* 0x000a981201007387 */ /* 0x0001e80000100a00 */
[----:B0-----:R-:W2:Y:S04]  /*22c30*/  LDL.LU R18, [R1+0xc8] ;  /* 0x0000c80001127983 */ /* 0x001ea80000300800 */
[----:B------:R-:W2:Y:S04]  /*22c40*/  LDL.LU R19, [R1+0xcc] ;  /* 0x0000cc0001137983 */ /* 0x000ea80000300800 */
[----:B------:R0:W-:Y:S04]  /*22c50*/  STL.64 [R1+0xa90], R16 ;  /* 0x000a901001007387 */ /* 0x0001e80000100a00 */
[----:B0-----:R-:W2:Y:S04]  /*22c60*/  LDL.LU R16, [R1+0xc0] ;  /* 0x0000c00001107983 */ /* 0x001ea80000300800 */
[----:B------:R-:W2:Y:S04]  /*22c70*/  LDL.LU R17, [R1+0xc4] ;  /* 0x0000c40001117983 */ /* 0x000ea80000300800 */
[----:B------:R-:W2:Y:S04]  /*22c80*/  LDL.LU R13, [R1+0x4d4] ;  /* 0x0004d400010d7983 */ /* 0x000ea80000300800 */
[----:B------:R-:W2:Y:S04]  /*22c90*/  LDL.LU R14, [R1+0x54] ;  /* 0x00005400010e7983 */ /* 0x000ea80000300800 */
[----:B------:R-:W2:Y:S04]  /*22ca0*/  LDL.LU R15, [R1+0xc] ;  /* 0x00000c00010f7983 */ /* 0x000ea80000300800 */
[----:B------:R-:W3:Y:S02]  /*22cb0*/  LDL.LU R20, [R1+0xaf8] ;  /* 0x000af80001147983 */ /* 0x000ee40000300800 */
[----:B---3--:R-:W-:-:S02]  /*22cc0*/  F2FP.SATFINITE.E4M3.F32.PACK_AB_MERGE_C R20, R20, R27, RZ ;  /* 0x0000001b1414723e */ /* 0x008fc400048070ff */
[----:B------:R-:W3:Y:S02]  /*22cd0*/  LDL.LU R27, [R1+0xaf4] ;  /* 0x000af400011b7983 */ /* 0x000ee40000300800 */
[----:B---3--:R-:W-:Y:S02]  /*22ce0*/  F2FP.SATFINITE.E4M3.F32.PACK_AB_MERGE_C R27, R27, R26, RZ ;  /* 0x0000001a1b1b723e */ /* 0x008fe400048070ff */
[----:B------:R-:W3:Y:S02]  /*22cf0*/  LDL.LU R26, [R1+0xaf0] ;  /* 0x000af000011a7983 */ /* 0x000ee40000300800 */
[----:B---3--:R-:W-:Y:S02]  /*22d00*/  F2FP.SATFINITE.E4M3.F32.PACK_AB_MERGE_C R26, R26, R25, RZ ;  /* 0x000000191a1a723e */ /* 0x008fe400048070ff */
[----:B------:R-:W4:Y:S02]  /*22d10*/  LDL.LU R25, [R1+0xaec] ;  /* 0x000aec0001197983 */ /* 0x000f240000300800 */
[----:B----4-:R-:W-:-:S02]  /*22d20*/  F2FP.SATFINITE.E4M3.F32.PACK_AB_MERGE_C R25, R25, R11, RZ ;  /* 0x0000000b1919723e */ /* 0x010fc400048070ff */
[----:B------:R-:W3:Y:S01]  /*22d30*/  LDL.LU R11, [R1+0xae8] ;  /* 0x000ae800010b7983 */ /* 0x000ee20000300800 */
[----:B-----5:R-:W-:-:S03]  /*22d40*/  F2FP.SATFINITE.E4M3.F32.PACK_AB_MERGE_C R0, R0, R3, RZ ;  /* 0x000000030000723e */ /* 0x020fc600048070ff */
[----:B------:R0:W-:Y:S04]  /*22d50*/  STL.64 [R1+0xa78], R26 ;  /* 0x000a781a01007387 */ /* 0x0001e80000100a00 */
[----:B0-----:R-:W4:Y:S04]  /*22d60*/  LDL.LU R26, [R1+0xe4] ;  /* 0x0000e400011a7983 */ /* 0x001f280000300800 */
[----:B------:R-:W5:Y:S01]  /*22d70*/  LDL.LU R27, [R1+0xe8] ;  /* 0x0000e800011b7983 */ /* 0x000f620000300800 */
[----:B---3--:R-:W-:-:S05]  /*22d80*/  F2FP.SATFINITE.E4M3.F32.PACK_AB_MERGE_C R24, R24, R11, RZ ;  /* 0x0000000b1818723e */ /* 0x008fca00048070ff */
[----:B------:R0:W-:Y:S04]  /*22d90*/  STL.64 [R1+0xa70], R24 ;  /* 0x000a701801007387 */ /* 0x0001e80000100a00 */
[----:B0-----:R-:W3:Y:S04]  /*22da0*/  LDL.LU R24, [R1+0xfc] ;  /* 0x0000fc0001187983 */ /* 0x001ee80000300800 */
[----:B------:R-:W4:Y:S04]  /*22db0*/  LDL.LU R25, [R1+0xe0] ;  /* 0x0000e00001197983 */ /* 0x000f280000300800 */
[----:B------:R-:W2:Y:S04]  /*22dc0*/  LDL.LU R3, [R1+0xae4] ;  /* 0x000ae40001037983 */ /* 0x000ea80000300800 */
[----:B------:R0:W-:Y:S04]  /*22dd0*/  STL [R1+0x14], R0 ;  /* 0x0000140001007387 */ /* 0x0001e80000100800 */
[----:B0-----:R-:W2:Y:S01]  /*22de0*/  LDL.LU R0, [R1+0xae0] ;  /* 0x000ae00001007983 */ /* 0x001ea20000300800 */
[----:B------:R-:W0:Y:S01]  /*22df0*/  S2R R11, SR_TID.X ;  /* 0x00000000000b7919 */ /* 0x000e220000002100 */
[----:B--2---:R-:W-:-:S02]  /*22e00*/  F2FP.SATFINITE.E4M3.F32.PACK_AB_MERGE_C R0, R0, R3, RZ ;  /* 0x000000030000723e */ /* 0x004fc400048070ff */
[----:B------:R-:W2:Y:S01]  /*22e10*/  LDL.LU R3, [R1+0xadc] ;  /* 0x000adc0001037983 */ /* 0x000ea20000300800 */
[----:B------:R-:W-:Y:S02]  /*22e20*/  F2FP.SATFINITE.E4M3.F32.PACK_AB_MERGE_C R10, R10, R9, RZ ;  /* 0x000000090a0a723e */ /* 0x000fe400048070ff */
[----:B0-----:R-:W-:Y:S01]  /*22e30*/  LOP3.LUT R11, R11, 0x20, RZ, 0xc0, !PT ;  /* 0x000000200b0b7812 */ /* 0x001fe200078ec0ff */
[----:B------:R0:W-:Y:S01]  /*22e40*/  STL [R1+0x10], R0 ;  /* 0x0000100001007387 */ /* 0x0001e20000100800 */
[----:B------:R-:W-:Y:S02]  /*22e50*/  F2FP.SATFINITE.E4M3.F32.PACK_AB_MERGE_C R28, R28, R8, RZ ;  /* 0x000000081c1c723e */ /* 0x000fe400048070ff */
[----:B------:R-:W-:Y:S02]  /*22e60*/  F2FP.SATFINITE.E4M3.F32.PACK_AB_MERGE_C R6, R6, R7, RZ ;  /* 0x000000070606723e */ /* 0x000fe400048070ff */
[----:B------:R-:W-:Y:S01]  /*22e70*/  R2UR UR4, R11 ;  /* 0x000000000b0472ca */ /* 0x000fe200000e0000 */
[----:B0-----:R-:W5:Y:S01]  /*22e80*/  LDL.LU R0, [R1+0xad8] ;  /* 0x000ad80001007983 */ /* 0x001f620000300800 */
[----:B------:R-:W-:-:S02]  /*22e90*/  F2FP.SATFINITE.E4M3.F32.PACK_AB_MERGE_C R4, R4, R5, RZ ;  /* 0x000000050404723e */ /* 0x000fc400048070ff */
[----:B---3--:R-:W-:Y:S02]  /*22ea0*/  F2FP.SATFINITE.E4M3.F32.PACK_AB_MERGE_C R24, R24, R2, RZ ;  /* 0x000000021818723e */ /* 0x008fe400048070ff */
[----:B------:R-:W-:Y:S02]  /*22eb0*/  F2FP.SATFINITE.E4M3.F32.PACK_AB_MERGE_C R19, R19, R18, RZ ;  /* 0x000000121313723e */ /* 0x000fe400048070ff */
[----:B--2---:R-:W-:Y:S02]  /*22ec0*/  F2FP.SATFINITE.E4M3.F32.PACK_AB_MERGE_C R29, R29, R3, RZ ;  /* 0x000000031d1d723e */ /* 0x004fe400048070ff */
[----:B------:R-:W2:Y:S04]  /*22ed0*/  LDL.LU R3, [R1+0xad4] ;  /* 0x000ad40001037983 */ /* 0x000ea80000300800 */
[----:B------:R-:W3:Y:S04]  /*22ee0*/  LDL.LU R8, [R1+0xad0] ;  /* 0x000ad00001087983 */ /* 0x000ee80000300800 */
[----:B------:R-:W2:Y:S04]  /*22ef0*/  LDL.LU R9, [R1+0xacc] ;  /* 0x000acc0001097983 */ /* 0x000ea80000300800 */
[----:B------:R0:W-:Y:S04]  /*22f00*/  STL [R1+0x24], R10 ;  /* 0x0000240a01007387 */ /* 0x0001e80000100800 */
[----:B0-----:R-:W3:Y:S04]  /*22f10*/  LDL.LU R10, [R1+0xac8] ;  /* 0x000ac800010a7983 */ /* 0x001ee80000300800 */
[----:B------:R-:W3:Y:S04]  /*22f20*/  LDL.LU R11, [R1+0xac4] ;  /* 0x000ac400010b7983 */ /* 0x000ee80000300800 */
[----:B------:R-:W2:Y:S04]  /*22f30*/  LDL.LU R7, [R1+0xac0] ;  /* 0x000ac00001077983 */ /* 0x000ea80000300800 */
[----:B------:R0:W-:Y:S04]  /*22f40*/  STL [R1+0x20], R6 ;  /* 0x0000200601007387 */ /* 0x0001e80000100800 */
[----:B0-----:R-:W3:Y:S04]  /*22f50*/  LDL.LU R6, [R1+0xabc] ;  /* 0x000abc0001067983 */ /* 0x001ee80000300800 */
[----:B------:R-:W3:Y:S04]  /*22f60*/  LDL.LU R5, [R1+0xab8] ;  /* 0x000ab80001057983 */ /* 0x000ee80000300800 */
[----:B------:R0:W-:Y:S04]  /*22f70*/  STL [R1+0x1c], R4 ;  /* 0x00001c0401007387 */ /* 0x0001e80000100800 */
[----:B0-----:R-:W3:Y:S04]  /*22f80*/  LDL.LU R4, [R1+0xab4] ;  /* 0x000ab40001047983 */ /* 0x001ee80000300800 */
[----:B------:R-:W3:Y:S04]  /*22f90*/  LDL.LU R2, [R1+0xab0] ;  /* 0x000ab00001027983 */ /* 0x000ee80000300800 */
[----:B------:R4:W-:Y:S02]  /*22fa0*/  STL [R1+0x18], R24 ;  /* 0x0000181801007387 */ /* 0x0009e40000100800 */
[----:B----4-:R-:W-:-:S02]  /*22fb0*/  F2FP.SATFINITE.E4M3.F32.PACK_AB_MERGE_C R24, R26, R25, RZ ;  /* 0x000000191a18723e */ /* 0x010fc400048070ff */
[----:B-----5:R-:W-:-:S03]  /*22fc0*/  F2FP.SATFINITE.E4M3.F32.PACK_AB_MERGE_C R25, R12, R27, RZ ;  /* 0x0000001b0c19723e */ /* 0x020fc600048070ff */
[----:B------:R0:W-:Y:S04]  /*22fd0*/  STL [R1+0xac], R24 ;  /* 0x0000ac1801007387 */ /* 0x0001e80000100800 */
[----:B------:R-:W-:Y:S01]  /*22fe0*/  STL [R1+0xa8], R25 ;  /* 0x0000a81901007387 */ /* 0x000fe20000100800 */
[----:B0-----:R-:W-:-:S03]  /*22ff0*/  F2FP.SATFINITE.E4M3.F32.PACK_AB_MERGE_C R24, R17, R16, RZ ;  /* 0x000000101118723e */ /* 0x001fc600048070ff */
[----:B------:R-:W4:Y:S04]  /*23000*/  LDL R16, [R1+0xa4] ;  /* 0x0000a40001107983 */ /* 0x000f280000100800 */
[----:B------:R-:W5:Y:S04]  /*23010*/  LDL R17, [R1+0xa1c] ;  /* 0x000a1c0001117983 */ /* 0x000f680000100800 */
[----:B------:R-:W-:Y:S04]  /*23020*/  STL [R1+0x2c], R24 ;  /* 0x00002c1801007387 */ /* 0x000fe80000100800 */
[----:B------:R-:W5:Y:S04]  /*23030*/  LDL.LU R18, [R1+0x4] ;  /* 0x0000040001127983 */ /* 0x000f680000300800 */
[----:B------:R0:W-:Y:S04]  /*23040*/  STL [R1+0x28], R19 ;  /* 0x0000281301007387 */ /* 0x0001e80000100800 */
[----:B0-----:R-:W5:Y:S01]  /*23050*/  LDL.LU R19, [R1] ;  /* 0x0000000001137983 */ /* 0x001f620000300800 */
[----:B------:R-:W0:Y:S01]  /*23060*/  S2R R12, SR_TID.X ;  /* 0x00000000000c7919 */ /* 0x000e220000002100 */
[----:B------:R-:W-:Y:S01]  /*23070*/  ULEA UR4, UR4, UR18, 0x5 ;  /* 0x0000001204047291 */ /* 0x000fe2000f8e283f */
[----:B0-----:R-:W-:-:S02]  /*23080*/  LOP3.LUT R12, R12, 0x1f, RZ, 0xc0, !PT ;  /* 0x0000001f0c0c7812 */ /* 0x001fc400078ec0ff */
[----:B--2---:R-:W-:Y:S02]  /*23090*/  PRMT R7, R15, 0x5410, R7 ;  /* 0x000054100f077816 */ /* 0x004fe40000000007 */
[----:B---3--:R-:W-:Y:S02]  /*230a0*/  PRMT R6, R14, 0x5410, R6 ;  /* 0x000054100e067816 */ /* 0x008fe40000000006 */
[----:B------:R-:W-:Y:S02]  /*230b0*/  PRMT R5, R13, 0x5410, R5 ;  /* 0x000054100d057816 */ /* 0x000fe40000000005 */
[----:B------:R-:W-:Y:S02]  /*230c0*/  PRMT R4, R2, 0x5410, R4 ;  /* 0x0000541002047816 */ /* 0x000fe40000000004 */
[----:B------:R-:W-:Y:S01]  /*230d0*/  LEA R2, R12, UR4, 0x4 ;  /* 0x000000040c027c11 */ /* 0x000fe2000f8e20ff */
[----:B------:R-:W-:Y:S01]  /*230e0*/  ULDC UR4, c[0x0][0x22c] ;  /* 0x00008b0000047ab9 */ /* 0x000fe20000000800 */
[----:B------:R-:W2:Y:S04]  /*230f0*/  LDL.LU R12, [R1+0x50] ;  /* 0x00005000010c7983 */ /* 0x000ea80000300800 */
[----:B------:R4:W-:Y:S04]  /*23100*/  STSM.16.M88.4 [R2], R4 ;  /* 0x0000000402007844 */ /* 0x0009e80000000200 */
[----:B------:R-:W2:Y:S04]  /*23110*/  LDL.LU R13, [R1+0x5c] ;  /* 0x00005c00010d7983 */ /* 0x000ea80000300800 */
[----:B------:R-:W3:Y:S04]  /*23120*/  LDL.LU R14, [R1+0x8] ;  /* 0x00000800010e7983 */ /* 0x000ee80000300800 */
[----:B------:R-:W3:Y:S04]  /*23130*/  LDL.LU R15, [R1+0x58] ;  /* 0x00005800010f7983 */ /* 0x000ee80000300800 */
[----:B------:R-:W3:Y:S04]  /*23140*/  LDL.LU R25, [R1+0x4e8] ;  /* 0x0004e80001197983 */ /* 0x000ee80000300800 */
[----:B------:R-:W3:Y:S01]  /*23150*/  LDL.LU R26, [R1+0x1a0] ;  /* 0x0001a000011a7983 */ /* 0x000ee20000300800 */
[----:B----4-:R-:W-:-:S03]  /*23160*/  VIADD R4, R16, 0x1 ;  /* 0x0000000110047836 */ /* 0x010fc60000000000 */
[----:B------:R-:W4:Y:S01]  /*23170*/  LDL.LU R27, [R1+0x4e4] ;  /* 0x0004e400011b7983 */ /* 0x000f220000300800 */
[----:B------:R-:W-:Y:S01]  /*23180*/  VIADD R5, R16, 0x2 ;  /* 0x0000000210057836 */ /* 0x000fe20000000000 */
[----:B-----5:R-:W-:Y:S01]  /*23190*/  ISETP.GE.AND P0, PT, R17, UR6, PT ;  /* 0x0000000611007c0c */ /* 0x020fe2000bf06270 */
[----:B------:R-:W0:Y:S01]  /*231a0*/  S2R R24, SR_TID.X ;  /* 0x0000000000187919 */ /* 0x000e220000002100 */
[----:B------:R-:W-:Y:S01]  /*231b0*/  PRMT R6, R9, 0x5410, R3 ;  /* 0x0000541009067816 */ /* 0x000fe20000000003 */
[----:B------:R-:W-:Y:S01]  /*231c0*/  ULDC UR6, c[0x0][0x248] ;  /* 0x0000920000067ab9 */ /* 0x000fe20000000800 */
[----:B------:R-:W-:Y:S01]  /*231d0*/  ISETP.LT.AND P5, PT, R4, UR4, !P0 ;  /* 0x0000000404007c0c */ /* 0x000fe2000c7a1270 */
[C---:B------:R-:W-:Y:S01]  /*231e0*/  VIADD R4, R16.reuse, 0x3 ;  /* 0x0000000310047836 */ /* 0x040fe20000000000 */
[----:B------:R-:W-:Y:S01]  /*231f0*/  ISETP.LT.AND P4, PT, R5, UR5, !P0 ;  /* 0x0000000505007c0c */ /* 0x000fe2000c781270 */
[----:B------:R-:W-:Y:S01]  /*23200*/  VIADD R5, R16, 0x4 ;  /* 0x0000000410057836 */ /* 0x000fe20000000000 */
[----:B------:R-:W-:Y:S01]  /*23210*/  ULDC UR4, c[0x0][0x22c] ;  /* 0x00008b0000047ab9 */ /* 0x000fe20000000800 */
[----:B------:R-:W-:Y:S01]  /*23220*/  ULDC UR5, c[0x0][0x22c] ;  /* 0x00008b0000057ab9 */ /* 0x000fe20000000800 */
[----:B------:R-:W5:Y:S01]  /*23230*/  LDL.LU R16, [R1+0x74] ;  /* 0x0000740001107983 */ /* 0x000f620000300800 */
[----:B------:R-:W-:Y:S01]  /*23240*/  ISETP.LT.AND P3, PT, R4, UR4, !P0 ;  /* 0x0000000404007c0c */ /* 0x000fe2000c761270 */
[----:B------:R-:W-:Y:S01]  /*23250*/  ULDC UR4, c[0x0][0x244] ;  /* 0x0000910000047ab9 */ /* 0x000fe20000000800 */
[----:B------:R-:W-:Y:S01]  /*23260*/  ISETP.LT.AND P1, PT, R5, UR5, !P0 ;  /* 0x0000000505007c0c */ /* 0x000fe2000c721270 */
[----:B------:R-:W5:Y:S01]  /*23270*/  LDL.LU R17, [R1+0x7c] ;  /* 0x00007c0001117983 */ /* 0x000f620000300800 */
[----:B------:R-:W-:-:S03]  /*23280*/  PRMT R4, R18, 0x5410, R11 ;  /* 0x0000541012047816 */ /* 0x000fc6000000000b */
[----:B------:R-:W2:Y:S01]  /*23290*/  LDL.LU R11, [R1+0x4dc] ;  /* 0x0004dc00010b7983 */ /* 0x000ea20000300800 */
[----:B------:R-:W-:-:S03]  /*232a0*/  PRMT R5, R19, 0x5410, R10 ;  /* 0x0000541013057816 */ /* 0x000fc6000000000a */
[----:B------:R-:W2:Y:S01]  /*232b0*/  LDL.LU R10, [R1+0x4d0] ;  /* 0x0004d000010a7983 */ /* 0x000ea20000300800 */
[----:B------:R-:W-:-:S03]  /*232c0*/  PRMT R7, R8, 0x5410, R0 ;  /* 0x0000541008077816 */ /* 0x000fc60000000000 */
[----:B------:R-:W4:Y:S04]  /*232d0*/  LDL.LU R18, [R1+0x70] ;  /* 0x0000700001127983 */ /* 0x000f280000300800 */
[----:B------:R-:W4:Y:S04]  /*232e0*/  LDL.LU R19, [R1+0x78] ;  /* 0x0000780001137983 */ /* 0x000f280000300800 */
[----:B------:R-:W3:Y:S04]  /*232f0*/  LDL.LU R9, [R1+0x4e0] ;  /* 0x0004e00001097983 */ /* 0x000ee80000300800 */
[----:B------:R-:W4:Y:S04]  /*23300*/  LDL.LU R3, [R1+0x1a4] ;  /* 0x0001a40001037983 */ /* 0x000f280000300800 */
[----:B------:R-:W3:Y:S04]  /*23310*/  LDL.LU R8, [R1+0x4d8] ;  /* 0x0004d80001087983 */ /* 0x000ee80000300800 */
[----:B------:R-:W-:Y:S01]  /*23320*/  STSM.16.M88.4 [R2+0x200], R4 ;  /* 0x0002000402007844 */ /* 0x000fe20000000200 */
[----:B0-----:R-:W-:-:S03]  /*23330*/  LOP3.LUT R24, R24, 0x3f, RZ, 0xc0, !PT ;  /* 0x0000003f18187812 */ /* 0x001fc600078ec0ff */
[----:B------:R-:W5:Y:S01]  /*23340*/  LDL.LU R0, [R1+0x38] ;  /* 0x0000380001007983 */ /* 0x000f620000300800 */
[----:B------:R-:W-:Y:S01]  /*23350*/  LEA R24, R24, UR18, 0x4 ;  /* 0x0000001218187c11 */ /* 0x000fe2000f8e20ff */
[----:B------:R-:W-:Y:S06]  /*23360*/  BAR.SYNC.DEFER_BLOCKING 0x0 ;  /* 0x0000000000007b1d */ /* 0x000fec0000010000 */
[----:B------:R-:W0:Y:S04]  /*23370*/  LDS.128 R4, [R24] ;  /* 0x0000000018047984 */ /* 0x000e280000000c00 */
[----:B------:R-:W-:Y:S04]  /*23380*/  STL [R1+0xa0], R24 ;  /* 0x0000a01801007387 */ /* 0x000fe80000100800 */
[----:B0-----:R0:W-:Y:S04]  /*23390*/  STL.64 [R1+0xa60], R6 ;  /* 0x000a600601007387 */ /* 0x0011e80000100a00 */
[----:B0-----:R-:W4:Y:S04]  /*233a0*/  LDL.LU R6, [R1+0x3c] ;  /* 0x00003c0001067983 */ /* 0x001f280000300800 */
[----:B------:R-:W5:Y:S04]  /*233b0*/  LDL.LU R7, [R1+0x30] ;  /* 0x0000300001077983 */ /* 0x000f680000300800 */
[----:B------:R0:W-:Y:S04]  /*233c0*/  STL.64 [R1+0xa58], R4 ;  /* 0x000a580401007387 */ /* 0x0001e80000100a00 */
[----:B0-----:R-:W4:Y:S01]  /*233d0*/  LDL.LU R5, [R1+0x34] ;  /* 0x0000340001057983 */ /* 0x001f220000300800 */
[----:B---3--:R-:W-:-:S02]  /*233e0*/  PRMT R8, R9, 0x5410, R8 ;  /* 0x0000541009087816 */ /* 0x008fc40000000008 */
[----:B--2---:R-:W-:Y:S02]  /*233f0*/  PRMT R9, R11, 0x5410, R10 ;  /* 0x000054100b097816 */ /* 0x004fe4000000000a */
[----:B------:R-:W-:Y:S02]  /*23400*/  PRMT R10, R13, 0x5410, R12 ;  /* 0x000054100d0a7816 */ /* 0x000fe4000000000c */
[----:B------:R-:W-:Y:S02]  /*23410*/  PRMT R11, R15, 0x5410, R14 ;  /* 0x000054100f0b7816 */ /* 0x000fe4000000000e */
[----:B------:R-:W0:Y:S01]  /*23420*/  LDS.128 R12, [R24+0x400] ;  /* 0x00040000180c7984 */ /* 0x000e220000000c00 */
[----:B------:R-:W-:Y:S06]  /*23430*/  BAR.SYNC.DEFER_BLOCKING 0x0 ;  /* 0x0000000000007b1d */ /* 0x000fec0000010000 */
[----:B0-----:R-:W-:Y:S04]  /*23440*/  STL.64 [R1], R12 ;  /* 0x0000000c01007387 */ /* 0x001fe80000100a00 */
[----:B------:R0:W-:Y:S04]  /*23450*/  STL.64 [R1+0x8], R14 ;  /* 0x0000080e01007387 */ /* 0x0001e80000100a00 */
[----:B0-----:R-:W2:Y:S04]  /*23460*/  LDL.LU.64 R14, [R1+0xaa8] ;  /* 0x000aa800010e7983 */ /* 0x001ea80000300a00 */
[----:B------:R-:W2:Y:S04]  /*23470*/  LDL.LU.64 R12, [R1+0xaa0] ;  /* 0x000aa000010c7983 */ /* 0x000ea80000300a00 */
[----:B------:R5:W-:Y:S04]  /*23480*/  STSM.16.M88.4 [R2], R8 ;  /* 0x0000000802007844 */ /* 0x000be80000000200 */
[----:B------:R-:W3:Y:S01]  /*23490*/  LDL.LU R4, [R1+0x68] ;  /* 0x0000680001047983 */ /* 0x000ee20000300800 */
[----:B-----5:R-:W-:-:S02]  /*234a0*/  PRMT R9, R0, 0x5410, R7 ;  /* 0x0000541000097816 */ /* 0x020fc40000000007 */
[----:B----4-:R-:W-:Y:S02]  /*234b0*/  PRMT R8, R6, 0x5410, R5 ;  /* 0x0000541006087816 */ /* 0x010fe40000000005 */
[----:B------:R-:W4:Y:S04]  /*234c0*/  LDL.LU R5, [R1+0x1cc] ;  /* 0x0001cc0001057983 */ /* 0x000f280000300800 */
[----:B------:R-:W4:Y:S04]  /*234d0*/  LDL.LU R6, [R1+0x1e4] ;  /* 0x0001e40001067983 */ /* 0x000f280000300800 */
[----:B------:R-:W5:Y:S04]  /*234e0*/  LDL.LU R7, [R1+0x1c8] ;  /* 0x0001c80001077983 */ /* 0x000f680000300800 */
[----:B------:R-:W5:Y:S01]  /*234f0*/  LDL.LU R0, [R1+0x1e0] ;  /* 0x0001e00001007983 */ /* 0x000f620000300800 */
[----:B--2---:R-:W-:-:S02]  /*23500*/  PRMT R10, R15, 0x5410, R13 ;  /* 0x000054100f0a7816 */ /* 0x004fc4000000000d */
[----:B------:R-:W-:-:S05]  /*23510*/  PRMT R11, R14, 0x5410, R12 ;  /* 0x000054100e0b7816 */ /* 0x000fca000000000c */
[----:B------:R-:W-:Y:S01]  /*23520*/  STSM.16.M88.4 [R2+0x200], R8 ;  /* 0x0002000802007844 */ /* 0x000fe20000000200 */
[----:B------:R-:W-:Y:S01]  /*23530*/  BAR.SYNC.DEFER_BLOCKING 0x0 ;  /* 0x0000000000007b1d */ /* 0x000fe20000010000 */
[----:B------:R-:W-:Y:S02]  /*23540*/  PRMT R14, R17, 0x5410, R16 ;  /* 0x00005410110e7816 */ /* 0x000fe40000000010 */
[----:B------:R-:W-:-:S03]  /*23550*/  PRMT R15, R19, 0x5410, R18 ;  /* 0x00005410130f7816 */ /* 0x000fc60000000012 */
[----:B------:R-:W0:Y:S04]  /*23560*/  LDS.128 R8, [R24] ;  /* 0x0000000018087984 */ /* 0x000e280000000c00 */
[----:B------:R-:W1:Y:S01]  /*23570*/  LDS.128 R16, [R24+0x400] ;  /* 0x0004000018107984 */ /* 0x000e620000000c00 */
[----:B------:R-:W-:Y:S02]  /*23580*/  PRMT R12, R25, 0x5410, R3 ;  /* 0x00005410190c7816 */ /* 0x000fe40000000003 */
[----:B------:R-:W-:Y:S01]  /*23590*/  PRMT R13, R27, 0x5410, R26 ;  /* 0x000054101b0d7816 */ /* 0x000fe2000000001a */
[----:B------:R-:W-:Y:S06]  /*235a0*/  BAR.SYNC.DEFER_BLOCKING 0x0 ;  /* 0x0000000000007b1d */ /* 0x000fec0000010000 */
[----:B------:R-:W2:Y:S04]  /*235b0*/  LDL.LU R3, [R1+0x124] ;  /* 0x0001240001037983 */ /* 0x000ea80000300800 */
[----:B------:R-:W2:Y:S04]  /*235c0*/  LDL.LU R25, [R1+0x12c] ;  /* 0x00012c0001197983 */ /* 0x000ea80000300800 */
[----:B------:R-:W4:Y:S04]  /*235d0*/  LDL.LU R26, [R1+0x120] ;  /* 0x00012000011a7983 */ /* 0x000f280000300800 */
[----:B------:R-:W4:Y:S04]  /*235e0*/  LDL.LU R27, [R1+0x128] ;  /* 0x00012800011b7983 */ /* 0x000f280000300800 */
[----:B------:R-:W-:Y:S04]  /*235f0*/  STSM.16.M88.4 [R2], R12 ;  /* 0x0000000c02007844 */ /* 0x000fe80000000200 */
[----:B0-----:R0:W-:Y:S04]  /*23600*/  STL [R1+0xa48], R9 ;  /* 0x000a480901007387 */ /* 0x0011e80000100800 */
[----:B0-----:R-:W3:Y:S04]  /*23610*/  LDL.LU R9, [R1+0x60] ;  /* 0x0000600001097983 */ /* 0x001ee80000300800 */
[----:B------:R0:W-:Y:S04]  /*23620*/  STL.64 [R1+0xa40], R10 ;  /* 0x000a400a01007387 */ /* 0x0001e80000100a00 */
[----:B0-----:R-:W5:Y:S04]  /*23630*/  LDL.LU R10, [R1+0x64] ;  /* 0x00006400010a7983 */ /* 0x001f680000300800 */
[----:B------:R-:W5:Y:S04]  /*23640*/  LDL.LU R11, [R1+0x6c] ;  /* 0x00006c00010b7983 */ /* 0x000f680000300800 */
[----:B-1----:R-:W-:Y:S04]  /*23650*/  STL.64 [R1+0x30], R16 ;  /* 0x0000301001007387 */ /* 0x002fe80000100a00 */
[----:B------:R0:W-:Y:S04]  /*23660*/  STL.64 [R1+0x38], R18 ;  /* 0x0000381201007387 */ /* 0x0001e80000100a00 */
[----:B0-----:R-:W2:Y:S04]  /*23670*/  LDL.LU.64 R18, [R1+0xa98] ;  /* 0x000a980001127983 */ /* 0x001ea80000300a00 */
[----:B------:R-:W2:Y:S04]  /*23680*/  LDL.LU.64 R16, [R1+0xa90] ;  /* 0x000a900001107983 */ /* 0x000ea80000300a00 */
[----:B------:R-:W4:Y:S04]  /*23690*/  LDL.LU R12, [R1+0x44] ;  /* 0x00004400010c7983 */ /* 0x000f280000300800 */
[----:B------:R-:W4:Y:S04]  /*236a0*/  LDL.LU R13, [R1+0x4c] ;  /* 0x00004c00010d7983 */ /* 0x000f280000300800 */
[----:B------:R-:W3:Y:S04]  /*236b0*/  LDL.LU R14, [R1+0x40] ;  /* 0x00004000010e7983 */ /* 0x000ee80000300800 */
[----:B------:R-:W3:Y:S01]  /*236c0*/  LDL.LU R15, [R1+0x48] ;  /* 0x00004800010f7983 */ /* 0x000ee20000300800 */
[----:B----4-:R-:W-:-:S02]  /*236d0*/  PRMT R12, R13, 0x5410, R12 ;  /* 0x000054100d0c7816 */ /* 0x010fc4000000000c */
[----:B---3--:R-:W-:Y:S02]  /*236e0*/  PRMT R13, R15, 0x5410, R14 ;  /* 0x000054100f0d7816 */ /* 0x008fe4000000000e */
[----:B--2---:R-:W-:Y:S02]  /*236f0*/  PRMT R14, R19, 0x5410, R17 ;  /* 0x00005410130e7816 */ /* 0x004fe40000000011 */
[----:B------:R-:W-:Y:S01]  /*23700*/  PRMT R15, R18, 0x5410, R16 ;  /* 0x00005410120f7816 */ /* 0x000fe20000000010 */
[----:B------:R-:W2:Y:S04]  /*23710*/  LDL.LU R19, [R1+0x90] ;  /* 0x0000900001137983 */ /* 0x000ea80000300800 */
[----:B------:R-:W2:Y:S04]  /*23720*/  LDL.LU R17, [R1+0x98] ;  /* 0x0000980001117983 */ /* 0x000ea80000300800 */
[----:B------:R-:W3:Y:S04]  /*23730*/  LDL.LU R18, [R1+0x94] ;  /* 0x0000940001127983 */ /* 0x000ee80000300800 */
[----:B------:R-:W3:Y:S04]  /*23740*/  LDL.LU R16, [R1+0x9c] ;  /* 0x00009c0001107983 */ /* 0x000ee80000300800 */
[----:B------:R0:W-:Y:S04]  /*23750*/  STSM.16.M88.4 [R2+0x200], R12 ;  /* 0x0002000c02007844 */ /* 0x0001e80000000200 */
[----:B0-----:R-:W4:Y:S04]  /*23760*/  LDL.LU R12, [R1+0x1ac] ;  /* 0x0001ac00010c7983 */ /* 0x001f280000300800 */
[----:B------:R-:W4:Y:S04]  /*23770*/  LDL.LU R13, [R1+0x1c4] ;  /* 0x0001c400010d7983 */ /* 0x000f280000300800 */
[----:B------:R-:W5:Y:S04]  /*23780*/  LDL.LU R14, [R1+0x1a8] ;  /* 0x0001a800010e7983 */ /* 0x000f680000300800 */
[----:B------:R-:W5:Y:S01]  /*23790*/  LDL.LU R15, [R1+0x1c0] ;  /* 0x0001c000010f7983 */ /* 0x000f620000300800 */
[----:B------:R-:W-:Y:S01]  /*237a0*/  BAR.SYNC.DEFER_BLOCKING 0x0 ;  /* 0x0000000000007b1d */ /* 0x000fe20000010000 */
[----:B----4-:R-:W-:-:S02]  /*237b0*/  PRMT R12, R13, 0x5410, R12 ;  /* 0x000054100d0c7816 */ /* 0x010fc4000000000c */
[----:B-----5:R-:W-:Y:S02]  /*237c0*/  PRMT R13, R15, 0x5410, R14 ;  /* 0x000054100f0d7816 */ /* 0x020fe4000000000e */
[----:B---3--:R-:W-:Y:S02]  /*237d0*/  PRMT R14, R16, 0x5410, R18 ;  /* 0x00005410100e7816 */ /* 0x008fe40000000012 */
[----:B--2---:R-:W-:Y:S02]  /*237e0*/  PRMT R15, R17, 0x5410, R19 ;  /* 0x00005410110f7816 */ /* 0x004fe40000000013 */
[----:B------:R-:W0:Y:S04]  /*237f0*/  LDS.128 R16, [R24] ;  /* 0x0000000018107984 */ /* 0x000e280000000c00 */
[----:B0-----:R-:W-:Y:S04]  /*23800*/  STL.64 [R1+0x40], R16 ;  /* 0x0000401001007387 */ /* 0x001fe80000100a00 */
[----:B------:R-:W-:Y:S04]  /*23810*/  STL.64 [R1+0x48], R18 ;  /* 0x0000481201007387 */ /* 0x000fe80000100a00 */
[----:B------:R-:W0:Y:S01]  /*23820*/  LDS.128 R16, [R24+0x400] ;  /* 0x0004000018107984 */ /* 0x000e220000000c00 */
[----:B------:R-:W-:Y:S06]  /*23830*/  BAR.SYNC.DEFER_BLOCKING 0x0 ;  /* 0x0000000000007b1d */ /* 0x000fec0000010000 */
[----:B------:R1:W-:Y:S02]  /*23840*/  STSM.16.M88.4 [R2], R12 ;  /* 0x0000000c02007844 */ /* 0x0003e40000000200 */
[----:B-1----:R-:W-:-:S02]  /*23850*/  PRMT R12, R11, 0x5410, R10 ;  /* 0x000054100b0c7816 */ /* 0x002fc4000000000a */
[----:B------:R-:W-:Y:S02]  /*23860*/  PRMT R13, R4, 0x5410, R9 ;  /* 0x00005410040d7816 */ /* 0x000fe40000000009 */
[----:B------:R-:W-:Y:S02]  /*23870*/  PRMT R14, R23, 0x5410, R21 ;  /* 0x00005410170e7816 */ /* 0x000fe40000000015 */
[----:B------:R-:W-:Y:S01]  /*23880*/  PRMT R15, R22, 0x5410, R20 ;  /* 0x00005410160f7816 */ /* 0x000fe20000000014 */
[----:B0-----:R-:W-:Y:S04]  /*23890*/  STL.64 [R1+0x50], R16 ;  /* 0x0000501001007387 */ /* 0x001fe80000100a00 */
[----:B------:R0:W-:Y:S04]  /*238a0*/  STSM.16.M88.4 [R2+0x200], R12 ;  /* 0x0002000c02007844 */ /* 0x0001e80000000200 */
[----:B------:R-:W-:Y:S01]  /*238b0*/  STL.64 [R1+0x58], R18 ;  /* 0x0000581201007387 */ /* 0x000fe20000100a00 */
[----:B0-----:R-:W-:-:S02]  /*238c0*/  PRMT R14, R25, 0x5410, R3 ;  /* 0x00005410190e7816 */ /* 0x001fc40000000003 */
[----:B------:R-:W-:Y:S02]  /*238d0*/  PRMT R15, R27, 0x5410, R26 ;  /* 0x000054101b0f7816 */ /* 0x000fe4000000001a */
[----:B------:R-:W-:Y:S02]  /*238e0*/  PRMT R12, R6, 0x5410, R5 ;  /* 0x00005410060c7816 */ /* 0x000fe40000000005 */
[----:B------:R-:W-:Y:S01]  /*238f0*/  PRMT R13, R0, 0x5410, R7 ;  /* 0x00005410000d7816 */ /* 0x000fe20000000007 */
[----:B------:R-:W-:Y:S04]  /*23900*/  STL.64 [R1+0xa88], R14 ;  /* 0x000a880e01007387 */ /* 0x000fe80000100a00 */
[----:B------:R-:W-:Y:S04]  /*23910*/  STL.64 [R1+0xa80], R12 ;  /* 0x000a800c01007387 */ /* 0x000fe80000100a00 */
[----:B------:R-:W2:Y:S04]  /*23920*/  LDL.LU R22, [R1+0x14c] ;  /* 0x00014c0001167983 */ /* 0x000ea80000300800 */
[----:B------:R-:W3:Y:S04]  /*23930*/  LDL.LU R20, [R1+0x140] ;  /* 0x0001400001147983 */ /* 0x000ee80000300800 */
[----:B------:R-:W3:Y:S04]  /*23940*/  LDL.LU R9, [R1+0x148] ;  /* 0x0001480001097983 */ /* 0x000ee80000300800 */
[----:B------:R-:W4:Y:S04]  /*23950*/  LDL.LU R23, [R1+0xb4] ;  /* 0x0000b40001177983 */ /* 0x000f280000300800 */
[----:B------:R-:W5:Y:S01]  /*23960*/  LDL.LU R21, [R1+0xbc] ;  /* 0x0000bc0001157983 */ /* 0x000f620000300800 */
[----:B------:R-:W-:Y:S06]  /*23970*/  BAR.SYNC.DEFER_BLOCKING 0x0 ;  /* 0x0000000000007b1d */ /* 0x000fec0000010000 */
[----:B------:R-:W0:Y:S04]  /*23980*/  LDS.128 R12, [R24] ;  /* 0x00000000180c7984 */ /* 0x000e280000000c00 */
[----:B------:R-:W1:Y:S01]  /*23990*/  LDS.128 R24, [R24+0x400] ;  /* 0x0004000018187984 */ /* 0x000e620000000c00 */
[----:B------:R-:W-:Y:S06]  /*239a0*/  BAR.SYNC.DEFER_BLOCKING 0x0 ;  /* 0x0000000000007b1d */ /* 0x000fec0000010000 */
[----:B----4-:R4:W-:Y:S04]  /*239b0*/  STL [R1+0xa6c], R23 ;  /* 0x000a6c1701007387 */ /* 0x0109e80000100800 */
[----:B----4-:R-:W2:Y:S04]  /*239c0*/  LDL.LU R23, [R1+0x144] ;  /* 0x0001440001177983 */ /* 0x010ea80000300800 */
[----:B-----5:R4:W-:Y:S04]  /*239d0*/  STL [R1+0xa68], R21 ;  /* 0x000a681501007387 */ /* 0x0209e80000100800 */
[----:B----4-:R-:W4:Y:S04]  /*239e0*/  LDL.LU R21, [R1+0x200] ;  /* 0x0002000001157983 */ /* 0x010f280000300800 */
        /* <DEDUP_REMOVED lines=12> */
[----:B0-----:R-:W-:Y:S04]  /*23ab0*/  STL.64 [R1+0x60], R12 ;  /* 0x0000600c01007387 */ /* 0x001fe80000100a00 */
[----:B------:R0:W-:Y:S04]  /*23ac0*/  STL.64 [R1+0x68], R14 ;  /* 0x0000680e01007387 */ /* 0x0001e80000100a00 */
[----:B0-----:R-:W3:Y:S04]  /*23ad0*/  LDL.LU.64 R14, [R1+0xa88] ;  /* 0x000a8800010e7983 */ /* 0x001ee80000300a00 */
[----:B------:R-:W3:Y:S04]  /*23ae0*/  LDL.LU.64 R12, [R1+0xa80] ;  /* 0x000a8000010c7983 */ /* 0x000ee80000300a00 */
[----:B-1----:R-:W-:Y:S04]  /*23af0*/  STL.64 [R1+0x70], R24 ;  /* 0x0000701801007387 */ /* 0x002fe80000100a00 */
[----:B------:R0:W-:Y:S04]  /*23b00*/  STL.64 [R1+0x78], R26 ;  /* 0x0000781a01007387 */ /* 0x0001e80000100a00 */
[----:B0-----:R-:W2:Y:S04]  /*23b10*/  LDL.LU.64 R26, [R1+0xa78] ;  /* 0x000a7800011a7983 */ /* 0x001ea80000300a00 */
[----:B------:R-:W2:Y:S04]  /*23b20*/  LDL.LU.64 R24, [R1+0xa70] ;  /* 0x000a700001187983 */ /* 0x000ea80000300a00 */
[----:B---3--:R0:W-:Y:S04]  /*23b30*/  STSM.16.M88.4 [R2], R12 ;  /* 0x0000000c02007844 */ /* 0x0081e80000000200 */
[----:B0-----:R-:W3:Y:S04]  /*23b40*/  LDL.LU R12, [R1+0x84] ;  /* 0x00008400010c7983 */ /* 0x001ee80000300800 */
[----:B------:R-:W3:Y:S04]  /*23b50*/  LDL.LU R13, [R1+0x8c] ;  /* 0x00008c00010d7983 */ /* 0x000ee80000300800 */
[----:B------:R-:W4:Y:S04]  /*23b60*/  LDL.LU R14, [R1+0x80] ;  /* 0x00008000010e7983 */ /* 0x000f280000300800 */
[----:B------:R-:W4:Y:S01]  /*23b70*/  LDL.LU R15, [R1+0x88] ;  /* 0x00008800010f7983 */ /* 0x000f220000300800 */
[----:B---3--:R-:W-:-:S02]  /*23b80*/  PRMT R12, R13, 0x5410, R12 ;  /* 0x000054100d0c7816 */ /* 0x008fc4000000000c */
[----:B----4-:R-:W-:Y:S02]  /*23b90*/  PRMT R13, R15, 0x5410, R14 ;  /* 0x000054100f0d7816 */ /* 0x010fe4000000000e */
[----:B--2---:R-:W-:Y:S02]  /*23ba0*/  PRMT R14, R27, 0x5410, R25 ;  /* 0x000054101b0e7816 */ /* 0x004fe40000000019 */
[----:B------:R-:W2:Y:S04]  /*23bb0*/  LDL.LU R27, [R1+0x1e8] ;  /* 0x0001e800011b7983 */ /* 0x000ea80000300800 */
[----:B------:R-:W3:Y:S01]  /*23bc0*/  LDL R25, [R1+0xa0] ;  /* 0x0000a00001197983 */ /* 0x000ee20000100800 */
[----:B------:R-:W-:-:S03]  /*23bd0*/  PRMT R15, R26, 0x5410, R24 ;  /* 0x000054101a0f7816 */ /* 0x000fc60000000018 */
[----:B------:R-:W4:Y:S04]  /*23be0*/  LDL.LU R26, [R1+0x1ec] ;  /* 0x0001ec00011a7983 */ /* 0x000f280000300800 */
[----:B------:R0:W-:Y:S04]  /*23bf0*/  STSM.16.M88.4 [R2+0x200], R12 ;  /* 0x0002000c02007844 */ /* 0x0001e80000000200 */
[----:B------:R-:W4:Y:S01]  /*23c00*/  LDL.LU R24, [R1+0x204] ;  /* 0x0002040001187983 */ /* 0x000f220000300800 */
[----:B0-----:R-:W-:Y:S02]  /*23c10*/  PRMT R14, R22, 0x5410, R23 ;  /* 0x00005410160e7816 */ /* 0x001fe40000000017 */
[----:B------:R-:W-:Y:S01]  /*23c20*/  PRMT R15, R9, 0x5410, R20 ;  /* 0x00005410090f7816 */ /* 0x000fe20000000014 */
[----:B------:R-:W-:Y:S01]  /*23c30*/  BAR.SYNC.DEFER_BLOCKING 0x0 ;  /* 0x0000000000007b1d */ /* 0x000fe20000010000 */
[----:B--2---:R-:W-:-:S05]  /*23c40*/  PRMT R13, R21, 0x5410, R27 ;  /* 0x00005410150d7816 */ /* 0x004fca000000001b */
[----:B---3--:R-:W0:Y:S04]  /*23c50*/  LDS.128 R20, [R25] ;  /* 0x0000000019147984 */ /* 0x008e280000000c00 */
[----:B0-----:R-:W-:Y:S04]  /*23c60*/  STL.64 [R1+0x80], R20 ;  /* 0x0000801401007387 */ /* 0x001fe80000100a00 */
[----:B------:R-:W-:Y:S04]  /*23c70*/  STL.64 [R1+0x88], R22 ;  /* 0x0000881601007387 */ /* 0x000fe80000100a00 */
[----:B------:R-:W0:Y:S04]  /*23c80*/  LDS.128 R20, [R25+0x400] ;  /* 0x0004000019147984 */ /* 0x000e280000000c00 */
[----:B0-----:R-:W-:Y:S04]  /*23c90*/  STL [R1+0x94], R21 ;  /* 0x0000941501007387 */ /* 0x001fe80000100800 */
[----:B------:R0:W-:Y:S04]  /*23ca0*/  STL.64 [R1+0x98], R22 ;  /* 0x0000981601007387 */ /* 0x0001e80000100a00 */
[----:B0-----:R-:W2:Y:S04]  /*23cb0*/  LDL.LU R23, [R1+0xa6c] ;  /* 0x000a6c0001177983 */ /* 0x001ea80000300800 */
[----:B------:R-:W2:Y:S01]  /*23cc0*/  LDL.LU R21, [R1+0xa68] ;  /* 0x000a680001157983 */ /* 0x000ea20000300800 */
[----:B----4-:R-:W-:Y:S01]  /*23cd0*/  PRMT R12, R24, 0x5410, R26 ;  /* 0x00005410180c7816 */ /* 0x010fe2000000001a */
[----:B------:R-:W-:Y:S06]  /*23ce0*/  BAR.SYNC.DEFER_BLOCKING 0x0 ;  /* 0x0000000000007b1d */ /* 0x000fec0000010000 */
[----:B------:R5:W-:Y:S02]  /*23cf0*/  STSM.16.M88.4 [R2], R12 ;  /* 0x0000000c02007844 */ /* 0x000be40000000200 */
[----:B-----5:R-:W-:-:S02]  /*23d00*/  PRMT R13, R16, 0x5410, R18 ;  /* 0x00005410100d7816 */ /* 0x020fc40000000012 */
[----:B------:R-:W-:Y:S02]  /*23d10*/  PRMT R14, R19, 0x5410, R29 ;  /* 0x00005410130e7816 */ /* 0x000fe4000000001d */
[----:B------:R-:W-:Y:S01]  /*23d20*/  PRMT R15, R17, 0x5410, R28 ;  /* 0x00005410110f7816 */ /* 0x000fe2000000001c */
[----:B------:R-:W-:Y:S01]  /*23d30*/  IMAD.MOV.U32 R9, RZ, RZ, R20 ;  /* 0x000000ffff097224 */ /* 0x000fe200078e0014 */
[----:B------:R-:W-:-:S04]  /*23d40*/  PRMT R22, R7, 0x5410, R6 ;  /* 0x0000541007167816 */ /* 0x000fc80000000006 */
[----:B------:R0:W-:Y:S01]  /*23d50*/  STL.64 [R1+0xa50], R8 ;  /* 0x000a500801007387 */ /* 0x0001e20000100a00 */
[----:B------:R-:W-:Y:S02]  /*23d60*/  PRMT R20, R11, 0x5410, R10 ;  /* 0x000054100b147816 */ /* 0x000fe4000000000a */
[----:B--2---:R-:W-:-:S05]  /*23d70*/  PRMT R12, R21, 0x5410, R23 ;  /* 0x00005410150c7816 */ /* 0x004fca0000000017 */
[----:B------:R-:W-:Y:S01]  /*23d80*/  STSM.16.M88.4 [R2+0x200], R12 ;  /* 0x0002000c02007844 */ /* 0x000fe20000000200 */
[----:B------:R-:W-:Y:S06]  /*23d90*/  BAR.SYNC.DEFER_BLOCKING 0x0 ;  /* 0x0000000000007b1d */ /* 0x000fec0000010000 */
[----:B------:R-:W1:Y:S04]  /*23da0*/  LDS.128 R12, [R25] ;  /* 0x00000000190c7984 */ /* 0x000e680000000c00 */
[----:B------:R-:W2:Y:S01]  /*23db0*/  LDS.128 R16, [R25+0x400] ;  /* 0x0004000019107984 */ /* 0x000ea20000000c00 */
[----:B------:R-:W-:-:S03]  /*23dc0*/  PRMT R21, R5, 0x5410, R4 ;  /* 0x0000541005157816 */ /* 0x000fc60000000004 */
[----:B------:R-:W3:Y:S04]  /*23dd0*/  LDL.LU R4, [R1+0x244] ;  /* 0x0002440001047983 */ /* 0x000ee80000300800 */
[----:B------:R-:W4:Y:S04]  /*23de0*/  LDL.LU R26, [R1+0x228] ;  /* 0x00022800011a7983 */ /* 0x000f280000300800 */
[----:B------:R-:W4:Y:S04]  /*23df0*/  LDL.LU R5, [R1+0x240] ;  /* 0x0002400001057983 */ /* 0x000f280000300800 */
[----:B------:R-:W5:Y:S04]  /*23e00*/  LDL.LU R24, [R1+0x184] ;  /* 0x0001840001187983 */ /* 0x000f680000300800 */
[----:B------:R-:W5:Y:S04]  /*23e10*/  LDL.LU R6, [R1+0x18c] ;  /* 0x00018c0001067983 */ /* 0x000f680000300800 */
[----:B------:R-:W3:Y:S01]  /*23e20*/  LDL.LU R27, [R1+0x180] ;  /* 0x00018000011b7983 */ /* 0x000ee20000300800 */
[----:B------:R-:W-:Y:S01]  /*23e30*/  PRMT R23, R3, 0x5410, R0 ;  /* 0x0000541003177816 */ /* 0x000fe20000000000 */
[----:B------:R-:W-:Y:S06]  /*23e40*/  BAR.SYNC.DEFER_BLOCKING 0x0 ;  /* 0x0000000000007b1d */ /* 0x000fec0000010000 */
[----:B------:R-:W3:Y:S04]  /*23e50*/  LDL.LU R7, [R1+0x188] ;  /* 0x0001880001077983 */ /* 0x000ee80000300800 */
[----:B0-----:R-:W3:Y:S04]  /*23e60*/  LDL.LU R8, [R1+0x10c] ;  /* 0x00010c0001087983 */ /* 0x001ee80000300800 */
[----:B------:R-:W3:Y:S04]  /*23e70*/  LDL.LU R28, [R1+0x100] ;  /* 0x00010000011c7983 */ /* 0x000ee80000300800 */
[----:B------:R-:W3:Y:S04]  /*23e80*/  LDL.LU R9, [R1+0x108] ;  /* 0x0001080001097983 */ /* 0x000ee80000300800 */
[----:B------:R-:W3:Y:S04]  /*23e90*/  LDL.LU R3, [R1+0xa1c] ;  /* 0x000a1c0001037983 */ /* 0x000ee80000300800 */
[----:B------:R-:W3:Y:S04]  /*23ea0*/  LDL.LU R29, [R1+0x2c] ;  /* 0x00002c00011d7983 */ /* 0x000ee80000300800 */
[----:B------:R-:W3:Y:S04]  /*23eb0*/  LDL.LU R10, [R1+0xac] ;  /* 0x0000ac00010a7983 */ /* 0x000ee80000300800 */
[----:B------:R-:W3:Y:S04]  /*23ec0*/  LDL.LU R11, [R1+0x28] ;  /* 0x00002800010b7983 */ /* 0x000ee80000300800 */
[----:B------:R-:W3:Y:S04]  /*23ed0*/  LDL.LU R0, [R1+0xa8] ;  /* 0x0000a80001007983 */ /* 0x000ee80000300800 */
[----:B-1----:R0:W-:Y:S04]  /*23ee0*/  STL [R1+0xa2c], R12 ;  /* 0x000a2c0c01007387 */ /* 0x0021e80000100800 */
[----:B0-----:R-:W3:Y:S04]  /*23ef0*/  LDL.LU R12, [R1+0x104] ;  /* 0x00010400010c7983 */ /* 0x001ee80000300800 */
[----:B------:R0:W-:Y:S04]  /*23f00*/  STL [R1+0xa28], R13 ;  /* 0x000a280d01007387 */ /* 0x0001e80000100800 */
[----:B0-----:R-:W3:Y:S04]  /*23f10*/  LDL.LU R13, [R1+0x22c] ;  /* 0x00022c00010d7983 */ /* 0x001ee80000300800 */
[----:B------:R0:W-:Y:S04]  /*23f20*/  STL [R1+0xa24], R14 ;  /* 0x000a240e01007387 */ /* 0x0001e80000100800 */
[----:B0-----:R-:W3:Y:S04]  /*23f30*/  LDL.LU R14, [R1+0x20] ;  /* 0x00002000010e7983 */ /* 0x001ee80000300800 */
[----:B------:R0:W-:Y:S04]  /*23f40*/  STL [R1+0xa20], R15 ;  /* 0x000a200f01007387 */ /* 0x0001e80000100800 */
[----:B------:R-:W-:Y:S04]  /*23f50*/  STSM.16.M88.4 [R2], R20 ;  /* 0x0000001402007844 */ /* 0x000fe80000000200 */
[----:B0-----:R-:W3:Y:S04]  /*23f60*/  LDL.LU R15, [R1+0x18] ;  /* 0x00001800010f7983 */ /* 0x001ee80000300800 */
[----:B--2---:R0:W-:Y:S04]  /*23f70*/  STL [R1+0xa38], R17 ;  /* 0x000a381101007387 */ /* 0x0041e80000100800 */
[----:B0-----:R-:W2:Y:S04]  /*23f80*/  LDL.LU R17, [R1+0x24] ;  /* 0x0000240001117983 */ /* 0x001ea80000300800 */
[----:B------:R0:W-:Y:S04]  /*23f90*/  STL [R1+0xa34], R18 ;  /* 0x000a341201007387 */ /* 0x0001e80000100800 */
[----:B0-----:R-:W2:Y:S04]  /*23fa0*/  LDL R18, [R1+0xa4] ;  /* 0x0000a40001127983 */ /* 0x001ea80000100800 */
[----:B------:R0:W-:Y:S04]  /*23fb0*/  STL [R1+0xa30], R19 ;  /* 0x000a301301007387 */ /* 0x0001e80000100800 */
[----:B0-----:R-:W2:Y:S04]  /*23fc0*/  LDL.LU R19, [R1+0x1c] ;  /* 0x00001c0001137983 */ /* 0x001ea80000300800 */
[----:B------:R-:W2:Y:S04]  /*23fd0*/  LDL.LU R20, [R1+0xd4] ;  /* 0x0000d40001147983 */ /* 0x000ea80000300800 */
[----:B------:R-:W2:Y:S04]  /*23fe0*/  LDL.LU R21, [R1+0xdc] ;  /* 0x0000dc0001157983 */ /* 0x000ea80000300800 */
[----:B------:R-:W2:Y:S04]  /*23ff0*/  LDL.LU R22, [R1+0xd0] ;  /* 0x0000d00001167983 */ /* 0x000ea80000300800 */
[----:B------:R-:W2:Y:S01]  /*24000*/  LDL.LU R23, [R1+0xd8] ;  /* 0x0000d80001177983 */ /* 0x000ea20000300800 */
[----:B----4-:R-:W-:-:S02]  /*24010*/  PRMT R5, R5, 0x5410, R26 ;  /* 0x0000541005057816 */ /* 0x010fc4000000001a */
[----:B-----5:R-:W-:Y:S02]  /*24020*/  PRMT R6, R6, 0x5410, R24 ;  /* 0x0000541006067816 */ /* 0x020fe40000000018 */
[----:B---3--:R-:W-:Y:S02]  /*24030*/  PRMT R7, R7, 0x5410, R27 ;  /* 0x0000541007077816 */ /* 0x008fe4000000001b */
[----:B------:R-:W-:Y:S02]  /*24040*/  PRMT R4, R4, 0x5410, R13 ;  /* 0x0000541004047816 */ /* 0x000fe4000000000d */
[----:B--2---:R-:W-:Y:S02]  /*24050*/  PRMT R20, R21, 0x5410, R20 ;  /* 0x0000541015147816 */ /* 0x004fe40000000014 */
[----:B------:R-:W-:Y:S02]  /*24060*/  PRMT R21, R23, 0x5410, R22 ;  /* 0x0000541017157816 */ /* 0x000fe40000000016 */
[----:B------:R-:W-:-:S02]  /*24070*/  PRMT R22, R17, 0x5410, R19 ;  /* 0x0000541011167816 */ /* 0x000fc40000000013 */
[----:B------:R-:W-:-:S05]  /*24080*/  PRMT R23, R14, 0x5410, R15 ;  /* 0x000054100e177816 */ /* 0x000fca000000000f */
[----:B------:R-:W-:Y:S01]  /*24090*/  STSM.16.M88.4 [R2+0x200], R20 ;  /* 0x0002001402007844 */ /* 0x000fe20000000200 */
[----:B------:R-:W-:Y:S06]  /*240a0*/  BAR.SYNC.DEFER_BLOCKING 0x0 ;  /* 0x0000000000007b1d */ /* 0x000fec0000010000 */
[----:B------:R-:W0:Y:S04]  /*240b0*/  LDS.128 R20, [R25] ;  /* 0x0000000019147984 */ /* 0x000e280000000c00 */
[----:B------:R-:W1:Y:S01]  /*240c0*/  LDS.128 R24, [R25+0x400] ;  /* 0x0004000019187984 */ /* 0x000e620000000c00 */
[----:B------:R-:W-:Y:S06]  /*240d0*/  BAR.SYNC.DEFER_BLOCKING 0x0 ;  /* 0x0000000000007b1d */ /* 0x000fec0000010000 */
[----:B------:R2:W-:Y:S04]  /*240e0*/  STSM.16.M88.4 [R2], R4 ;  /* 0x0000000402007844 */ /* 0x0005e80000000200 */
[----:B--2---:R-:W2:Y:S04]  /*240f0*/  LDL.LU.64 R6, [R1+0xa60] ;  /* 0x000a600001067983 */ /* 0x004ea80000300a00 */
[----:B------:R-:W3:Y:S01]  /*24100*/  LDL.LU.64 R4, [R1+0xa58] ;  /* 0x000a580001047983 */ /* 0x000ee20000300a00 */
[----:B------:R-:W-:-:S02]  /*24110*/  PRMT R8, R8, 0x5410, R12 ;  /* 0x0000541008087816 */ /* 0x000fc4000000000c */
[----:B------:R-:W-:Y:S01]  /*24120*/  PRMT R9, R9, 0x5410, R28 ;  /* 0x0000541009097816 */ /* 0x000fe2000000001c */
[----:B------:R-:W-:Y:S01]  /*24130*/  IMAD R3, R3, UR4, RZ ;  /* 0x0000000403037c24 */ /* 0x000fe2000f8e02ff */
[----:B------:R-:W-:Y:S01]  /*24140*/  PRMT R10, R10, 0x5410, R29 ;  /* 0x000054100a0a7816 */ /* 0x000fe2000000001d */
[----:B------:R-:W-:Y:S01]  /*24150*/  ULDC.64 UR4, c[0x0][0x220] ;  /* 0x0000880000047ab9 */ /* 0x000fe20000000a00 */
[----:B------:R-:W-:Y:S01]  /*24160*/  PRMT R11, R0, 0x5410, R11 ;  /* 0x00005410000b7816 */ /* 0x000fe2000000000b */
[----:B------:R-:W4:Y:S04]  /*24170*/  LDL.LU R19, [R1] ;  /* 0x0000000001137983 */ /* 0x000f280000300800 */
[----:B------:R5:W-:Y:S01]  /*24180*/  STSM.16.M88.4 [R2+0x200], R8 ;  /* 0x0002000802007844 */ /* 0x000be20000000200 */
[----:B------:R-:W-:Y:S01]  /*24190*/  BAR.SYNC.DEFER_BLOCKING 0x0 ;  /* 0x0000000000007b1d */ /* 0x000fe20000010000 */
[----:B------:R-:W-:Y:S01]  /*241a0*/  IADD3 R0, P6, R3, UR4, RZ ;  /* 0x0000000403007c10 */ /* 0x000fe2000ffde0ff */
[C---:B------:R-:W-:Y:S01]  /*241b0*/  IMAD R29, R18.reuse, UR6, RZ ;  /* 0x00000006121d7c24 */ /* 0x040fe2000f8e02ff */
[----:B------:R-:W-:-:S03]  /*241c0*/  ISETP.LT.AND P2, PT, R18, UR7, !P0 ;  /* 0x0000000712007c0c */ /* 0x000fc6000c741270 */
[----:B------:R-:W-:Y:S01]  /*241d0*/  ULDC UR4, c[0x0][0x248] ;  /* 0x0000920000047ab9 */ /* 0x000fe20000000800 */
[----:B------:R-:W-:Y:S01]  /*241e0*/  ULDC UR6, c[0x0][0x22c] ;  /* 0x00008b0000067ab9 */ /* 0x000fe20000000800 */
[----:B------:R-:W4:Y:S01]  /*241f0*/  LDL.LU R15, [R1+0x4] ;  /* 0x00000400010f7983 */ /* 0x000f220000300800 */
[----:B-----5:R-:W-:Y:S01]  /*24200*/  LEA.HI.X.SX32 R2, R3, UR5, 0x1, P6 ;  /* 0x0000000503027c11 */ /* 0x020fe2000b0f0eff */
[C---:B------:R-:W-:Y:S01]  /*24210*/  VIADD R8, R29.reuse, UR4 ;  /* 0x000000041d087c36 */ /* 0x040fe20008000000 */
[C---:B------:R-:W-:Y:S01]  /*24220*/  IADD3 R28, P6, R29.reuse, R0, RZ ;  /* 0x000000001d1c7210 */ /* 0x040fe20007fde0ff */
[----:B------:R-:W-:Y:S01]  /*24230*/  ULDC UR4, c[0x0][0x248] ;  /* 0x0000920000047ab9 */ /* 0x000fe20000000800 */
[----:B------:R-:W-:Y:S01]  /*24240*/  VIADD R9, R18, 0x5 ;  /* 0x0000000512097836 */ /* 0x000fe20000000000 */
[----:B------:R-:W-:Y:S01]  /*24250*/  ULDC UR5, c[0x0][0x22c] ;  /* 0x00008b0000057ab9 */ /* 0x000fe20000000800 */
[----:B------:R-:W-:Y:S02]  /*24260*/  LEA.HI.X.SX32 R29, R29, R2, 0x1, P6 ;  /* 0x000000021d1d7211 */ /* 0x000fe400030f0eff */
[C---:B------:R-:W-:Y:S01]  /*24270*/  IADD3 R10, P6, R8.reuse, R0, RZ ;  /* 0x00000000080a7210 */ /* 0x040fe20007fde0ff */
[----:B------:R-:W-:Y:S01]  /*24280*/  VIADD R3, R8, UR4 ;  /* 0x0000000408037c36 */ /* 0x000fe20008000000 */
[----:B------:R-:W-:-:S02]  /*24290*/  ULDC UR4, c[0x0][0x248] ;  /* 0x0000920000047ab9 */ /* 0x000fc40000000800 */
[----:B------:R-:W-:Y:S02]  /*242a0*/  LEA.HI.X.SX32 R11, R8, R2, 0x1, P6 ;  /* 0x00000002080b7211 */ /* 0x000fe400030f0eff */
[C---:B---3--:R-:W-:Y:S02]  /*242b0*/  PRMT R12, R4.reuse, 0x7770, RZ ;  /* 0x00007770040c7816 */ /* 0x048fe400000000ff */
[----:B------:R-:W-:-:S03]  /*242c0*/  PRMT R8, R4, 0x7771, RZ ;  /* 0x0000777104087816 */ /* 0x000fc600000000ff */
[----:B------:R3:W-:Y:S01]  /*242d0*/  @P2 STG.E.U8 desc[UR30][R28.64], R12 ;  /* 0x0000000c1c002986 */ /* 0x0007e2000c10111e */
[----:B------:R-:W-:Y:S01]  /*242e0*/  ISETP.LT.AND P2, PT, R9, UR5, !P0 ;  /* 0x0000000509007c0c */ /* 0x000fe2000c741270 */
[----:B------:R-:W-:Y:S02]  /*242f0*/  ULDC UR5, c[0x0][0x22c] ;  /* 0x00008b0000057ab9 */ /* 0x000fe40000000800 */
[----:B------:R5:W-:Y:S01]  /*24300*/  @P5 STG.E.U8 desc[UR30][R10.64], R8 ;  /* 0x000000080a005986 */ /* 0x000be2000c10111e */
[----:B------:R-:W-:Y:S02]  /*24310*/  PRMT R9, R5, 0x7770, RZ ;  /* 0x0000777005097816 */ /* 0x000fe400000000ff */
[----:B---3--:R-:W-:Y:S01]  /*24320*/  IADD3 R28, P6, R3, R0, RZ ;  /* 0x00000000031c7210 */ /* 0x008fe20007fde0ff */
[----:B-----5:R-:W-:-:S03]  /*24330*/  VIADD R8, R18, 0x6 ;  /* 0x0000000612087836 */ /* 0x020fc60000000000 */
[C---:B------:R-:W-:Y:S02]  /*24340*/  LEA.HI.X.SX32 R29, R3.reuse, R2, 0x1, P6 ;  /* 0x00000002031d7211 */ /* 0x040fe400030f0eff */
[----:B------:R-:W-:Y:S01]  /*24350*/  ISETP.LT.AND P6, PT, R8, UR5, !P0 ;  /* 0x0000000508007c0c */ /* 0x000fe2000c7c1270 */
[----:B------:R-:W-:Y:S02]  /*24360*/  VIADD R8, R3, UR4 ;  /* 0x0000000403087c36 */ /* 0x000fe40008000000 */
[----:B------:R3:W-:Y:S01]  /*24370*/  @P4 STG.E.U8 desc[UR30][R28.64], R9 ;  /* 0x000000091c004986 */ /* 0x0007e2000c10111e */
[----:B------:R-:W-:Y:S01]  /*24380*/  VIADD R3, R18, 0x7 ;  /* 0x0000000712037836 */ /* 0x000fe20000000000 */
[----:B------:R-:W-:Y:S01]  /*24390*/  ULDC UR5, c[0x0][0x22c] ;  /* 0x00008b0000057ab9 */ /* 0x000fe20000000800 */
[----:B------:R-:W-:Y:S01]  /*243a0*/  ULDC UR4, c[0x0][0x248] ;  /* 0x0000920000047ab9 */ /* 0x000fe20000000800 */
[C---:B------:R-:W-:Y:S02]  /*243b0*/  IADD3 R10, P4, R8.reuse, R0, RZ ;  /* 0x00000000080a7210 */ /* 0x040fe40007f9e0ff */
[----:B------:R-:W-:Y:S01]  /*243c0*/  ISETP.LT.AND P5, PT, R3, UR5, !P0 ;  /* 0x0000000503007c0c */ /* 0x000fe2000c7a1270 */
[C---:B------:R-:W-:Y:S01]  /*243d0*/  VIADD R3, R8.reuse, UR4 ;  /* 0x0000000408037c36 */ /* 0x040fe20008000000 */
[----:B------:R-:W-:Y:S01]  /*243e0*/  LEA.HI.X.SX32 R11, R8, R2, 0x1, P4 ;  /* 0x00000002080b7211 */ /* 0x000fe200020f0eff */
[----:B------:R-:W-:Y:S01]  /*243f0*/  VIADD R8, R18, 0x8 ;  /* 0x0000000812087836 */ /* 0x000fe20000000000 */
[----:B------:R-:W-:Y:S01]  /*24400*/  ULDC UR4, c[0x0][0x22c] ;  /* 0x00008b0000047ab9 */ /* 0x000fe20000000800 */
[----:B------:R-:W-:Y:S01]  /*24410*/  ULDC UR5, c[0x0][0x22c] ;  /* 0x00008b0000057ab9 */ /* 0x000fe20000000800 */
[----:B---3--:R-:W-:-:S02]  /*24420*/  PRMT R29, R5, 0x7771, RZ ;  /* 0x00007771051d7816 */ /* 0x008fc400000000ff */
[----:B------:R-:W-:-:S03]  /*24430*/  IADD3 R28, P4, R3, R0, RZ ;  /* 0x00000000031c7210 */ /* 0x000fc60007f9e0ff */
[----:B------:R3:W-:Y:S01]  /*24440*/  @P3 STG.E.U8 desc[UR30][R10.64], R29 ;  /* 0x0000001d0a003986 */ /* 0x0007e2000c10111e */
[----:B------:R-:W-:Y:S01]  /*24450*/  ISETP.LT.AND P3, PT, R8, UR4, !P0 ;  /* 0x0000000408007c0c */ /* 0x000fe2000c761270 */
[----:B------:R-:W-:Y:S01]  /*24460*/  ULDC UR4, c[0x0][0x248] ;  /* 0x0000920000047ab9 */ /* 0x000fe20000000800 */
[----:B--2---:R-:W-:Y:S01]  /*24470*/  PRMT R9, R6, 0x7770, RZ ;  /* 0x0000777006097816 */ /* 0x004fe200000000ff */
[----:B------:R-:W-:Y:S01]  /*24480*/  VIADD R8, R18, 0x9 ;  /* 0x0000000912087836 */ /* 0x000fe20000000000 */
[C---:B---3--:R-:W-:Y:S01]  /*24490*/  LEA.HI.X.SX32 R29, R3.reuse, R2, 0x1, P4 ;  /* 0x00000002031d7211 */ /* 0x048fe200020f0eff */
[----:B------:R-:W-:Y:S01]  /*244a0*/  VIADD R3, R3, UR4 ;  /* 0x0000000403037c36 */ /* 0x000fe20008000000 */
[----:B------:R-:W-:Y:S02]  /*244b0*/  ULDC UR4, c[0x0][0x22c] ;  /* 0x00008b0000047ab9 */ /* 0x000fe40000000800 */
[----:B------:R-:W-:Y:S01]  /*244c0*/  ISETP.LT.AND P4, PT, R8, UR4, !P0 ;  /* 0x0000000408007c0c */ /* 0x000fe2000c781270 */
[----:B------:R2:W-:Y:S01]  /*244d0*/  @P1 STG.E.U8 desc[UR30][R28.64], R9 ;  /* 0x000000091c001986 */ /* 0x0005e2000c10111e */
[----:B------:R-:W-:Y:S01]  /*244e0*/  VIADD R8, R18, 0xa ;  /* 0x0000000a12087836 */ /* 0x000fe20000000000 */
[----:B------:R-:W-:Y:S01]  /*244f0*/  ULDC UR4, c[0x0][0x248] ;  /* 0x0000920000047ab9 */ /* 0x000fe20000000800 */
[----:B--2---:R-:W-:-:S02]  /*24500*/  IADD3 R28, P1, R3, R0, RZ ;  /* 0x00000000031c7210 */ /* 0x004fc40007f3e0ff */
[----:B------:R-:W-:Y:S02]  /*24510*/  PRMT R9, R6, 0x7771, RZ ;  /* 0x0000777106097816 */ /* 0x000fe400000000ff */
[C---:B------:R-:W-:Y:S02]  /*24520*/  LEA.HI.X.SX32 R29, R3.reuse, R2, 0x1, P1 ;  /* 0x00000002031d7211 */ /* 0x040fe400008f0eff */
[----:B------:R-:W-:Y:S01]  /*24530*/  ISETP.LT.AND P1, PT, R8, UR5, !P0 ;  /* 0x0000000508007c0c */ /* 0x000fe2000c721270 */
[----:B------:R-:W-:Y:S01]  /*24540*/  VIADD R8, R3, UR4 ;  /* 0x0000000403087c36 */ /* 0x000fe20008000000 */
[----:B------:R-:W-:Y:S01]  /*24550*/  PRMT R13, R7, 0x7770, RZ ;  /* 0x00007770070d7816 */ /* 0x000fe200000000ff */
[----:B------:R2:W-:Y:S01]  /*24560*/  @P2 STG.E.U8 desc[UR30][R28.64], R9 ;  /* 0x000000091c002986 */ /* 0x0005e2000c10111e */
[----:B------:R-:W-:Y:S01]  /*24570*/  ULDC UR4, c[0x0][0x248] ;  /* 0x0000920000047ab9 */ /* 0x000fe20000000800 */
[----:B------:R-:W-:Y:S01]  /*24580*/  VIADD R12, R18, 0xb ;  /* 0x0000000b120c7836 */ /* 0x000fe20000000000 */
[----:B------:R-:W-:Y:S01]  /*24590*/  ULDC UR5, c[0x0][0x22c] ;  /* 0x00008b0000057ab9 */ /* 0x000fe20000000800 */
[----:B--2---:R-:W-:-:S04]  /*245a0*/  IADD3 R28, P2, R8, R0, RZ ;  /* 0x00000000081c7210 */ /* 0x004fc80007f5e0ff */
[----:B------:R-:W-:-:S05]  /*245b0*/  LEA.HI.X.SX32 R29, R8, R2, 0x1, P2 ;  /* 0x00000002081d7211 */ /* 0x000fca00010f0eff */
[----:B------:R2:W-:Y:S04]  /*245c0*/  @P6 STG.E.U8 desc[UR30][R28.64], R13 ;  /* 0x0000000d1c006986 */ /* 0x0005e8000c10111e */
[----:B--2---:R-:W2:Y:S04]  /*245d0*/  LDL.LU R13, [R1+0x8] ;  /* 0x00000800010d7983 */ /* 0x004ea80000300800 */
[----:B------:R-:W3:Y:S01]  /*245e0*/  LDL.LU R14, [R1+0xc] ;  /* 0x00000c00010e7983 */ /* 0x000ee20000300800 */
[----:B------:R-:W-:Y:S01]  /*245f0*/  VIADD R3, R8, UR4 ;  /* 0x0000000408037c36 */ /* 0x000fe20008000000 */
[----:B------:R-:W-:-:S03]  /*24600*/  ULDC UR4, c[0x0][0x248] ;  /* 0x0000920000047ab9 */ /* 0x000fc60000000800 */
[C---:B------:R-:W-:Y:S01]  /*24610*/  VIADD R8, R3.reuse, UR4 ;  /* 0x0000000403087c36 */ /* 0x040fe20008000000 */
[----:B------:R-:W-:Y:S01]  /*24620*/  IADD3 R10, P2, R3, R0, RZ ;  /* 0x00000000030a7210 */ /* 0x000fe20007f5e0ff */
[----:B------:R-:W-:Y:S01]  /*24630*/  ULDC UR4, c[0x0][0x248] ;  /* 0x0000920000047ab9 */ /* 0x000fe20000000800 */
[----:B------:R-:W-:Y:S02]  /*24640*/  PRMT R9, R7, 0x7771, RZ ;  /* 0x0000777107097816 */ /* 0x000fe400000000ff */
[----:B------:R-:W-:Y:S01]  /*24650*/  LEA.HI.X.SX32 R11, R3, R2, 0x1, P2 ;  /* 0x00000002030b7211 */ /* 0x000fe200010f0eff */
[----:B------:R-:W-:Y:S01]  /*24660*/  VIADD R3, R18, 0xc ;  /* 0x0000000c12037836 */ /* 0x000fe20000000000 */
[----:B------:R-:W-:Y:S02]  /*24670*/  IADD3 R28, P6, R8, R0, RZ ;  /* 0x00000000081c7210 */ /* 0x000fe40007fde0ff */
[----:B------:R-:W-:Y:S01]  /*24680*/  ISETP.LT.AND P2, PT, R12, UR5, !P0 ;  /* 0x000000050c007c0c */ /* 0x000fe2000c741270 */
[----:B------:R4:W-:Y:S01]  /*24690*/  @P5 STG.E.U8 desc[UR30][R10.64], R9 ;  /* 0x000000090a005986 */ /* 0x0009e2000c10111e */
[----:B------:R-:W-:Y:S01]  /*246a0*/  ULDC UR5, c[0x0][0x22c] ;  /* 0x00008b0000057ab9 */ /* 0x000fe20000000800 */
[C---:B------:R-:W-:Y:S01]  /*246b0*/  LEA.HI.X.SX32 R29, R8.reuse, R2, 0x1, P6 ;  /* 0x00000002081d7211 */ /* 0x040fe200030f0eff */
[----:B------:R-:W-:Y:S01]  /*246c0*/  VIADD R8, R8, UR4 ;  /* 0x0000000408087c36 */ /* 0x000fe20008000000 */
[----:B------:R-:W-:Y:S01]  /*246d0*/  ISETP.LT.AND P6, PT, R3, UR5, !P0 ;  /* 0x0000000503007c0c */ /* 0x000fe2000c7c1270 */
[----:B------:R-:W-:Y:S01]  /*246e0*/  VIADD R3, R18, 0xd ;  /* 0x0000000d12037836 */ /* 0x000fe20000000000 */
[----:B------:R-:W-:Y:S01]  /*246f0*/  ULDC UR5, c[0x0][0x22c] ;  /* 0x00008b0000057ab9 */ /* 0x000fe20000000800 */
[----:B------:R-:W-:Y:S01]  /*24700*/  ULDC UR4, c[0x0][0x248] ;  /* 0x0000920000047ab9 */ /* 0x000fe20000000800 */
[----:B----4-:R-:W-:-:S02]  /*24710*/  PRMT R9, R19, 0x7770, RZ ;  /* 0x0000777013097816 */ /* 0x010fc400000000ff */
[----:B------:R-:W-:-:S03]  /*24720*/  ISETP.LT.AND P5, PT, R3, UR5, !P0 ;  /* 0x0000000503007c0c */ /* 0x000fc6000c7a1270 */
[----:B------:R4:W-:Y:S01]  /*24730*/  @P3 STG.E.U8 desc[UR30][R28.64], R9 ;  /* 0x000000091c003986 */ /* 0x0009e2000c10111e */
[C---:B------:R-:W-:Y:S01]  /*24740*/  IADD3 R10, P3, R8.reuse, R0, RZ ;  /* 0x00000000080a7210 */ /* 0x040fe20007f7e0ff */
[C---:B------:R-:W-:Y:S01]  /*24750*/  VIADD R3, R8.reuse, UR4 ;  /* 0x0000000408037c36 */ /* 0x040fe20008000000 */
[----:B------:R-:W-:Y:S01]  /*24760*/  ULDC UR4, c[0x0][0x22c] ;  /* 0x00008b0000047ab9 */ /* 0x000fe20000000800 */
[----:B------:R-:W-:Y:S01]  /*24770*/  ULDC UR5, c[0x0][0x22c] ;  /* 0x00008b0000057ab9 */ /* 0x000fe20000000800 */
[----:B------:R-:W-:Y:S01]  /*24780*/  LEA.HI.X.SX32 R11, R8, R2, 0x1, P3 ;  /* 0x00000002080b7211 */ /* 0x000fe200018f0eff */
[----:B------:R-:W-:Y:S01]  /*24790*/  VIADD R8, R18, 0xe ;  /* 0x0000000e12087836 */ /* 0x000fe20000000000 */
[----:B----4-:R-:W-:Y:S02]  /*247a0*/  PRMT R29, R19, 0x7771, RZ ;  /* 0x00007771131d7816 */ /* 0x010fe400000000ff */
[----:B------:R-:W-:-:S03]  /*247b0*/  IADD3 R28, P3, R3, R0, RZ ;  /* 0x00000000031c7210 */ /* 0x000fc60007f7e0ff */
[----:B------:R4:W-:Y:S01]  /*247c0*/  @P4 STG.E.U8 desc[UR30][R10.64], R29 ;  /* 0x0000001d0a004986 */ /* 0x0009e2000c10111e */
[----:B------:R-:W-:Y:S01]  /*247d0*/  ISETP.LT.AND P4, PT, R8, UR4, !P0 ;  /* 0x0000000408007c0c */ /* 0x000fe2000c781270 */
[----:B------:R-:W-:Y:S01]  /*247e0*/  ULDC UR4, c[0x0][0x248] ;  /* 0x0000920000047ab9 */ /* 0x000fe20000000800 */
[----:B------:R-:W-:Y:S01]  /*247f0*/  PRMT R9, R15, 0x7770, RZ ;  /* 0x000077700f097816 */ /* 0x000fe200000000ff */
[----:B------:R-:W-:Y:S01]  /*24800*/  VIADD R8, R18, 0xf ;  /* 0x0000000f12087836 */ /* 0x000fe20000000000 */
[C---:B----4-:R-:W-:Y:S01]  /*24810*/  LEA.HI.X.SX32 R29, R3.reuse, R2, 0x1, P3 ;  /* 0x00000002031d7211 */ /* 0x050fe200018f0eff */
[----:B------:R-:W-:Y:S01]  /*24820*/  VIADD R3, R3, UR4 ;  /* 0x0000000403037c36 */ /* 0x000fe20008000000 */
[----:B------:R-:W-:Y:S02]  /*24830*/  ULDC UR4, c[0x0][0x22c] ;  /* 0x00008b0000047ab9 */ /* 0x000fe40000000800 */
[----:B------:R-:W-:Y:S01]  /*24840*/  ISETP.LT.AND P3, PT, R8, UR4, !P0 ;  /* 0x0000000408007c0c */ /* 0x000fe2000c761270 */
[----:B------:R4:W-:Y:S01]  /*24850*/  @P1 STG.E.U8 desc[UR30][R28.64], R9 ;  /* 0x000000091c001986 */ /* 0x0009e2000c10111e */
[----:B------:R-:W-:Y:S01]  /*24860*/  VIADD R8, R18, 0x10 ;  /* 0x0000001012087836 */ /* 0x000fe20000000000 */
[----:B------:R-:W-:Y:S01]  /*24870*/  ULDC UR4, c[0x0][0x248] ;  /* 0x0000920000047ab9 */ /* 0x000fe20000000800 */
[----:B----4-:R-:W-:-:S02]  /*24880*/  IADD3 R28, P1, R3, R0, RZ ;  /* 0x00000000031c7210 */ /* 0x010fc40007f3e0ff */
[----:B------:R-:W-:Y:S02]  /*24890*/  PRMT R9, R15, 0x7771, RZ ;  /* 0x000077710f097816 */ /* 0x000fe400000000ff */
[C---:B------:R-:W-:Y:S02]  /*248a0*/  LEA.HI.X.SX32 R29, R3.reuse, R2, 0x1, P1 ;  /* 0x00000002031d7211 */ /* 0x040fe400008f0eff */
[----:B------:R-:W-:Y:S01]  /*248b0*/  ISETP.LT.AND P1, PT, R8, UR5, !P0 ;  /* 0x0000000508007c0c */ /* 0x000fe2000c721270 */
[----:B------:R-:W-:Y:S01]  /*248c0*/  VIADD R8, R3, UR4 ;  /* 0x0000000403087c36 */ /* 0x000fe20008000000 */
[----:B------:R-:W-:Y:S01]  /*248d0*/  ULDC UR4, c[0x0][0x248] ;  /* 0x0000920000047ab9 */ /* 0x000fe20000000800 */
[----:B------:R4:W-:Y:S01]  /*248e0*/  @P2 STG.E.U8 desc[UR30][R28.64], R9 ;  /* 0x000000091c002986 */ /* 0x0009e2000c10111e */
[----:B--2---:R-:W-:Y:S01]  /*248f0*/  PRMT R17, R13, 0x7770, RZ ;  /* 0x000077700d117816 */ /* 0x004fe200000000ff */
[C---:B------:R-:W-:Y:S01]  /*24900*/  VIADD R3, R8.reuse, UR4 ;  /* 0x0000000408037c36 */ /* 0x040fe20008000000 */
[----:B----4-:R-:W-:Y:S01]  /*24910*/  IADD3 R28, P2, R8, R0, RZ ;  /* 0x00000000081c7210 */ /* 0x010fe20007f5e0ff */
[----:B------:R-:W-:Y:S01]  /*24920*/  ULDC UR4, c[0x0][0x248] ;  /* 0x0000920000047ab9 */ /* 0x000fe20000000800 */
[----:B------:R-:W-:Y:S01]  /*24930*/  VIADD R12, R18, 0x11 ;  /* 0x00000011120c7836 */ /* 0x000fe20000000000 */
[----:B------:R-:W-:Y:S01]  /*24940*/  ULDC UR5, c[0x0][0x22c] ;  /* 0x00008b0000057ab9 */ /* 0x000fe20000000800 */
[----:B------:R-:W-:Y:S01]  /*24950*/  LEA.HI.X.SX32 R29, R8, R2, 0x1, P2 ;  /* 0x00000002081d7211 */ /* 0x000fe200010f0eff */
[C---:B------:R-:W-:Y:S01]  /*24960*/  VIADD R9, R3.reuse, UR4 ;  /* 0x0000000403097c36 */ /* 0x040fe20008000000 */
[----:B------:R-:W-:Y:S01]  /*24970*/  IADD3 R10, P2, R3, R0, RZ ;  /* 0x00000000030a7210 */ /* 0x000fe20007f5e0ff */
[----:B------:R-:W-:Y:S01]  /*24980*/  ULDC UR4, c[0x0][0x248] ;  /* 0x0000920000047ab9 */ /* 0x000fe20000000800 */
[----:B------:R-:W-:Y:S01]  /*24990*/  PRMT R8, R13, 0x7771, RZ ;  /* 0x000077710d087816 */ /* 0x000fe200000000ff */
[----:B------:R2:W-:Y:S01]  /*249a0*/  @P6 STG.E.U8 desc[UR30][R28.64], R17 ;  /* 0x000000111c006986 */ /* 0x0005e2000c10111e */
[----:B------:R-:W-:-:S05]  /*249b0*/  LEA.HI.X.SX32 R11, R3, R2, 0x1, P2 ;  /* 0x00000002030b7211 */ /* 0x000fca00010f0eff */
[----:B------:R3:W-:Y:S01]  /*249c0*/  @P5 STG.E.U8 desc[UR30][R10.64], R8 ;  /* 0x000000080a005986 */ /* 0x0007e2000c10111e */
[----:B--2---:R-:W-:-:S04]  /*249d0*/  IADD3 R28, P6, R9, R0, RZ ;  /* 0x00000000091c7210 */ /* 0x004fc80007fde0ff */
[C---:B------:R-:W-:Y:S02]  /*249e0*/  LEA.HI.X.SX32 R29, R9.reuse, R2, 0x1, P6 ;  /* 0x00000002091d7211 */ /* 0x040fe400030f0eff */
[----:B---3--:R-:W-:Y:S01]  /*249f0*/  PRMT R8, R14, 0x7770, RZ ;  /* 0x000077700e087816 */ /* 0x008fe200000000ff */
[----:B------:R-:W-:Y:S02]  /*24a00*/  VIADD R10, R9, UR4 ;  /* 0x00000004090a7c36 */ /* 0x000fe40008000000 */
[----:B------:R-:W-:Y:S01]  /*24a10*/  VIADD R3, R18, 0x12 ;  /* 0x0000001212037836 */ /* 0x000fe20000000000 */
[----:B------:R-:W-:Y:S01]  /*24a20*/  ISETP.LT.AND P2, PT, R12, UR5, !P0 ;  /* 0x000000050c007c0c */ /* 0x000fe2000c741270 */
[----:B------:R2:W-:Y:S01]  /*24a30*/  @P4 STG.E.U8 desc[UR30][R28.64], R8 ;  /* 0x000000081c004986 */ /* 0x0005e2000c10111e */
[----:B------:R-:W-:Y:S01]  /*24a40*/  ULDC UR5, c[0x0][0x22c] ;  /* 0x00008b0000057ab9 */ /* 0x000fe20000000800 */
[----:B------:R-:W-:Y:S01]  /*24a50*/  ULDC UR4, c[0x0][0x248] ;  /* 0x0000920000047ab9 */ /* 0x000fe20000000800 */
[----:B--2---:R-:W-:-:S02]  /*24a60*/  IADD3 R8, P4, R10, R0, RZ ;  /* 0x000000000a087210 */ /* 0x004fc40007f9e0ff */
[----:B------:R-:W-:Y:S02]  /*24a70*/  PRMT R29, R14, 0x7771, RZ ;  /* 0x000077710e1d7816 */ /* 0x000fe400000000ff */
[----:B------:R-:W-:-:S05]  /*24a80*/  LEA.HI.X.SX32 R9, R10, R2, 0x1, P4 ;  /* 0x000000020a097211 */ /* 0x000fca00020f0eff */
[----:B------:R2:W-:Y:S04]  /*24a90*/  @P3 STG.E.U8 desc[UR30][R8.64], R29 ;  /* 0x0000001d08003986 */ /* 0x0005e8000c10111e */
[----:B--2---:R-:W2:Y:S01]  /*24aa0*/  LDL.LU.64 R8, [R1+0xa50] ;  /* 0x000a500001087983 */ /* 0x004ea20000300a00 */
[----:B------:R-:W-:Y:S01]  /*24ab0*/  ISETP.LT.AND P6, PT, R3, UR5, !P0 ;  /* 0x0000000503007c0c */ /* 0x000fe2000c7c1270 */
[----:B------:R-:W-:Y:S01]  /*24ac0*/  VIADD R3, R18, 0x13 ;  /* 0x0000001312037836 */ /* 0x000fe20000000000 */
[----:B------:R-:W-:-:S04]  /*24ad0*/  ULDC UR5, c[0x0][0x22c] ;  /* 0x00008b0000057ab9 */ /* 0x000fc80000000800 */
[----:B------:R-:W-:Y:S01]  /*24ae0*/  ISETP.LT.AND P5, PT, R3, UR5, !P0 ;  /* 0x0000000503007c0c */ /* 0x000fe2000c7a1270 */
[----:B------:R-:W-:Y:S01]  /*24af0*/  VIADD R3, R10, UR4 ;  /* 0x000000040a037c36 */ /* 0x000fe20008000000 */
[----:B------:R-:W-:Y:S01]  /*24b00*/  ULDC UR4, c[0x0][0x22c] ;  /* 0x00008b0000047ab9 */ /* 0x000fe20000000800 */
[----:B------:R-:W-:Y:S01]  /*24b10*/  VIADD R10, R18, 0x14 ;  /* 0x00000014120a7836 */ /* 0x000fe20000000000 */
[----:B------:R-:W-:Y:S01]  /*24b20*/  PRMT R11, R4, 0x7772, RZ ;  /* 0x00007772040b7816 */ /* 0x000fe200000000ff */
[----:B------:R-:W-:Y:S01]  /*24b30*/  ULDC UR5, c[0x0][0x22c] ;  /* 0x00008b0000057ab9 */ /* 0x000fe20000000800 */
[C---:B------:R-:W-:Y:S02]  /*24b40*/  IADD3 R28, P4, R3.reuse, R0, RZ ;  /* 0x00000000031c7210 */ /* 0x040fe40007f9e0ff */
[----:B------:R-:W-:Y:S01]  /*24b50*/  ISETP.LT.AND P3, PT, R10, UR4, !P0 ;  /* 0x000000040a007c0c */ /* 0x000fe2000c761270 */
[----:B------:R-:W-:Y:S01]  /*24b60*/  ULDC UR4, c[0x0][0x248] ;  /* 0x0000920000047ab9 */ /* 0x000fe20000000800 */
[C---:B------:R-:W-:Y:S01]  /*24b70*/  LEA.HI.X.SX32 R29, R3.reuse, R2, 0x1, P4 ;  /* 0x00000002031d7211 */ /* 0x040fe200020f0eff */
[----:B------:R-:W-:Y:S01]  /*24b80*/  VIADD R3, R3, UR4 ;  /* 0x0000000403037c36 */ /* 0x000fe20008000000 */
[----:B------:R-:W-:Y:S01]  /*24b90*/  ULDC UR4, c[0x0][0x22c] ;  /* 0x00008b0000047ab9 */ /* 0x000fe20000000800 */
[----:B------:R-:W-:-:S02]  /*24ba0*/  VIADD R10, R18, 0x15 ;  /* 0x00000015120a7836 */ /* 0x000fc40000000000 */
[----:B------:R3:W-:Y:S01]  /*24bb0*/  @P1 STG.E.U8 desc[UR30][R28.64], R11 ;  /* 0x0000000b1c001986 */ /* 0x0007e2000c10111e */
[----:B------:R-:W-:Y:S02]  /*24bc0*/  PRMT R4, R4, 0x7773, RZ ;  /* 0x0000777304047816 */ /* 0x000fe400000000ff */
[----:B------:R-:W-:Y:S01]  /*24bd0*/  ISETP.LT.AND P4, PT, R10, UR4, !P0 ;  /* 0x000000040a007c0c */ /* 0x000fe2000c781270 */
[----:B------:R-:W-:Y:S01]  /*24be0*/  ULDC UR4, c[0x0][0x248] ;  /* 0x0000920000047ab9 */ /* 0x000fe20000000800 */
[----:B---3--:R-:W-:-:S04]  /*24bf0*/  IADD3 R28, P1, R3, R0, RZ ;  /* 0x00000000031c7210 */ /* 0x008fc80007f3e0ff */
[C---:B------:R-:W-:Y:S01]  /*24c00*/  LEA.HI.X.SX32 R29, R3.reuse, R2, 0x1, P1 ;  /* 0x00000002031d7211 */ /* 0x040fe200008f0eff */
[----:B------:R-:W-:Y:S01]  /*24c10*/  VIADD R3, R3, UR4 ;  /* 0x0000000403037c36 */ /* 0x000fe20008000000 */
[----:B------:R-:W-:-:S03]  /*24c20*/  ULDC UR4, c[0x0][0x248] ;  /* 0x0000920000047ab9 */ /* 0x000fc60000000800 */
[----:B------:R3:W-:Y:S02]  /*24c30*/  @P2 STG.E.U8 desc[UR30][R28.64], R4 ;  /* 0x000000041c002986 */ /* 0x0007e4000c10111e */
[----:B---3--:R-:W-:-:S04]  /*24c40*/  IADD3 R28, P2, R3, R0, RZ ;  /* 0x00000000031c7210 */ /* 0x008fc80007f5e0ff */
[C---:B------:R-:W-:Y:S01]  /*24c50*/  LEA.HI.X.SX32 R29, R3.reuse, R2, 0x1, P2 ;  /* 0x00000002031d7211 */ /* 0x040fe200010f0eff */
[----:B------:R-:W-:Y:S01]  /*24c60*/  VIADD R4, R3, UR4 ;  /* 0x0000000403047c36 */ /* 0x000fe20008000000 */
[----:B------:R-:W-:-:S04]  /*24c70*/  ULDC UR4, c[0x0][0x248] ;  /* 0x0000920000047ab9 */ /* 0x000fc80000000800 */
[----:B------:R-:W-:-:S04]  /*24c80*/  IADD3 R10, P2, R4, R0, RZ ;  /* 0x00000000040a7210 */ /* 0x000fc80007f5e0ff */
[C---:B------:R-:W-:Y:S01]  /*24c90*/  LEA.HI.X.SX32 R11, R4.reuse, R2, 0x1, P2 ;  /* 0x00000002040b7211 */ /* 0x040fe200010f0eff */
[----:B------:R-:W-:Y:S01]  /*24ca0*/  VIADD R3, R4, UR4 ;  /* 0x0000000404037c36 */ /* 0x000fe20008000000 */
[----:B------:R-:W-:Y:S01]  /*24cb0*/  ULDC UR4, c[0x0][0x248] ;  /* 0x0000920000047ab9 */ /* 0x000fe20000000800 */
[C---:B------:R-:W-:Y:S02]  /*24cc0*/  VIADD R17, R18.reuse, 0x17 ;  /* 0x0000001712117836 */ /* 0x040fe40000000000 */
[----:B--2---:R-:W-:Y:S02]  /*24cd0*/  IMAD.MOV.U32 R12, RZ, RZ, R9 ;  /* 0x000000ffff0c7224 */ /* 0x004fe400078e0009 */
[----:B------:R-:W-:-:S05]  /*24ce0*/  VIADD R9, R18, 0x16 ;  /* 0x0000001612097836 */ /* 0x000fca0000000000 */
[----:B------:R-:W-:Y:S01]  /*24cf0*/  ISETP.LT.AND P1, PT, R9, UR5, !P0 ;  /* 0x0000000509007c0c */ /* 0x000fe2000c721270 */
[----:B------:R-:W-:Y:S01]  /*24d00*/  ULDC UR5, c[0x0][0x22c] ;  /* 0x00008b0000057ab9 */ /* 0x000fe20000000800 */
[----:B------:R-:W-:-:S05]  /*24d10*/  PRMT R9, R5, 0x7772, RZ ;  /* 0x0000777205097816 */ /* 0x000fca00000000ff */
[----:B------:R2:W-:Y:S04]  /*24d20*/  @P6 STG.E.U8 desc[UR30][R28.64], R9 ;  /* 0x000000091c006986 */ /* 0x0005e8000c10111e */
[----:B--2---:R-:W2:Y:S01]  /*24d30*/  LDL.LU R9, [R1+0xa48] ;  /* 0x000a480001097983 */ /* 0x004ea20000300800 */
[----:B------:R-:W-:-:S05]  /*24d40*/  PRMT R5, R5, 0x7773, RZ ;  /* 0x0000777305057816 */ /* 0x000fca00000000ff */
[----:B------:R3:W-:Y:S04]  /*24d50*/  @P5 STG.E.U8 desc[UR30][R10.64], R5 ;  /* 0x000000050a005986 */ /* 0x0007e8000c10111e */
[----:B---3--:R-:W3:Y:S01]  /*24d60*/  LDL.LU.64 R10, [R1+0xa40] ;  /* 0x000a4000010a7983 */ /* 0x008ee20000300a00 */
[----:B------:R-:W-:Y:S01]  /*24d70*/  IADD3 R4, P6, R3, R0, RZ ;  /* 0x0000000003047210 */ /* 0x000fe20007fde0ff */
[----:B------:R-:W-:Y:S01]  /*24d80*/  VIADD R28, R18, 0x18 ;  /* 0x00000018121c7836 */ /* 0x000fe20000000000 */
[----:B------:R-:W-:Y:S01]  /*24d90*/  ISETP.LT.AND P2, PT, R17, UR5, !P0 ;  /* 0x0000000511007c0c */ /* 0x000fe2000c741270 */
[C---:B------:R-:W-:Y:S01]  /*24da0*/  VIADD R29, R3.reuse, UR4 ;  /* 0x00000004031d7c36 */ /* 0x040fe20008000000 */
[----:B------:R-:W-:Y:S01]  /*24db0*/  LEA.HI.X.SX32 R5, R3, R2, 0x1, P6 ;  /* 0x0000000203057211 */ /* 0x000fe200030f0eff */
[----:B------:R-:W-:Y:S01]  /*24dc0*/  ULDC UR5, c[0x0][0x22c] ;  /* 0x00008b0000057ab9 */ /* 0x000fe20000000800 */
[----:B------:R-:W-:Y:S01]  /*24dd0*/  PRMT R17, R6, 0x7772, RZ ;  /* 0x0000777206117816 */ /* 0x000fe200000000ff */
[----:B------:R-:W-:Y:S01]  /*24de0*/  VIADD R3, R18, 0x19 ;  /* 0x0000001912037836 */ /* 0x000fe20000000000 */
[----:B------:R-:W-:Y:S01]  /*24df0*/  ISETP.LT.AND P6, PT, R28, UR5, !P0 ;  /* 0x000000051c007c0c */ /* 0x000fe2000c7c1270 */
[----:B------:R-:W-:Y:S01]  /*24e00*/  ULDC UR5, c[0x0][0x22c] ;  /* 0x00008b0000057ab9 */ /* 0x000fe20000000800 */
[----:B------:R-:W-:Y:S01]  /*24e10*/  ULDC UR4, c[0x0][0x248] ;  /* 0x0000920000047ab9 */ /* 0x000fe20000000800 */
[----:B------:R4:W-:Y:S01]  /*24e20*/  @P3 STG.E.U8 desc[UR30][R4.64], R17 ;  /* 0x0000001104003986 */ /* 0x0009e2000c10111e */
[----:B------:R-:W-:-:S02]  /*24e30*/  IADD3 R28, P3, R29, R0, RZ ;  /* 0x000000001d1c7210 */ /* 0x000fc40007f7e0ff */
[----:B------:R-:W-:Y:S01]  /*24e40*/  ISETP.LT.AND P5, PT, R3, UR5, !P0 ;  /* 0x0000000503007c0c */ /* 0x000fe2000c7a1270 */
[C---:B------:R-:W-:Y:S01]  /*24e50*/  VIADD R3, R29.reuse, UR4 ;  /* 0x000000041d037c36 */ /* 0x040fe20008000000 */
[----:B------:R-:W-:Y:S01]  /*24e60*/  LEA.HI.X.SX32 R29, R29, R2, 0x1, P3 ;  /* 0x000000021d1d7211 */ /* 0x000fe200018f0eff */
[----:B------:R-:W-:Y:S01]  /*24e70*/  ULDC UR4, c[0x0][0x22c] ;  /* 0x00008b0000047ab9 */ /* 0x000fe20000000800 */
[----:B------:R-:W-:Y:S01]  /*24e80*/  PRMT R6, R6, 0x7773, RZ ;  /* 0x0000777306067816 */ /* 0x000fe200000000ff */
[----:B------:R-:W-:Y:S01]  /*24e90*/  ULDC UR5, c[0x0][0x22c] ;  /* 0x00008b0000057ab9 */ /* 0x000fe20000000800 */
[C---:B----4-:R-:W-:Y:S01]  /*24ea0*/  VIADD R5, R18.reuse, 0x1a ;  /* 0x0000001a12057836 */ /* 0x050fe20000000000 */
[----:B------:R-:W-:Y:S02]  /*24eb0*/  IADD3 R4, P3, R3, R0, RZ ;  /* 0x0000000003047210 */ /* 0x000fe40007f7e0ff */
[----:B------:R4:W-:Y:S02]  /*24ec0*/  @P4 STG.E.U8 desc[UR30][R28.64], R6 ;  /* 0x000000061c004986 */ /* 0x0009e4000c10111e */
[----:B------:R-:W-:Y:S01]  /*24ed0*/  ISETP.LT.AND P4, PT, R5, UR4, !P0 ;  /* 0x0000000405007c0c */ /* 0x000fe2000c781270 */
[----:B------:R-:W-:Y:S01]  /*24ee0*/  ULDC UR4, c[0x0][0x248] ;  /* 0x0000920000047ab9 */ /* 0x000fe20000000800 */
[C---:B------:R-:W-:Y:S01]  /*24ef0*/  LEA.HI.X.SX32 R5, R3.reuse, R2, 0x1, P3 ;  /* 0x0000000203057211 */ /* 0x040fe200018f0eff */
[----:B------:R-:W-:Y:S01]  /*24f00*/  VIADD R3, R3, UR4 ;  /* 0x0000000403037c36 */ /* 0x000fe20008000000 */
[----:B------:R-:W-:Y:S01]  /*24f10*/  ULDC UR4, c[0x0][0x22c] ;  /* 0x00008b0000047ab9 */ /* 0x000fe20000000800 */
[----:B----4-:R-:W-:Y:S01]  /*24f20*/  PRMT R6, R7, 0x7772, RZ ;  /* 0x0000777207067816 */ /* 0x010fe200000000ff */
[----:B------:R-:W-:-:S04]  /*24f30*/  VIADD R28, R18, 0x1b ;  /* 0x0000001b121c7836 */ /* 0x000fc80000000000 */
[----:B------:R4:W-:Y:S01]  /*24f40*/  @P1 STG.E.U8 desc[UR30][R4.64], R6 ;  /* 0x0000000604001986 */ /* 0x0009e2000c10111e */
[----:B------:R-:W-:Y:S01]  /*24f50*/  ISETP.LT.AND P3, PT, R28, UR4, !P0 ;  /* 0x000000041c007c0c */ /* 0x000fe2000c761270 */
[----:B------:R-:W-:Y:S01]  /*24f60*/  ULDC UR4, c[0x0][0x248] ;  /* 0x0000920000047ab9 */ /* 0x000fe20000000800 */
[----:B------:R-:W-:Y:S02]  /*24f70*/  PRMT R7, R7, 0x7773, RZ ;  /* 0x0000777307077816 */ /* 0x000fe400000000ff */
[----:B----4-:R-:W-:-:S04]  /*24f80*/  IADD3 R4, P1, R3, R0, RZ ;  /* 0x0000000003047210 */ /* 0x010fc80007f3e0ff */
[C---:B------:R-:W-:Y:S01]  /*24f90*/  LEA.HI.X.SX32 R5, R3.reuse, R2, 0x1, P1 ;  /* 0x0000000203057211 */ /* 0x040fe200008f0eff */
[----:B------:R-:W-:Y:S01]  /*24fa0*/  VIADD R3, R3, UR4 ;  /* 0x0000000403037c36 */ /* 0x000fe20008000000 */
[----:B------:R-:W-:Y:S01]  /*24fb0*/  ULDC UR4, c[0x0][0x248] ;  /* 0x0000920000047ab9 */ /* 0x000fe20000000800 */
[----:B------:R-:W-:Y:S02]  /*24fc0*/  VIADD R6, R18, 0x1c ;  /* 0x0000001c12067836 */ /* 0x000fe40000000000 */
[----:B------:R4:W-:Y:S01]  /*24fd0*/  @P2 STG.E.U8 desc[UR30][R4.64], R7 ;  /* 0x0000000704002986 */ /* 0x0009e2000c10111e */
[C---:B------:R-:W-:Y:S02]  /*24fe0*/  PRMT R28, R19.reuse, 0x7772, RZ ;  /* 0x00007772131c7816 */ /* 0x040fe400000000ff */
[----:B------:R-:W-:Y:S01]  /*24ff0*/  ISETP.LT.AND P1, PT, R6, UR5, !P0 ;  /* 0x0000000506007c0c */ /* 0x000fe2000c721270 */
[----:B------:R-:W-:Y:S01]  /*25000*/  VIADD R17, R18, 0x1d ;  /* 0x0000001d12117836 */ /* 0x000fe20000000000 */
[----:B------:R-:W-:Y:S01]  /*25010*/  PRMT R29, R19, 0x7773, RZ ;  /* 0x00007773131d7816 */ /* 0x000fe200000000ff */
[----:B------:R-:W-:Y:S01]  /*25020*/  ULDC UR5, c[0x0][0x22c] ;  /* 0x00008b0000057ab9 */ /* 0x000fe20000000800 */
[C---:B----4-:R-:W-:Y:S01]  /*25030*/  IADD3 R4, P2, R3.reuse, R0, RZ ;  /* 0x0000000003047210 */ /* 0x050fe20007f5e0ff */
[----:B------:R-:W-:Y:S01]  /*25040*/  VIADD R7, R3, UR4 ;  /* 0x0000000403077c36 */ /* 0x000fe20008000000 */
[----:B------:R-:W-:-:S02]  /*25050*/  ULDC UR4, c[0x0][0x248] ;  /* 0x0000920000047ab9 */ /* 0x000fc40000000800 */
[----:B------:R-:W-:Y:S01]  /*25060*/  LEA.HI.X.SX32 R5, R3, R2, 0x1, P2 ;  /* 0x0000000203057211 */ /* 0x000fe200010f0eff */
[C---:B------:R-:W-:Y:S01]  /*25070*/  VIADD R3, R7.reuse, UR4 ;  /* 0x0000000407037c36 */ /* 0x040fe20008000000 */
[C---:B------:R-:W-:Y:S01]  /*25080*/  IADD3 R6, P2, R7.reuse, R0, RZ ;  /* 0x0000000007067210 */ /* 0x040fe20007f5e0ff */
[----:B------:R-:W-:Y:S02]  /*25090*/  ULDC UR4, c[0x0][0x248] ;  /* 0x0000920000047ab9 */ /* 0x000fe40000000800 */
[----:B------:R4:W-:Y:S01]  /*250a0*/  @P6 STG.E.U8 desc[UR30][R4.64], R28 ;  /* 0x0000001c04006986 */ /* 0x0009e2000c10111e */
[----:B------:R-:W-:Y:S02]  /*250b0*/  LEA.HI.X.SX32 R7, R7, R2, 0x1, P2 ;  /* 0x0000000207077211 */ /* 0x000fe400010f0eff */
[----:B------:R-:W-:Y:S01]  /*250c0*/  ISETP.LT.AND P2, PT, R17, UR5, !P0 ;  /* 0x0000000511007c0c */ /* 0x000fe2000c741270 */
[----:B------:R-:W-:Y:S01]  /*250d0*/  ULDC UR5, c[0x0][0x22c] ;  /* 0x00008b0000057ab9 */ /* 0x000fe20000000800 */
[----:B------:R-:W5:Y:S04]  /*250e0*/  LDL.LU R17, [R1+0x30] ;  /* 0x0000300001117983 */ /* 0x000f680000300800 */
[----:B------:R0:W-:Y:S01]  /*250f0*/  @P5 STG.E.U8 desc[UR30][R6.64], R29 ;  /* 0x0000001d06005986 */ /* 0x0001e2000c10111e */
[----:B----4-:R-:W-:-:S02]  /*25100*/  IADD3 R4, P6, R3, R0, RZ ;  /* 0x0000000003047210 */ /* 0x010fc40007fde0ff */
[----:B------:R-:W-:Y:S02]  /*25110*/  PRMT R28, R15, 0x7772, RZ ;  /* 0x000077720f1c7816 */ /* 0x000fe400000000ff */
[C---:B------:R-:W-:Y:S01]  /*25120*/  LEA.HI.X.SX32 R5, R3.reuse, R2, 0x1, P6 ;  /* 0x0000000203057211 */ /* 0x040fe200030f0eff */
[C---:B0-----:R-:W-:Y:S02]  /*25130*/  VIADD R6, R18.reuse, 0x1e ;  /* 0x0000001e12067836 */ /* 0x041fe40000000000 */
[----:B------:R-:W-:Y:S02]  /*25140*/  VIADD R7, R3, UR4 ;  /* 0x0000000403077c36 */ /* 0x000fe40008000000 */
[----:B------:R0:W-:Y:S01]  /*25150*/  @P4 STG.E.U8 desc[UR30][R4.64], R28 ;  /* 0x0000001c04004986 */ /* 0x0001e2000c10111e */
[----:B------:R-:W-:Y:S01]  /*25160*/  VIADD R3, R18, 0x1f ;  /* 0x0000001f12037836 */ /* 0x000fe20000000000 */
[----:B------:R-:W-:Y:S01]  /*25170*/  ISETP.LT.AND P6, PT, R6, UR5, !P0 ;  /* 0x0000000506007c0c */ /* 0x000fe2000c7c1270 */
[----:B------:R-:W-:Y:S01]  /*25180*/  ULDC UR5, c[0x0][0x22c] ;  /* 0x00008b0000057ab9 */ /* 0x000fe20000000800 */
[----:B------:R-:W-:Y:S01]  /*25190*/  IADD3 R6, P4, R7, R0, RZ ;  /* 0x0000000007067210 */ /* 0x000fe20007f9e0ff */
[----:B------:R-:W-:Y:S01]  /*251a0*/  ULDC UR4, c[0x0][0x248] ;  /* 0x0000920000047ab9 */ /* 0x000fe20000000800 */
[----:B------:R-:W-:Y:S01]  /*251b0*/  ISETP.LT.AND P5, PT, R3, UR5, !P0 ;  /* 0x0000000503007c0c */ /* 0x000fe2000c7a1270 */
[C---:B------:R-:W-:Y:S01]  /*251c0*/  VIADD R3, R7.reuse, UR4 ;  /* 0x0000000407037c36 */ /* 0x040fe20008000000 */
[----:B------:R-:W-:Y:S01]  /*251d0*/  LEA.HI.X.SX32 R7, R7, R2, 0x1, P4 ;  /* 0x0000000207077211 */ /* 0x000fe200020f0eff */
[----:B------:R-:W-:Y:S01]  /*251e0*/  ULDC UR4, c[0x0][0x22c] ;  /* 0x00008b0000047ab9 */ /* 0x000fe20000000800 */
[----:B------:R-:W-:Y:S01]  /*251f0*/  ULDC UR5, c[0x0][0x22c] ;  /* 0x00008b0000057ab9 */ /* 0x000fe20000000800 */
[----:B0-----:R-:W-:Y:S01]  /*25200*/  PRMT R5, R15, 0x7773, RZ ;  /* 0x000077730f057816 */ /* 0x001fe200000000ff */
[C---:B------:R-:W-:Y:S01]  /*25210*/  VIADD R28, R18.reuse, 0x20 ;  /* 0x00000020121c7836 */ /* 0x040fe20000000000 */
[C---:B------:R-:W-:Y:S01]  /*25220*/  IADD3 R4, P4, R3.reuse, R0, RZ ;  /* 0x0000000003047210 */ /* 0x040fe20007f9e0ff */
[----:B------:R-:W-:Y:S01]  /*25230*/  VIADD R29, R18, 0x23 ;  /* 0x00000023121d7836 */ /* 0x000fe20000000000 */
[----:B------:R-:W4:Y:S04]  /*25240*/  LDL.LU R15, [R1+0x34] ;  /* 0x00003400010f7983 */ /* 0x000f280000300800 */
[----:B------:R0:W-:Y:S01]  /*25250*/  @P3 STG.E.U8 desc[UR30][R6.64], R5 ;  /* 0x0000000506003986 */ /* 0x0001e2000c10111e */
[----:B------:R-:W-:Y:S01]  /*25260*/  ISETP.LT.AND P3, PT, R28, UR4, !P0 ;  /* 0x000000041c007c0c */ /* 0x000fe2000c761270 */
[----:B------:R-:W-:Y:S01]  /*25270*/  ULDC UR4, c[0x0][0x248] ;  /* 0x0000920000047ab9 */ /* 0x000fe20000000800 */
[C---:B0-----:R-:W-:Y:S01]  /*25280*/  LEA.HI.X.SX32 R5, R3.reuse, R2, 0x1, P4 ;  /* 0x0000000203057211 */ /* 0x041fe200020f0eff */
[----:B------:R-:W-:Y:S01]  /*25290*/  VIADD R3, R3, UR4 ;  /* 0x0000000403037c36 */ /* 0x000fe20008000000 */
[----:B------:R-:W-:Y:S01]  /*252a0*/  PRMT R6, R13, 0x7772, RZ ;  /* 0x000077720d067816 */ /* 0x000fe200000000ff */
[----:B------:R-:W-:Y:S01]  /*252b0*/  VIADD R7, R18, 0x21 ;  /* 0x0000002112077836 */ /* 0x000fe20000000000 */
[----:B------:R-:W-:-:S03]  /*252c0*/  ULDC UR4, c[0x0][0x22c] ;  /* 0x00008b0000047ab9 */ /* 0x000fc60000000800 */
[----:B------:R0:W-:Y:S01]  /*252d0*/  @P1 STG.E.U8 desc[UR30][R4.64], R6 ;  /* 0x0000000604001986 */ /* 0x0001e2000c10111e */
[----:B------:R-:W-:Y:S01]  /*252e0*/  ISETP.LT.AND P4, PT, R7, UR4, !P0 ;  /* 0x0000000407007c0c */ /* 0x000fe2000c781270 */
[----:B------:R-:W-:Y:S01]  /*252f0*/  ULDC UR4, c[0x0][0x248] ;  /* 0x0000920000047ab9 */ /* 0x000fe20000000800 */
[----:B------:R-:W-:Y:S01]  /*25300*/  VIADD R7, R18, 0x22 ;  /* 0x0000002212077836 */ /* 0x000fe20000000000 */
[----:B0-----:R-:W-:Y:S02]  /*25310*/  IADD3 R4, P1, R3, R0, RZ ;  /* 0x0000000003047210 */ /* 0x001fe40007f3e0ff */
[----:B------:R-:W-:Y:S02]  /*25320*/  PRMT R6, R13, 0x7773, RZ ;  /* 0x000077730d067816 */ /* 0x000fe400000000ff */
[C---:B------:R-:W-:Y:S01]  /*25330*/  LEA.HI.X.SX32 R5, R3.reuse, R2, 0x1, P1 ;  /* 0x0000000203057211 */ /* 0x040fe200008f0eff */
[----:B------:R-:W-:Y:S01]  /*25340*/  VIADD R3, R3, UR4 ;  /* 0x0000000403037c36 */ /* 0x000fe20008000000 */
[----:B------:R-:W-:Y:S01]  /*25350*/  ULDC UR4, c[0x0][0x248] ;  /* 0x0000920000047ab9 */ /* 0x000fe20000000800 */
[----:B------:R-:W-:Y:S01]  /*25360*/  ISETP.LT.AND P1, PT, R7, UR5, !P0 ;  /* 0x0000000507007c0c */ /* 0x000fe2000c721270 */
[----:B------:R-:W-:Y:S01]  /*25370*/  ULDC UR5, c[0x0][0x22c] ;  /* 0x00008b0000057ab9 */ /* 0x000fe20000000800 */
[----:B------:R0:W-:Y:S01]  /*25380*/  @P2 STG.E.U8 desc[UR30][R4.64], R6 ;  /* 0x0000000604002986 */ /* 0x0001e2000c10111e */
[----:B------:R-:W-:Y:S01]  /*25390*/  VIADD R7, R3, UR4 ;  /* 0x0000000403077c36 */ /* 0x000fe20008000000 */
[----:B------:R-:W-:Y:S01]  /*253a0*/  ULDC UR4, c[0x0][0x248] ;  /* 0x0000920000047ab9 */ /* 0x000fe20000000800 */
[----:B------:R-:W-:-:S02]  /*253b0*/  PRMT R28, R14, 0x7772, RZ ;  /* 0x000077720e1c7816 */ /* 0x000fc400000000ff */
[----:B0-----:R-:W-:-:S04]  /*253c0*/  IADD3 R4, P2, R3, R0, RZ ;  /* 0x0000000003047210 */ /* 0x001fc80007f5e0ff */
[----:B------:R-:W-:Y:S02]  /*253d0*/  LEA.HI.X.SX32 R5, R3, R2, 0x1, P2 ;  /* 0x0000000203057211 */ /* 0x000fe400010f0eff */
[C---:B------:R-:W-:Y:S01]  /*253e0*/  IADD3 R6, P2, R7.reuse, R0, RZ ;  /* 0x0000000007067210 */ /* 0x040fe20007f5e0ff */
[C---:B------:R-:W-:Y:S01]  /*253f0*/  VIADD R3, R7.reuse, UR4 ;  /* 0x0000000407037c36 */ /* 0x040fe20008000000 */
[----:B------:R-:W-:Y:S01]  /*25400*/  PRMT R13, R14, 0x7773, RZ ;  /* 0x000077730e0d7816 */ /* 0x000fe200000000ff */
[----:B------:R0:W-:Y:S01]  /*25410*/  @P6 STG.E.U8 desc[UR30][R4.64], R28 ;  /* 0x0000001c04006986 */ /* 0x0001e2000c10111e */
[----:B------:R-:W-:Y:S01]  /*25420*/  LEA.HI.X.SX32 R7, R7, R2, 0x1, P2 ;  /* 0x0000000207077211 */ /* 0x000fe200010f0eff */
[----:B------:R-:W-:Y:S01]  /*25430*/  ULDC UR4, c[0x0][0x248] ;  /* 0x0000920000047ab9 */ /* 0x000fe20000000800 */
[----:B------:R-:W-:Y:S01]  /*25440*/  ISETP.LT.AND P2, PT, R29, UR5, !P0 ;  /* 0x000000051d007c0c */ /* 0x000fe2000c741270 */
[----:B------:R-:W-:Y:S01]  /*25450*/  ULDC UR5, c[0x0][0x22c] ;  /* 0x00008b0000057ab9 */ /* 0x000fe20000000800 */
[----:B------:R-:W4:Y:S04]  /*25460*/  LDL.LU R14, [R1+0x38] ;  /* 0x00003800010e7983 */ /* 0x000f280000300800 */
[----:B------:R1:W-:Y:S01]  /*25470*/  @P5 STG.E.U8 desc[UR30][R6.64], R13 ;  /* 0x0000000d06005986 */ /* 0x0003e2000c10111e */
[----:B0-----:R-:W-:-:S04]  /*25480*/  IADD3 R4, P6, R3, R0, RZ ;  /* 0x0000000003047210 */ /* 0x001fc80007fde0ff */
[----:B------:R-:W-:Y:S01]  /*25490*/  LEA.HI.X.SX32 R5, R3, R2, 0x1, P6 ;  /* 0x0000000203057211 */ /* 0x000fe200030f0eff */
[----:B-1----:R-:W-:Y:S01]  /*254a0*/  VIADD R7, R18, 0x24 ;  /* 0x0000002412077836 */ /* 0x002fe20000000000 */
[----:B------:R-:W-:-:S04]  /*254b0*/  PRMT R6, R8, 0x7770, RZ ;  /* 0x0000777008067816 */ /* 0x000fc800000000ff */
[----:B------:R-:W-:Y:S01]  /*254c0*/  ISETP.LT.AND P6, PT, R7, UR5, !P0 ;  /* 0x0000000507007c0c */ /* 0x000fe2000c7c1270 */
[----:B------:R-:W-:Y:S01]  /*254d0*/  VIADD R7, R3, UR4 ;  /* 0x0000000403077c36 */ /* 0x000fe20008000000 */
[----:B------:R0:W-:Y:S01]  /*254e0*/  @P3 STG.E.U8 desc[UR30][R4.64], R6 ;  /* 0x0000000604003986 */ /* 0x0001e2000c10111e */
[----:B------:R-:W-:Y:S01]  /*254f0*/  VIADD R3, R18, 0x25 ;  /* 0x0000002512037836 */ /* 0x000fe20000000000 */
[----:B------:R-:W-:Y:S01]  /*25500*/  ULDC UR5, c[0x0][0x22c] ;  /* 0x00008b0000057ab9 */ /* 0x000fe20000000800 */
[----:B------:R-:W-:-:S03]  /*25510*/  ULDC UR4, c[0x0][0x248] ;  /* 0x0000920000047ab9 */ /* 0x000fc60000000800 */
[----:B------:R-:W-:Y:S01]  /*25520*/  ISETP.LT.AND P5, PT, R3, UR5, !P0 ;  /* 0x0000000503007c0c */ /* 0x000fe2000c7a1270 */
[C---:B------:R-:W-:Y:S01]  /*25530*/  VIADD R3, R7.reuse, UR4 ;  /* 0x0000000407037c36 */ /* 0x040fe20008000000 */
[----:B------:R-:W-:Y:S01]  /*25540*/  ULDC UR4, c[0x0][0x22c] ;  /* 0x00008b0000047ab9 */ /* 0x000fe20000000800 */
[----:B------:R-:W-:Y:S01]  /*25550*/  VIADD R28, R18, 0x26 ;  /* 0x00000026121c7836 */ /* 0x000fe20000000000 */
[----:B------:R-:W-:Y:S01]  /*25560*/  ULDC UR5, c[0x0][0x22c] ;  /* 0x00008b0000057ab9 */ /* 0x000fe20000000800 */
[C---:B0-----:R-:W-:Y:S02]  /*25570*/  IADD3 R6, P3, R7.reuse, R0, RZ ;  /* 0x0000000007067210 */ /* 0x041fe40007f7e0ff */
[----:B------:R-:W-:Y:S02]  /*25580*/  PRMT R5, R8, 0x7771, RZ ;  /* 0x0000777108057816 */ /* 0x000fe400000000ff */
[----:B------:R-:W-:Y:S02]  /*25590*/  LEA.HI.X.SX32 R7, R7, R2, 0x1, P3 ;  /* 0x0000000207077211 */ /* 0x000fe400018f0eff */
[----:B------:R-:W-:-:S03]  /*255a0*/  IADD3 R4, P3, R3, R0, RZ ;  /* 0x0000000003047210 */ /* 0x000fc60007f7e0ff */
[----:B------:R0:W-:Y:S01]  /*255b0*/  @P4 STG.E.U8 desc[UR30][R6.64], R5 ;  /* 0x0000000506004986 */ /* 0x0001e2000c10111e */
[----:B------:R-:W-:Y:S01]  /*255c0*/  ISETP.LT.AND P4, PT, R28, UR4, !P0 ;  /* 0x000000041c007c0c */ /* 0x000fe2000c781270 */
[----:B------:R-:W-:Y:S01]  /*255d0*/  ULDC UR4, c[0x0][0x248] ;  /* 0x0000920000047ab9 */ /* 0x000fe20000000800 */
[C---:B0-----:R-:W-:Y:S01]  /*255e0*/  LEA.HI.X.SX32 R5, R3.reuse, R2, 0x1, P3 ;  /* 0x0000000203057211 */ /* 0x041fe200018f0eff */
[----:B------:R-:W-:Y:S01]  /*255f0*/  VIADD R3, R3, UR4 ;  /* 0x0000000403037c36 */ /* 0x000fe20008000000 */
[----:B------:R-:W-:Y:S01]  /*25600*/  ULDC UR4, c[0x0][0x22c] ;  /* 0x00008b0000047ab9 */ /* 0x000fe20000000800 */
[----:B------:R-:W-:-:S05]  /*25610*/  VIADD R6, R18, 0x27 ;  /* 0x0000002712067836 */ /* 0x000fca0000000000 */
[----:B------:R-:W-:Y:S01]  /*25620*/  ISETP.LT.AND P3, PT, R6, UR4, !P0 ;  /* 0x0000000406007c0c */ /* 0x000fe2000c761270 */
[----:B------:R-:W-:Y:S01]  /*25630*/  ULDC UR4, c[0x0][0x248] ;  /* 0x0000920000047ab9 */ /* 0x000fe20000000800 */
[----:B--2---:R-:W-:-:S05]  /*25640*/  PRMT R7, R9, 0x7770, RZ ;  /* 0x0000777009077816 */ /* 0x004fca00000000ff */
[----:B------:R0:W-:Y:S01]  /*25650*/  @P1 STG.E.U8 desc[UR30][R4.64], R7 ;  /* 0x0000000704001986 */ /* 0x0001e2000c10111e */
[----:B------:R-:W-:Y:S02]  /*25660*/  PRMT R6, R9, 0x7771, RZ ;  /* 0x0000777109067816 */ /* 0x000fe400000000ff */
[----:B0-----:R-:W-:Y:S01]  /*25670*/  IADD3 R4, P1, R3, R0, RZ ;  /* 0x0000000003047210 */ /* 0x001fe20007f3e0ff */
[----:B------:R-:W-:-:S03]  /*25680*/  VIADD R7, R18, 0x28 ;  /* 0x0000002812077836 */ /* 0x000fc60000000000 */
[C---:B------:R-:W-:Y:S01]  /*25690*/  LEA.HI.X.SX32 R5, R3.reuse, R2, 0x1, P1 ;  /* 0x0000000203057211 */ /* 0x040fe200008f0eff */
[----:B------:R-:W-:Y:S01]  /*256a0*/  VIADD R3, R3, UR4 ;  /* 0x0000000403037c36 */ /* 0x000fe20008000000 */
[----:B------:R-:W-:Y:S01]  /*256b0*/  ULDC UR4, c[0x0][0x248] ;  /* 0x0000920000047ab9 */ /* 0x000fe20000000800 */
[----:B------:R-:W-:Y:S01]  /*256c0*/  ISETP.LT.AND P1, PT, R7, UR5, !P0 ;  /* 0x0000000507007c0c */ /* 0x000fe2000c721270 */
[----:B------:R-:W-:Y:S01]  /*256d0*/  VIADD R29, R18, 0x29 ;  /* 0x00000029121d7836 */ /* 0x000fe20000000000 */
[----:B------:R0:W-:Y:S01]  /*256e0*/  @P2 STG.E.U8 desc[UR30][R4.64], R6 ;  /* 0x0000000604002986 */ /* 0x0001e2000c10111e */
[C---:B------:R-:W-:Y:S01]  /*256f0*/  VIADD R7, R3.reuse, UR4 ;  /* 0x0000000403077c36 */ /* 0x040fe20008000000 */
[----:B------:R-:W-:Y:S01]  /*25700*/  ULDC UR4, c[0x0][0x248] ;  /* 0x0000920000047ab9 */ /* 0x000fe20000000800 */
[----:B---3--:R-:W-:Y:S01]  /*25710*/  PRMT R28, R10, 0x7770, RZ ;  /* 0x000077700a1c7816 */ /* 0x008fe200000000ff */
[----:B------:R-:W-:Y:S01]  /*25720*/  ULDC UR5, c[0x0][0x22c] ;  /* 0x00008b0000057ab9 */ /* 0x000fe20000000800 */
[----:B0-----:R-:W-:-:S04]  /*25730*/  IADD3 R4, P2, R3, R0, RZ ;  /* 0x0000000003047210 */ /* 0x001fc80007f5e0ff */
[----:B------:R-:W-:Y:S02]  /*25740*/  LEA.HI.X.SX32 R5, R3, R2, 0x1, P2 ;  /* 0x0000000203057211 */ /* 0x000fe400010f0eff */
[C---:B------:R-:W-:Y:S01]  /*25750*/  IADD3 R6, P2, R7.reuse, R0, RZ ;  /* 0x0000000007067210 */ /* 0x040fe20007f5e0ff */
[C---:B------:R-:W-:Y:S01]  /*25760*/  VIADD R3, R7.reuse, UR4 ;  /* 0x0000000407037c36 */ /* 0x040fe20008000000 */
[----:B------:R-:W-:Y:S01]  /*25770*/  PRMT R13, R10, 0x7771, RZ ;  /* 0x000077710a0d7816 */ /* 0x000fe200000000ff */
[----:B------:R-:W-:Y:S01]  /*25780*/  @P6 STG.E.U8 desc[UR30][R4.64], R28 ;  /* 0x0000001c04006986 */ /* 0x000fe2000c10111e */
[----:B------:R-:W-:Y:S01]  /*25790*/  LEA.HI.X.SX32 R7, R7, R2, 0x1, P2 ;  /* 0x0000000207077211 */ /* 0x000fe200010f0eff */
[----:B------:R-:W-:-:S04]  /*257a0*/  ULDC UR4, c[0x0][0x248] ;  /* 0x0000920000047ab9 */ /* 0x000fc80000000800 */
[----:B------:R0:W-:Y:S04]  /*257b0*/  @P5 STG.E.U8 desc[UR30][R6.64], R13 ;  /* 0x0000000d06005986 */ /* 0x0001e8000c10111e */
[----:B0-----:R-:W2:Y:S01]  /*257c0*/  LDL.LU R13, [R1+0x3c] ;  /* 0x00003c00010d7983 */ /* 0x001ea20000300800 */
[----:B------:R-:W-:Y:S01]  /*257d0*/  IADD3 R4, P6, R3, R0, RZ ;  /* 0x0000000003047210 */ /* 0x000fe20007fde0ff */
[----:B------:R-:W-:Y:S01]  /*257e0*/  VIADD R7, R18, 0x2a ;  /* 0x0000002a12077836 */ /* 0x000fe20000000000 */
[----:B------:R-:W-:Y:S01]  /*257f0*/  ISETP.LT.AND P2, PT, R29, UR5, !P0 ;  /* 0x000000051d007c0c */ /* 0x000fe2000c741270 */
[----:B------:R-:W-:Y:S01]  /*25800*/  ULDC UR5, c[0x0][0x22c] ;  /* 0x00008b0000057ab9 */ /* 0x000fe20000000800 */
[----:B------:R-:W-:Y:S02]  /*25810*/  LEA.HI.X.SX32 R5, R3, R2, 0x1, P6 ;  /* 0x0000000203057211 */ /* 0x000fe400030f0eff */
[----:B------:R-:W-:-:S02]  /*25820*/  PRMT R6, R11, 0x7770, RZ ;  /* 0x000077700b067816 */ /* 0x000fc400000000ff */
[----:B------:R-:W-:Y:S01]  /*25830*/  ISETP.LT.AND P6, PT, R7, UR5, !P0 ;  /* 0x0000000507007c0c */ /* 0x000fe2000c7c1270 */
[----:B------:R-:W-:Y:S01]  /*25840*/  VIADD R7, R3, UR4 ;  /* 0x0000000403077c36 */ /* 0x000fe20008000000 */
[----:B------:R-:W-:Y:S01]  /*25850*/  ULDC UR5, c[0x0][0x22c] ;  /* 0x00008b0000057ab9 */ /* 0x000fe20000000800 */
[----:B------:R-:W-:Y:S01]  /*25860*/  VIADD R3, R18, 0x2b ;  /* 0x0000002b12037836 */ /* 0x000fe20000000000 */
[----:B------:R0:W-:Y:S01]  /*25870*/  @P4 STG.E.U8 desc[UR30][R4.64], R6 ;  /* 0x0000000604004986 */ /* 0x0001e2000c10111e */
[----:B------:R-:W-:-:S03]  /*25880*/  ULDC UR4, c[0x0][0x248] ;  /* 0x0000920000047ab9 */ /* 0x000fc60000000800 */
[----:B------:R-:W-:Y:S01]  /*25890*/  ISETP.LT.AND P5, PT, R3, UR5, !P0 ;  /* 0x0000000503007c0c */ /* 0x000fe2000c7a1270 */
[C---:B------:R-:W-:Y:S01]  /*258a0*/  VIADD R3, R7.reuse, UR4 ;  /* 0x0000000407037c36 */ /* 0x040fe20008000000 */
[----:B------:R-:W-:Y:S01]  /*258b0*/  ULDC UR4, c[0x0][0x22c] ;  /* 0x00008b0000047ab9 */ /* 0x000fe20000000800 */
[----:B------:R-:W-:Y:S01]  /*258c0*/  VIADD R28, R18, 0x2c ;  /* 0x0000002c121c7836 */ /* 0x000fe20000000000 */
[----:B------:R-:W-:Y:S01]  /*258d0*/  ULDC UR5, c[0x0][0x22c] ;  /* 0x00008b0000057ab9 */ /* 0x000fe20000000800 */
[----:B0-----:R-:W-:Y:S02]  /*258e0*/  IADD3 R6, P4, R7, R0, RZ ;  /* 0x0000000007067210 */ /* 0x001fe40007f9e0ff */
        /* <DEDUP_REMOVED lines=8> */
[----:B-----5:R-:W-:Y:S01]  /*25970*/  PRMT R7, R17, 0x7770, RZ ;  /* 0x0000777011077816 */ /* 0x020fe200000000ff */
[----:B------:R-:W-:Y:S01]  /*25980*/  VIADD R6, R18, 0x2d ;  /* 0x0000002d12067836 */ /* 0x000fe20000000000 */
[----:B------:R-:W-:-:S03]  /*25990*/  ULDC UR4, c[0x0][0x22c] ;  /* 0x00008b0000047ab9 */ /* 0x000fc60000000800 */
[----:B------:R0:W-:Y:S01]  /*259a0*/  @P1 STG.E.U8 desc[UR30][R4.64], R7 ;  /* 0x0000000704001986 */ /* 0x0001e2000c10111e */
[----:B------:R-:W-:Y:S01]  /*259b0*/  ISETP.LT.AND P4, PT, R6, UR4, !P0 ;  /* 0x0000000406007c0c */ /* 0x000fe2000c781270 */
[----:B------:R-:W-:Y:S01]  /*259c0*/  ULDC UR4, c[0x0][0x248] ;  /* 0x0000920000047ab9 */ /* 0x000fe20000000800 */
        /* <DEDUP_REMOVED lines=9> */
[----:B------:R-:W-:Y:S01]  /*25a60*/  VIADD R7, R3, UR4 ;  /* 0x0000000403077c36 */ /* 0x000fe20008000000 */
[----:B------:R-:W-:Y:S01]  /*25a70*/  ULDC UR4, c[0x0][0x248] ;  /* 0x0000920000047ab9 */ /* 0x000fe20000000800 */
[----:B------:R-:W-:Y:S01]  /*25a80*/  ULDC UR5, c[0x0][0x22c] ;  /* 0x00008b0000057ab9 */ /* 0x000fe20000000800 */
[----:B----4-:R-:W-:Y:S02]  /*25a90*/  PRMT R28, R15, 0x7770, RZ ;  /* 0x000077700f1c7816 */ /* 0x010fe400000000ff */
[----:B0-----:R-:W-:-:S04]  /*25aa0*/  IADD3 R4, P2, R3, R0, RZ ;  /* 0x0000000003047210 */ /* 0x001fc80007f5e0ff */
[----:B------:R-:W-:Y:S02]  /*25ab0*/  LEA.HI.X.SX32 R5, R3, R2, 0x1, P2 ;  /* 0x0000000203057211 */ /* 0x000fe400010f0eff */
[C---:B------:R-:W-:Y:S01]  /*25ac0*/  IADD3 R6, P2, R7.reuse, R0, RZ ;  /* 0x0000000007067210 */ /* 0x040fe20007f5e0ff */
[----:B------:R-:W-:Y:S01]  /*25ad0*/  VIADD R3, R7, UR4 ;  /* 0x0000000407037c36 */ /* 0x000fe20008000000 */
[----:B------:R-:W-:Y:S01]  /*25ae0*/  PRMT R19, R15, 0x7771, RZ ;  /* 0x000077710f137816 */ /* 0x000fe200000000ff */
[----:B------:R0:W-:Y:S01]  /*25af0*/  @P6 STG.E.U8 desc[UR30][R4.64], R28 ;  /* 0x0000001c04006986 */ /* 0x0001e2000c10111e */
[----:B------:R-:W-:Y:S01]  /*25b00*/  LEA.HI.X.SX32 R7, R7, R2, 0x1, P2 ;  /* 0x0000000207077211 */ /* 0x000fe200010f0eff */
[----:B------:R-:W-:Y:S01]  /*25b10*/  ULDC UR4, c[0x0][0x248] ;  /* 0x0000920000047ab9 */ /* 0x000fe20000000800 */
[----:B------:R-:W-:Y:S01]  /*25b20*/  ISETP.LT.AND P2, PT, R29, UR5, !P0 ;  /* 0x000000051d007c0c */ /* 0x000fe2000c741270 */
[----:B------:R-:W-:Y:S02]  /*25b30*/  ULDC UR5, c[0x0][0x22c] ;  /* 0x00008b0000057ab9 */ /* 0x000fe40000000800 */
[----:B------:R1:W-:Y:S01]  /*25b40*/  @P5 STG.E.U8 desc[UR30][R6.64], R19 ;  /* 0x0000001306005986 */ /* 0x0003e2000c10111e */
[----:B0-----:R-:W-:Y:S01]  /*25b50*/  IADD3 R4, P6, R3, R0, RZ ;  /* 0x0000000003047210 */ /* 0x001fe20007fde0ff */
[----:B-1----:R-:W-:-:S03]  /*25b60*/  VIADD R7, R18, 0x30 ;  /* 0x0000003012077836 */ /* 0x002fc60000000000 */
[----:B------:R-:W-:Y:S02]  /*25b70*/  LEA.HI.X.SX32 R5, R3, R2, 0x1, P6 ;  /* 0x0000000203057211 */ /* 0x000fe400030f0eff */
[----:B------:R-:W-:Y:S01]  /*25b80*/  ISETP.LT.AND P6, PT, R7, UR5, !P0 ;  /* 0x0000000507007c0c */ /* 0x000fe2000c7c1270 */
[----:B------:R-:W-:Y:S01]  /*25b90*/  VIADD R7, R3, UR4 ;  /* 0x0000000403077c36 */ /* 0x000fe20008000000 */
[----:B------:R-:W-:Y:S01]  /*25ba0*/  ULDC UR5, c[0x0][0x22c] ;  /* 0x00008b0000057ab9 */ /* 0x000fe20000000800 */
[C---:B------:R-:W-:Y:S01]  /*25bb0*/  VIADD R3, R18.reuse, 0x31 ;  /* 0x0000003112037836 */ /* 0x040fe20000000000 */
[----:B------:R-:W-:Y:S01]  /*25bc0*/  ULDC UR4, c[0x0][0x248] ;  /* 0x0000920000047ab9 */ /* 0x000fe20000000800 */
[----:B------:R-:W-:-:S03]  /*25bd0*/  VIADD R28, R18, 0x32 ;  /* 0x00000032121c7836 */ /* 0x000fc60000000000 */
[----:B------:R-:W-:Y:S01]  /*25be0*/  ISETP.LT.AND P5, PT, R3, UR5, !P0 ;  /* 0x0000000503007c0c */ /* 0x000fe2000c7a1270 */
[----:B------:R-:W-:Y:S01]  /*25bf0*/  VIADD R3, R7, UR4 ;  /* 0x0000000407037c36 */ /* 0x000fe20008000000 */
[----:B------:R-:W-:Y:S01]  /*25c00*/  ULDC UR4, c[0x0][0x22c] ;  /* 0x00008b0000047ab9 */ /* 0x000fe20000000800 */
[----:B------:R-:W-:Y:S01]  /*25c10*/  ULDC UR5, c[0x0][0x22c] ;  /* 0x00008b0000057ab9 */ /* 0x000fe20000000800 */
[----:B------:R-:W-:-:S05]  /*25c20*/  PRMT R6, R14, 0x7770, RZ ;  /* 0x000077700e067816 */ /* 0x000fca00000000ff */
[----:B------:R0:W-:Y:S02]  /*25c30*/  @P3 STG.E.U8 desc[UR30][R4.64], R6 ;  /* 0x0000000604003986 */ /* 0x0001e4000c10111e */
        /* <DEDUP_REMOVED lines=13> */
[C---:B------:R-:W-:Y:S02]  /*25d10*/  PRMT R28, R8.reuse, 0x7772, RZ ;  /* 0x00007772081c7816 */ /* 0x040fe400000000ff */
[----:B------:R-:W-:Y:S01]  /*25d20*/  PRMT R8, R8, 0x7773, RZ ;  /* 0x0000777308087816 */ /* 0x000fe200000000ff */
[----:B------:R-:W-:Y:S01]  /*25d30*/  VIADD R29, R18, 0x35 ;  /* 0x00000035121d7836 */ /* 0x000fe20000000000 */
        /* <DEDUP_REMOVED lines=9> */
[----:B------:R-:W-:Y:S01]  /*25dd0*/  ULDC UR5, c[0x0][0x22c] ;  /* 0x00008b0000057ab9 */ /* 0x000fe20000000800 */
[----:B------:R0:W-:Y:S01]  /*25de0*/  @P2 STG.E.U8 desc[UR30][R4.64], R6 ;  /* 0x0000000604002986 */ /* 0x0001e2000c10111e */
[C---:B------:R-:W-:Y:S01]  /*25df0*/  VIADD R7, R3.reuse, UR4 ;  /* 0x0000000403077c36 */ /* 0x040fe20008000000 */
[----:B------:R-:W-:Y:S01]  /*25e00*/  ULDC UR4, c[0x0][0x248] ;  /* 0x0000920000047ab9 */ /* 0x000fe20000000800 */
[----:B0-----:R-:W-:-:S04]  /*25e10*/  IADD3 R4, P2, R3, R0, RZ ;  /* 0x0000000003047210 */ /* 0x001fc80007f5e0ff */
[----:B------:R-:W-:Y:S02]  /*25e20*/  LEA.HI.X.SX32 R5, R3, R2, 0x1, P2 ;  /* 0x0000000203057211 */ /* 0x000fe400010f0eff */
[C---:B------:R-:W-:Y:S01]  /*25e30*/  IADD3 R6, P2, R7.reuse, R0, RZ ;  /* 0x0000000007067210 */ /* 0x040fe20007f5e0ff */
[C---:B------:R-:W-:Y:S01]  /*25e40*/  VIADD R3, R7.reuse, UR4 ;  /* 0x0000000407037c36 */ /* 0x040fe20008000000 */
[----:B------:R-:W-:Y:S01]  /*25e50*/  ULDC UR4, c[0x0][0x248] ;  /* 0x0000920000047ab9 */ /* 0x000fe20000000800 */
[----:B------:R0:W-:Y:S01]  /*25e60*/  @P6 STG.E.U8 desc[UR30][R4.64], R28 ;  /* 0x0000001c04006986 */ /* 0x0001e2000c10111e */
[----:B------:R-:W-:Y:S02]  /*25e70*/  LEA.HI.X.SX32 R7, R7, R2, 0x1, P2 ;  /* 0x0000000207077211 */ /* 0x000fe400010f0eff */
[----:B------:R-:W-:Y:S01]  /*25e80*/  ISETP.LT.AND P2, PT, R29, UR5, !P0 ;  /* 0x000000051d007c0c */ /* 0x000fe2000c741270 */
[----:B------:R-:W-:Y:S02]  /*25e90*/  ULDC UR5, c[0x0][0x22c] ;  /* 0x00008b0000057ab9 */ /* 0x000fe40000000800 */
[----:B------:R1:W-:Y:S01]  /*25ea0*/  @P5 STG.E.U8 desc[UR30][R6.64], R8 ;  /* 0x0000000806005986 */ /* 0x0003e2000c10111e */
[----:B0-----:R-:W-:Y:S01]  /*25eb0*/  IMAD.MOV.U32 R28, RZ, RZ, R18 ;  /* 0x000000ffff1c7224 */ /* 0x001fe200078e0012 */
[----:B------:R-:W-:-:S03]  /*25ec0*/  IADD3 R4, P6, R3, R0, RZ ;  /* 0x0000000003047210 */ /* 0x000fc60007fde0ff */
[----:B-1----:R-:W-:Y:S01]  /*25ed0*/  VIADD R6, R28, 0x36 ;  /* 0x000000361c067836 */ /* 0x002fe20000000000 */
[----:B------:R-:W-:Y:S02]  /*25ee0*/  LEA.HI.X.SX32 R5, R3, R2, 0x1, P6 ;  /* 0x0000000203057211 */ /* 0x000fe400030f0eff */
[----:B------:R-:W-:Y:S02]  /*25ef0*/  PRMT R7, R9, 0x7772, RZ ;  /* 0x0000777209077816 */ /* 0x000fe400000000ff */
[----:B------:R-:W-:Y:S01]  /*25f00*/  ISETP.LT.AND P6, PT, R6, UR5, !P0 ;  /* 0x0000000506007c0c */ /* 0x000fe2000c7c1270 */
[----:B------:R-:W-:Y:S01]  /*25f10*/  VIADD R6, R3, UR4 ;  /* 0x0000000403067c36 */ /* 0x000fe20008000000 */
[----:B------:R-:W-:Y:S01]  /*25f20*/  ULDC UR5, c[0x0][0x22c] ;  /* 0x00008b0000057ab9 */ /* 0x000fe20000000800 */
[----:B------:R-:W-:Y:S01]  /*25f30*/  VIADD R3, R28, 0x37 ;  /* 0x000000371c037836 */ /* 0x000fe20000000000 */
[----:B------:R0:W-:Y:S01]  /*25f40*/  @P4 STG.E.U8 desc[UR30][R4.64], R7 ;  /* 0x0000000704004986 */ /* 0x0001e2000c10111e */
[----:B------:R-:W-:-:S03]  /*25f50*/  ULDC UR4, c[0x0][0x248] ;  /* 0x0000920000047ab9 */ /* 0x000fc60000000800 */
[----:B------:R-:W-:Y:S01]  /*25f60*/  ISETP.LT.AND P5, PT, R3, UR5, !P0 ;  /* 0x0000000503007c0c */ /* 0x000fe2000c7a1270 */
[----:B------:R-:W-:Y:S01]  /*25f70*/  VIADD R3, R6, UR4 ;  /* 0x0000000406037c36 */ /* 0x000fe20008000000 */
        /* <DEDUP_REMOVED lines=19> */
[----:B------:R-:W-:Y:S02]  /*260b0*/  PRMT R10, R10, 0x7773, RZ ;  /* 0x000077730a0a7816 */ /* 0x000fe400000000ff */
[C---:B0-----:R-:W-:Y:S01]  /*260c0*/  IADD3 R6, P1, R3.reuse, R0, RZ ;  /* 0x0000000003067210 */ /* 0x041fe20007f3e0ff */
[C---:B------:R-:W-:Y:S01]  /*260d0*/  VIADD R5, R3.reuse, UR4 ;  /* 0x0000000403057c36 */ /* 0x040fe20008000000 */
[----:B------:R-:W-:Y:S02]  /*260e0*/  ULDC UR4, c[0x0][0x248] ;  /* 0x0000920000047ab9 */ /* 0x000fe40000000800 */
[----:B------:R-:W-:-:S02]  /*260f0*/  LEA.HI.X.SX32 R7, R3, R2, 0x1, P1 ;  /* 0x0000000203077211 */ /* 0x000fc400008f0eff */
[----:B------:R-:W-:Y:S01]  /*26100*/  ISETP.LT.AND P1, PT, R4, UR5, !P0 ;  /* 0x0000000504007c0c */ /* 0x000fe2000c721270 */
[----:B------:R-:W-:Y:S01]  /*26110*/  VIADD R9, R28, 0x3b ;  /* 0x0000003b1c097836 */ /* 0x000fe20000000000 */
[----:B------:R-:W-:Y:S01]  /*26120*/  PRMT R3, R11, 0x7773, RZ ;  /* 0x000077730b037816 */ /* 0x000fe200000000ff */
[----:B------:R0:W-:Y:S01]  /*26130*/  @P2 STG.E.U8 desc[UR30][R6.64], R10 ;  /* 0x0000000a06002986 */ /* 0x0001e2000c10111e */
[----:B------:R-:W-:Y:S01]  /*26140*/  IADD3 R4, P2, R5, R0, RZ ;  /* 0x0000000005047210 */ /* 0x000fe20007f5e0ff */
[----:B------:R-:W-:Y:S01]  /*26150*/  ULDC UR5, c[0x0][0x22c] ;  /* 0x00008b0000057ab9 */ /* 0x000fe20000000800 */
[----:B------:R-:W-:Y:S01]  /*26160*/  PRMT R11, R11, 0x7772, RZ ;  /* 0x000077720b0b7816 */ /* 0x000fe200000000ff */
[C---:B0-----:R-:W-:Y:S01]  /*26170*/  VIADD R7, R5.reuse, UR4 ;  /* 0x0000000405077c36 */ /* 0x041fe20008000000 */
[----:B------:R-:W-:Y:S01]  /*26180*/  LEA.HI.X.SX32 R5, R5, R2, 0x1, P2 ;  /* 0x0000000205057211 */ /* 0x000fe200010f0eff */
[----:B------:R-:W-:-:S04]  /*26190*/  ULDC UR4, c[0x0][0x248] ;  /* 0x0000920000047ab9 */ /* 0x000fc80000000800 */
[----:B------:R0:W-:Y:S04]  /*261a0*/  @P6 STG.E.U8 desc[UR30][R4.64], R11 ;  /* 0x0000000b04006986 */ /* 0x0001e8000c10111e */
[----:B0-----:R-:W2:Y:S04]  /*261b0*/  LDL.LU R11, [R1+0x40] ;  /* 0x00004000010b7983 */ /* 0x001ea80000300800 */
[----:B------:R-:W3:Y:S04]  /*261c0*/  LDL.LU R29, [R1+0x44] ;  /* 0x00004400011d7983 */ /* 0x000ee80000300800 */
[----:B------:R-:W4:Y:S01]  /*261d0*/  LDL.LU R19, [R1+0x48] ;  /* 0x0000480001137983 */ /* 0x000f220000300800 */
[C---:B------:R-:W-:Y:S01]  /*261e0*/  IADD3 R6, P2, R7.reuse, R0, RZ ;  /* 0x0000000007067210 */ /* 0x040fe20007f5e0ff */
[----:B------:R-:W-:Y:S01]  /*261f0*/  VIADD R8, R7, UR4 ;  /* 0x0000000407087c36 */ /* 0x000fe20008000000 */
[----:B------:R-:W-:-:S02]  /*26200*/  ULDC UR4, c[0x0][0x248] ;  /* 0x0000920000047ab9 */ /* 0x000fc40000000800 */
[----:B------:R-:W-:Y:S02]  /*26210*/  LEA.HI.X.SX32 R7, R7, R2, 0x1, P2 ;  /* 0x0000000207077211 */ /* 0x000fe400010f0eff */
[----:B------:R-:W-:-:S03]  /*26220*/  IADD3 R4, P6, R8, R0, RZ ;  /* 0x0000000008047210 */ /* 0x000fc60007fde0ff */
[----:B------:R0:W-:Y:S01]  /*26230*/  @P5 STG.E.U8 desc[UR30][R6.64], R3 ;  /* 0x0000000306005986 */ /* 0x0001e2000c10111e */
[----:B------:R-:W-:Y:S02]  /*26240*/  LEA.HI.X.SX32 R5, R8, R2, 0x1, P6 ;  /* 0x0000000208057211 */ /* 0x000fe400030f0eff */
[----:B0-----:R-:W-:-:S05]  /*26250*/  PRMT R3, R17, 0x7772, RZ ;  /* 0x0000777211037816 */ /* 0x001fca00000000ff */
[----:B------:R0:W-:Y:S01]  /*26260*/  @P3 STG.E.U8 desc[UR30][R4.64], R3 ;  /* 0x0000000304003986 */ /* 0x0001e2000c10111e */
[----:B------:R-:W-:Y:S01]  /*26270*/  VIADD R6, R28, 0x3c ;  /* 0x0000003c1c067836 */ /* 0x000fe20000000000 */
[----:B------:R-:W-:Y:S01]  /*26280*/  ISETP.LT.AND P2, PT, R9, UR5, !P0 ;  /* 0x0000000509007c0c */ /* 0x000fe2000c741270 */
[----:B------:R-:W-:Y:S01]  /*26290*/  ULDC UR5, c[0x0][0x22c] ;  /* 0x00008b0000057ab9 */ /* 0x000fe20000000800 */
[----:B0-----:R-:W-:Y:S02]  /*262a0*/  PRMT R5, R17, 0x7773, RZ ;  /* 0x0000777311057816 */ /* 0x001fe400000000ff */
[----:B------:R-:W5:Y:S01]  /*262b0*/  LDL.LU R17, [R1+0x4c] ;  /* 0x00004c0001117983 */ /* 0x000f620000300800 */
[----:B------:R-:W-:Y:S02]  /*262c0*/  VIADD R7, R8, UR4 ;  /* 0x0000000408077c36 */ /* 0x000fe40008000000 */
[----:B------:R-:W-:Y:S01]  /*262d0*/  VIADD R3, R28, 0x3d ;  /* 0x0000003d1c037836 */ /* 0x000fe20000000000 */
[----:B------:R-:W-:Y:S01]  /*262e0*/  ISETP.LT.AND P6, PT, R6, UR5, !P0 ;  /* 0x0000000506007c0c */ /* 0x000fe2000c7c1270 */
[----:B------:R-:W-:Y:S01]  /*262f0*/  ULDC UR5, c[0x0][0x22c] ;  /* 0x00008b0000057ab9 */ /* 0x000fe20000000800 */
[----:B------:R-:W-:Y:S01]  /*26300*/  ULDC UR4, c[0x0][0x248] ;  /* 0x0000920000047ab9 */ /* 0x000fe20000000800 */
[----:B------:R-:W-:Y:S01]  /*26310*/  IADD3 R6, P3, R7, R0, RZ ;  /* 0x0000000007067210 */ /* 0x000fe20007f7e0ff */
[----:B------:R-:W5:Y:S01]  /*26320*/  LDL.LU R18, [R1+0x50] ;  /* 0x0000500001127983 */ /* 0x000f620000300800 */
[----:B------:R-:W-:Y:S01]  /*26330*/  ISETP.LT.AND P5, PT, R3, UR5, !P0 ;  /* 0x0000000503007c0c */ /* 0x000fe2000c7a1270 */
[C---:B------:R-:W-:Y:S01]  /*26340*/  VIADD R3, R7.reuse, UR4 ;  /* 0x0000000407037c36 */ /* 0x040fe20008000000 */
[----:B------:R-:W-:Y:S01]  /*26350*/  LEA.HI.X.SX32 R7, R7, R2, 0x1, P3 ;  /* 0x0000000207077211 */ /* 0x000fe200018f0eff */
[----:B------:R-:W-:Y:S01]  /*26360*/  VIADD R8, R28, 0x3e ;  /* 0x0000003e1c087836 */ /* 0x000fe20000000000 */
[----:B------:R-:W-:Y:S01]  /*26370*/  ULDC UR4, c[0x0][0x22c] ;  /* 0x00008b0000047ab9 */ /* 0x000fe20000000800 */
[----:B------:R-:W-:Y:S01]  /*26380*/  ULDC UR5, c[0x0][0x22c] ;  /* 0x00008b0000057ab9 */ /* 0x000fe20000000800 */
[C---:B------:R-:W-:Y:S01]  /*26390*/  IADD3 R4, P3, R3.reuse, R0, RZ ;  /* 0x0000000003047210 */ /* 0x040fe20007f7e0ff */
[----:B------:R0:W-:Y:S01]  /*263a0*/  @P4 STG.E.U8 desc[UR30][R6.64], R5 ;  /* 0x0000000506004986 */ /* 0x0001e2000c10111e */
[----:B------:R-:W-:Y:S01]  /*263b0*/  ISETP.LT.AND P4, PT, R8, UR4, !P0 ;  /* 0x0000000408007c0c */ /* 0x000fe2000c781270 */
[----:B------:R-:W-:Y:S01]  /*263c0*/  ULDC UR4, c[0x0][0x248] ;  /* 0x0000920000047ab9 */ /* 0x000fe20000000800 */
[----:B0-----:R-:W-:-:S02]  /*263d0*/  LEA.HI.X.SX32 R5, R3, R2, 0x1, P3 ;  /* 0x0000000203057211 */ /* 0x001fc400018f0eff */
[----:B------:R-:W-:Y:S01]  /*263e0*/  PRMT R7, R15, 0x7772, RZ ;  /* 0x000077720f077816 */ /* 0x000fe200000000ff */
[----:B------:R-:W-:Y:S01]  /*263f0*/  VIADD R3, R3, UR4 ;  /* 0x0000000403037c36 */ /* 0x000fe20008000000 */
[----:B------:R-:W-:Y:S01]  /*26400*/  ULDC UR4, c[0x0][0x22c] ;  /* 0x00008b0000047ab9 */ /* 0x000fe20000000800 */
[----:B------:R-:W-:Y:S02]  /*26410*/  VIADD R6, R28, 0x3f ;  /* 0x0000003f1c067836 */ /* 0x000fe40000000000 */
[----:B------:R0:W-:Y:S03]  /*26420*/  @P1 STG.E.U8 desc[UR30][R4.64], R7 ;  /* 0x0000000704001986 */ /* 0x0001e6000c10111e */
[----:B------:R-:W-:Y:S01]  /*26430*/  ISETP.LT.AND P3, PT, R6, UR4, !P0 ;  /* 0x0000000406007c0c */ /* 0x000fe2000c761270 */
[----:B------:R-:W-:Y:S01]  /*26440*/  ULDC UR4, c[0x0][0x248] ;  /* 0x0000920000047ab9 */ /* 0x000fe20000000800 */
[----:B------:R-:W-:Y:S01]  /*26450*/  VIADD R6, R28, 0x40 ;  /* 0x000000401c067836 */ /* 0x000fe20000000000 */
[----:B0-----:R-:W-:-:S02]  /*26460*/  PRMT R7, R15, 0x7773, RZ ;  /* 0x000077730f077816 */ /* 0x001fc400000000ff */
[----:B------:R-:W5:Y:S01]  /*26470*/  LDL.LU R15, [R1+0x54] ;  /* 0x00005400010f7983 */ /* 0x000f620000300800 */
[----:B------:R-:W-:-:S04]  /*26480*/  IADD3 R4, P1, R3, R0, RZ ;  /* 0x0000000003047210 */ /* 0x000fc80007f3e0ff */
[C---:B------:R-:W-:Y:S01]  /*26490*/  LEA.HI.X.SX32 R5, R3.reuse, R2, 0x1, P1 ;  /* 0x0000000203057211 */ /* 0x040fe200008f0eff */
[----:B------:R-:W-:Y:S01]  /*264a0*/  VIADD R3, R3, UR4 ;  /* 0x0000000403037c36 */ /* 0x000fe20008000000 */
[----:B------:R-:W-:Y:S01]  /*264b0*/  ULDC UR4, c[0x0][0x248] ;  /* 0x0000920000047ab9 */ /* 0x000fe20000000800 */
[----:B------:R-:W-:Y:S02]  /*264c0*/  ISETP.LT.AND P1, PT, R6, UR5, !P0 ;  /* 0x0000000506007c0c */ /* 0x000fe4000c721270 */
[----:B------:R-:W-:Y:S01]  /*264d0*/  PRMT R10, R14, 0x7772, RZ ;  /* 0x000077720e0a7816 */ /* 0x000fe200000000ff */
[----:B------:R0:W-:Y:S01]  /*264e0*/  @P2 STG.E.U8 desc[UR30][R4.64], R7 ;  /* 0x0000000704002986 */ /* 0x0001e2000c10111e */
[C---:B------:R-:W-:Y:S01]  /*264f0*/  IADD3 R6, P2, R3.reuse, R0, RZ ;  /* 0x0000000003067210 */ /* 0x040fe20007f5e0ff */
[----:B------:R-:W-:Y:S01]  /*26500*/  VIADD R9, R28, 0x41 ;  /* 0x000000411c097836 */ /* 0x000fe20000000000 */
[----:B------:R-:W-:Y:S01]  /*26510*/  ULDC UR5, c[0x0][0x22c] ;  /* 0x00008b0000057ab9 */ /* 0x000fe20000000800 */
[C---:B0-----:R-:W-:Y:S01]  /*26520*/  VIADD R5, R3.reuse, UR4 ;  /* 0x0000000403057c36 */ /* 0x041fe20008000000 */
[----:B------:R-:W-:Y:S01]  /*26530*/  LEA.HI.X.SX32 R7, R3, R2, 0x1, P2 ;  /* 0x0000000203077211 */ /* 0x000fe200010f0eff */
[----:B------:R-:W-:-:S03]  /*26540*/  ULDC UR4, c[0x0][0x248] ;  /* 0x0000920000047ab9 */ /* 0x000fc60000000800 */
[C---:B------:R-:W-:Y:S01]  /*26550*/  IADD3 R4, P2, R5.reuse, R0, RZ ;  /* 0x0000000005047210 */ /* 0x040fe20007f5e0ff */
[C---:B------:R-:W-:Y:S01]  /*26560*/  VIADD R8, R5.reuse, UR4 ;  /* 0x0000000405087c36 */ /* 0x040fe20008000000 */
[----:B------:R-:W-:Y:S01]  /*26570*/  PRMT R3, R14, 0x7773, RZ ;  /* 0x000077730e037816 */ /* 0x000fe200000000ff */
[----:B------:R0:W-:Y:S01]  /*26580*/  @P6 STG.E.U8 desc[UR30][R6.64], R10 ;  /* 0x0000000a06006986 */ /* 0x0001e2000c10111e */
[----:B------:R-:W-:Y:S01]  /*26590*/  LEA.HI.X.SX32 R5, R5, R2, 0x1, P2 ;  /* 0x0000000205057211 */ /* 0x000fe200010f0eff */
[----:B------:R-:W-:Y:S02]  /*265a0*/  ULDC UR4, c[0x0][0x248] ;  /* 0x0000920000047ab9 */ /* 0x000fe40000000800 */
[----:B------:R-:W5:Y:S01]  /*265b0*/  LDL.LU R14, [R1+0x58] ;  /* 0x00005800010e7983 */ /* 0x000f620000300800 */
[----:B------:R-:W-:Y:S01]  /*265c0*/  ISETP.LT.AND P2, PT, R9, UR5, !P0 ;  /* 0x0000000509007c0c */ /* 0x000fe2000c741270 */
[----:B------:R-:W-:Y:S02]  /*265d0*/  ULDC UR5, c[0x0][0x22c] ;  /* 0x00008b0000057ab9 */ /* 0x000fe40000000800 */
        /* <DEDUP_REMOVED lines=12> */
[----:B------:R-:W-:Y:S01]  /*266a0*/  ULDC UR5, c[0x0][0x22c] ;  /* 0x00008b0000057ab9 */ /* 0x000fe20000000800 */
[C---:B0-----:R-:W-:Y:S01]  /*266b0*/  IADD3 R4, P4, R3.reuse, R0, RZ ;  /* 0x0000000003047210 */ /* 0x041fe20007f9e0ff */
[C---:B------:R-:W-:Y:S01]  /*266c0*/  VIADD R6, R3.reuse, UR4 ;  /* 0x0000000403067c36 */ /* 0x040fe20008000000 */
[----:B------:R-:W-:Y:S02]  /*266d0*/  ULDC UR4, c[0x0][0x22c] ;  /* 0x00008b0000047ab9 */ /* 0x000fe40000000800 */
[----:B------:R-:W-:Y:S02]  /*266e0*/  LEA.HI.X.SX32 R5, R3, R2, 0x1, P4 ;  /* 0x0000000203057211 */ /* 0x000fe400020f0eff */
[----:B------:R-:W-:Y:S02]  /*266f0*/  PRMT R3, R13, 0x7773, RZ ;  /* 0x000077730d037816 */ /* 0x000fe400000000ff */
[----:B------:R-:W5:Y:S01]  /*26700*/  LDL.LU R13, [R1+0x5c] ;  /* 0x00005c00010d7983 */ /* 0x000f620000300800 */
[----:B------:R-:W-:Y:S01]  /*26710*/  VIADD R7, R28, 0x44 ;  /* 0x000000441c077836 */ /* 0x000fe20000000000 */
[----:B------:R-:W-:-:S02]  /*26720*/  IADD3 R8, P4, R6, R0, RZ ;  /* 0x0000000006087210 */ /* 0x000fc40007f9e0ff */
[----:B------:R0:W-:Y:S02]  /*26730*/  @P3 STG.E.U8 desc[UR30][R4.64], R3 ;  /* 0x0000000304003986 */ /* 0x0001e4000c10111e */
[----:B------:R-:W-:Y:S01]  /*26740*/  ISETP.LT.AND P3, PT, R7, UR4, !P0 ;  /* 0x0000000407007c0c */ /* 0x000fe2000c761270 */
[----:B------:R-:W-:Y:S01]  /*26750*/  ULDC UR4, c[0x0][0x248] ;  /* 0x0000920000047ab9 */ /* 0x000fe20000000800 */
[C---:B------:R-:W-:Y:S01]  /*26760*/  LEA.HI.X.SX32 R9, R6.reuse, R2, 0x1, P4 ;  /* 0x0000000206097211 */ /* 0x040fe200020f0eff */
[----:B------:R-:W-:Y:S01]  /*26770*/  VIADD R6, R6, UR4 ;  /* 0x0000000406067c36 */ /* 0x000fe20008000000 */
[----:B------:R-:W-:Y:S01]  /*26780*/  ULDC UR4, c[0x0][0x22c] ;  /* 0x00008b0000047ab9 */ /* 0x000fe20000000800 */
[----:B0-----:R-:W-:-:S05]  /*26790*/  VIADD R3, R28, 0x45 ;  /* 0x000000451c037836 */ /* 0x001fca0000000000 */
[----:B------:R-:W-:Y:S01]  /*267a0*/  ISETP.LT.AND P4, PT, R3, UR4, !P0 ;  /* 0x0000000403007c0c */ /* 0x000fe2000c781270 */
[----:B------:R-:W-:Y:S01]  /*267b0*/  VIADD R3, R28, 0x46 ;  /* 0x000000461c037836 */ /* 0x000fe20000000000 */
[----:B------:R-:W-:Y:S01]  /*267c0*/  ULDC UR4, c[0x0][0x248] ;  /* 0x0000920000047ab9 */ /* 0x000fe20000000800 */
[----:B--2---:R-:W-:-:S05]  /*267d0*/  PRMT R4, R11, 0x7770, RZ ;  /* 0x000077700b047816 */ /* 0x004fca00000000ff */
[----:B------:R0:W-:Y:S01]  /*267e0*/  @P1 STG.E.U8 desc[UR30][R8.64], R4 ;  /* 0x0000000408001986 */ /* 0x0001e2000c10111e */
[----:B------:R-:W-:Y:S02]  /*267f0*/  PRMT R7, R11, 0x7771, RZ ;  /* 0x000077710b077816 */ /* 0x000fe400000000ff */
[----:B0-----:R-:W-:-:S04]  /*26800*/  IADD3 R4, P1, R6, R0, RZ ;  /* 0x0000000006047210 */ /* 0x001fc80007f3e0ff */
[C---:B------:R-:W-:Y:S02]  /*26810*/  LEA.HI.X.SX32 R5, R6.reuse, R2, 0x1, P1 ;  /* 0x0000000206057211 */ /* 0x040fe400008f0eff */
[----:B------:R-:W-:Y:S01]  /*26820*/  ISETP.LT.AND P1, PT, R3, UR5, !P0 ;  /* 0x0000000503007c0c */ /* 0x000fe2000c721270 */
[----:B------:R-:W-:Y:S01]  /*26830*/  VIADD R3, R6, UR4 ;  /* 0x0000000406037c36 */ /* 0x000fe20008000000 */
[----:B------:R-:W-:Y:S01]  /*26840*/  ULDC UR4, c[0x0][0x248] ;  /* 0x0000920000047ab9 */ /* 0x000fe20000000800 */
[----:B------:R0:W-:Y:S01]  /*26850*/  @P2 STG.E.U8 desc[UR30][R4.64], R7 ;  /* 0x0000000704002986 */ /* 0x0001e2000c10111e */
[----:B---3--:R-:W-:Y:S01]  /*26860*/  PRMT R10, R29, 0x7770, RZ ;  /* 0x000077701d0a7816 */ /* 0x008fe200000000ff */
[----:B------:R-:W-:Y:S01]  /*26870*/  VIADD R9, R28, 0x47 ;  /* 0x000000471c097836 */ /* 0x000fe20000000000 */
[C---:B------:R-:W-:Y:S01]  /*26880*/  IADD3 R6, P2, R3.reuse, R0, RZ ;  /* 0x0000000003067210 */ /* 0x040fe20007f5e0ff */
[----:B------:R-:W-:Y:S01]  /*26890*/  ULDC UR5, c[0x0][0x22c] ;  /* 0x00008b0000057ab9 */ /* 0x000fe20000000800 */
[C---:B0-----:R-:W-:Y:S01]  /*268a0*/  VIADD R5, R3.reuse, UR4 ;  /* 0x0000000403057c36 */ /* 0x041fe20008000000 */
[----:B------:R-:W-:Y:S01]  /*268b0*/  ULDC UR4, c[0x0][0x248] ;  /* 0x0000920000047ab9 */ /* 0x000fe20000000800 */
[----:B------:R-:W-:-:S02]  /*268c0*/  LEA.HI.X.SX32 R7, R3, R2, 0x1, P2 ;  /* 0x0000000203077211 */ /* 0x000fc400010f0eff */
[C---:B------:R-:W-:Y:S01]  /*268d0*/  VIADD R8, R5.reuse, UR4 ;  /* 0x0000000405087c36 */ /* 0x040fe20008000000 */
[----:B------:R-:W-:Y:S01]  /*268e0*/  IADD3 R4, P2, R5, R0, RZ ;  /* 0x0000000005047210 */ /* 0x000fe20007f5e0ff */
[----:B------:R-:W-:Y:S01]  /*268f0*/  ULDC UR4, c[0x0][0x248] ;  /* 0x0000920000047ab9 */ /* 0x000fe20000000800 */
[----:B------:R-:W-:Y:S01]  /*26900*/  PRMT R3, R29, 0x7771, RZ ;  /* 0x000077711d037816 */ /* 0x000fe200000000ff */
[----:B------:R0:W-:Y:S01]  /*26910*/  @P6 STG.E.U8 desc[UR30][R6.64], R10 ;  /* 0x0000000a06006986 */ /* 0x0001e2000c10111e */
[----:B------:R-:W-:-:S05]  /*26920*/  LEA.HI.X.SX32 R5, R5, R2, 0x1, P2 ;  /* 0x0000000205057211 */ /* 0x000fca00010f0eff */
[----:B------:R4:W-:Y:S01]  /*26930*/  @P5 STG.E.U8 desc[UR30][R4.64], R3 ;  /* 0x0000000304005986 */ /* 0x0009e2000c10111e */
[----:B0-----:R-:W-:-:S04]  /*26940*/  IADD3 R6, P6, R8, R0, RZ ;  /* 0x0000000008067210 */ /* 0x001fc80007fde0ff */
[----:B------:R-:W-:Y:S02]  /*26950*/  LEA.HI.X.SX32 R7, R8, R2, 0x1, P6 ;  /* 0x0000000208077211 */ /* 0x000fe400030f0eff */
[----:B----4-:R-:W-:Y:S01]  /*26960*/  PRMT R3, R19, 0x7770, RZ ;  /* 0x0000777013037816 */ /* 0x010fe200000000ff */
[----:B------:R-:W-:Y:S01]  /*26970*/  VIADD R4, R28, 0x48 ;  /* 0x000000481c047836 */ /* 0x000fe20000000000 */
[----:B------:R-:W-:Y:S01]  /*26980*/  ISETP.LT.AND P2, PT, R9, UR5, !P0 ;  /* 0x0000000509007c0c */ /* 0x000fe2000c741270 */
[----:B------:R-:W-:Y:S01]  /*26990*/  VIADD R5, R8, UR4 ;  /* 0x0000000408057c36 */ /* 0x000fe20008000000 */
[----:B------:R-:W-:Y:S01]  /*269a0*/  ULDC UR5, c[0x0][0x22c] ;  /* 0x00008b0000057ab9 */ /* 0x000fe20000000800 */
[----:B------:R0:W-:Y:S01]  /*269b0*/  @P3 STG.E.U8 desc[UR30][R6.64], R3 ;  /* 0x0000000306003986 */ /* 0x0001e2000c10111e */
[----:B------:R-:W-:Y:S01]  /*269c0*/  ISETP.LT.AND P6, PT, R4, UR5, !P0 ;  /* 0x0000000504007c0c */ /* 0x000fe2000c7c1270 */
[----:B------:R-:W-:Y:S01]  /*269d0*/  ULDC UR5, c[0x0][0x22c] ;  /* 0x00008b0000057ab9 */ /* 0x000fe20000000800 */
[----:B------:R-:W-:Y:S01]  /*269e0*/  IADD3 R4, P3, R5, R0, RZ ;  /* 0x0000000005047210 */ /* 0x000fe20007f7e0ff */
[----:B------:R-:W-:Y:S01]  /*269f0*/  ULDC UR4, c[0x0][0x248] ;  /* 0x0000920000047ab9 */ /* 0x000fe20000000800 */
[C---:B0-----:R-:W-:Y:S01]  /*26a00*/  VIADD R3, R28.reuse, 0x49 ;  /* 0x000000491c037836 */ /* 0x041fe20000000000 */
[----:B------:R-:W-:Y:S01]  /*26a10*/  PRMT R7, R19, 0x7771, RZ ;  /* 0x0000777113077816 */ /* 0x000fe200000000ff */
[----:B------:R-:W-:-:S03]  /*26a20*/  VIADD R8, R28, 0x4a ;  /* 0x0000004a1c087836 */ /* 0x000fc60000000000 */
[----:B------:R-:W-:Y:S01]  /*26a30*/  ISETP.LT.AND P5, PT, R3, UR5, !P0 ;  /* 0x0000000503007c0c */ /* 0x000fe2000c7a1270 */
[C---:B------:R-:W-:Y:S01]  /*26a40*/  VIADD R3, R5.reuse, UR4 ;  /* 0x0000000405037c36 */ /* 0x040fe20008000000 */
[----:B------:R-:W-:Y:S01]  /*26a50*/  LEA.HI.X.SX32 R5, R5, R2, 0x1, P3 ;  /* 0x0000000205057211 */ /* 0x000fe200018f0eff */
[----:B------:R-:W-:Y:S01]  /*26a60*/  ULDC UR4, c[0x0][0x22c] ;  /* 0x00008b0000047ab9 */ /* 0x000fe20000000800 */
[----:B------:R-:W-:Y:S02]  /*26a70*/  ULDC UR5, c[0x0][0x22c] ;  /* 0x00008b0000057ab9 */ /* 0x000fe40000000800 */
[C---:B------:R-:W-:Y:S01]  /*26a80*/  IADD3 R6, P3, R3.reuse, R0, RZ ;  /* 0x0000000003067210 */ /* 0x040fe20007f7e0ff */
        /* <DEDUP_REMOVED lines=11> */
[----:B0-----:R-:W-:Y:S02]  /*26b40*/  IADD3 R4, P1, R3, R0, RZ ;  /* 0x0000000003047210 */ /* 0x001fe40007f3e0ff */
[----:B------:R-:W-:Y:S02]  /*26b50*/  PRMT R6, R17, 0x7771, RZ ;  /* 0x0000777111067816 */ /* 0x000fe400000000ff */
[C---:B------:R-:W-:Y:S01]  /*26b60*/  LEA.HI.X.SX32 R5, R3.reuse, R2, 0x1, P1 ;  /* 0x0000000203057211 */ /* 0x040fe200008f0eff */
[----:B------:R-:W-:Y:S01]  /*26b70*/  VIADD R3, R3, UR4 ;  /* 0x0000000403037c36 */ /* 0x000fe20008000000 */
[----:B------:R-:W-:Y:S01]  /*26b80*/  ULDC UR4, c[0x0][0x248] ;  /* 0x0000920000047ab9 */ /* 0x000fe20000000800 */
[----:B------:R-:W-:-:S02]  /*26b90*/  VIADD R7, R28, 0x4c ;  /* 0x0000004c1c077836 */ /* 0x000fc40000000000 */
[----:B------:R0:W-:Y:S01]  /*26ba0*/  @P2 STG.E.U8 desc[UR30][R4.64], R6 ;  /* 0x0000000604002986 */ /* 0x0001e2000c10111e */
[----:B------:R-:W-:Y:S02]  /*26bb0*/  PRMT R10, R18, 0x7770, RZ ;  /* 0x00007770120a7816 */ /* 0x000fe400000000ff */
[----:B------:R-:W-:Y:S01]  /*26bc0*/  ISETP.LT.AND P1, PT, R7, UR5, !P0 ;  /* 0x0000000507007c0c */ /* 0x000fe2000c721270 */
[----:B------:R-:W-:Y:S01]  /*26bd0*/  VIADD R9, R28, 0x4d ;  /* 0x0000004d1c097836 */ /* 0x000fe20000000000 */
[----:B------:R-:W-:Y:S01]  /*26be0*/  ULDC UR5, c[0x0][0x22c] ;  /* 0x00008b0000057ab9 */ /* 0x000fe20000000800 */
[C---:B0-----:R-:W-:Y:S01]  /*26bf0*/  IADD3 R6, P2, R3.reuse, R0, RZ ;  /* 0x0000000003067210 */ /* 0x041fe20007f5e0ff */
[C---:B------:R-:W-:Y:S01]  /*26c00*/  VIADD R5, R3.reuse, UR4 ;  /* 0x0000000403057c36 */ /* 0x040fe20008000000 */
[----:B------:R-:W-:Y:S02]  /*26c10*/  ULDC UR4, c[0x0][0x248] ;  /* 0x0000920000047ab9 */ /* 0x000fe40000000800 */
[----:B------:R-:W-:Y:S01]  /*26c20*/  LEA.HI.X.SX32 R7, R3, R2, 0x1, P2 ;  /* 0x0000000203077211 */ /* 0x000fe200010f0eff */
[C---:B------:R-:W-:Y:S01]  /*26c30*/  VIADD R8, R5.reuse, UR4 ;  /* 0x0000000405087c36 */ /* 0x040fe20008000000 */
[C---:B------:R-:W-:Y:S01]  /*26c40*/  IADD3 R4, P2, R5.reuse, R0, RZ ;  /* 0x0000000005047210 */ /* 0x040fe20007f5e0ff */
[----:B------:R-:W-:Y:S01]  /*26c50*/  ULDC UR4, c[0x0][0x248] ;  /* 0x0000920000047ab9 */ /* 0x000fe20000000800 */
[----:B------:R-:W-:Y:S01]  /*26c60*/  PRMT R3, R18, 0x7771, RZ ;  /* 0x0000777112037816 */ /* 0x000fe200000000ff */
[----:B------:R0:W-:Y:S01]  /*26c70*/  @P6 STG.E.U8 desc[UR30][R6.64], R10 ;  /* 0x0000000a06006986 */ /* 0x0001e2000c10111e */
[----:B------:R-:W-:-:S05]  /*26c80*/  LEA.HI.X.SX32 R5, R5, R2, 0x1, P2 ;  /* 0x0000000205057211 */ /* 0x000fca00010f0eff */
[----:B------:R1:W-:Y:S01]  /*26c90*/  @P5 STG.E.U8 desc[UR30][R4.64], R3 ;  /* 0x0000000304005986 */ /* 0x0003e2000c10111e */
[----:B0-----:R-:W-:-:S04]  /*26ca0*/  IADD3 R6, P6, R8, R0, RZ ;  /* 0x0000000008067210 */ /* 0x001fc80007fde0ff */
[----:B------:R-:W-:Y:S02]  /*26cb0*/  LEA.HI.X.SX32 R7, R8, R2, 0x1, P6 ;  /* 0x0000000208077211 */ /* 0x000fe400030f0eff */
[----:B-1----:R-:W-:Y:S01]  /*26cc0*/  PRMT R3, R15, 0x7770, RZ ;  /* 0x000077700f037816 */ /* 0x002fe200000000ff */
        /* <DEDUP_REMOVED lines=29> */
[C---:B0-----:R-:W-:Y:S02]  /*26ea0*/  IADD3 R4, P1, R3.reuse, R0, RZ ;  /* 0x0000000003047210 */ /* 0x041fe40007f3e0ff */
[----:B------:R-:W-:Y:S02]  /*26eb0*/  PRMT R6, R14, 0x7771, RZ ;  /* 0x000077710e067816 */ /* 0x000fe400000000ff */
[C---:B------:R-:W-:Y:S01]  /*26ec0*/  LEA.HI.X.SX32 R5, R3.reuse, R2, 0x1, P1 ;  /* 0x0000000203057211 */ /* 0x040fe200008f0eff */
[----:B------:R-:W-:Y:S01]  /*26ed0*/  VIADD R3, R3, UR4 ;  /* 0x0000000403037c36 */ /* 0x000fe20008000000 */
[----:B------:R-:W-:Y:S01]  /*26ee0*/  ULDC UR4, c[0x0][0x248] ;  /* 0x0000920000047ab9 */ /* 0x000fe20000000800 */
[----:B------:R-:W-:-:S02]  /*26ef0*/  VIADD R7, R28, 0x52 ;  /* 0x000000521c077836 */ /* 0x000fc40000000000 */
[----:B------:R0:W-:Y:S03]  /*26f00*/  @P2 STG.E.U8 desc[UR30][R4.64], R6 ;  /* 0x0000000604002986 */ /* 0x0001e6000c10111e */
[----:B------:R-:W-:Y:S02]  /*26f10*/  ISETP.LT.AND P1, PT, R7, UR5, !P0 ;  /* 0x0000000507007c0c */ /* 0x000fe4000c721270 */
[----:B------:R-:W-:Y:S01]  /*26f20*/  PRMT R10, R13, 0x7770, RZ ;  /* 0x000077700d0a7816 */ /* 0x000fe200000000ff */
[----:B------:R-:W-:Y:S01]  /*26f30*/  VIADD R9, R28, 0x53 ;  /* 0x000000531c097836 */ /* 0x000fe20000000000 */
[----:B------:R-:W-:Y:S01]  /*26f40*/  ULDC UR5, c[0x0][0x22c] ;  /* 0x00008b0000057ab9 */ /* 0x000fe20000000800 */
[C---:B0-----:R-:W-:Y:S01]  /*26f50*/  IADD3 R6, P2, R3.reuse, R0, RZ ;  /* 0x0000000003067210 */ /* 0x041fe20007f5e0ff */
[----:B------:R-:W-:Y:S01]  /*26f60*/  VIADD R5, R3, UR4 ;  /* 0x0000000403057c36 */ /* 0x000fe20008000000 */
[----:B------:R-:W-:-:S02]  /*26f70*/  ULDC UR4, c[0x0][0x248] ;  /* 0x0000920000047ab9 */ /* 0x000fc40000000800 */
        /* <DEDUP_REMOVED lines=17> */
[----:B------:R-:W-:Y:S01]  /*27090*/  ULDC UR5, c[0x0][0x22c] ;  /* 0x00008b0000057ab9 */ /* 0x000fe20000000800 */
[----:B------:R-:W-:Y:S01]  /*270a0*/  ULDC UR4, c[0x0][0x248] ;  /* 0x0000920000047ab9 */ /* 0x000fe20000000800 */
[----:B------:R-:W-:Y:S01]  /*270b0*/  PRMT R5, R11, 0x7773, RZ ;  /* 0x000077730b057816 */ /* 0x000fe200000000ff */
[C---:B------:R-:W-:Y:S02]  /*270c0*/  VIADD R8, R28.reuse, 0x56 ;  /* 0x000000561c087836 */ /* 0x040fe40000000000 */
[----:B0-----:R-:W-:Y:S01]  /*270d0*/  VIADD R3, R28, 0x55 ;  /* 0x000000551c037836 */ /* 0x001fe20000000000 */
[----:B------:R-:W-:-:S04]  /*270e0*/  IADD3 R6, P3, R4, R0, RZ ;  /* 0x0000000004067210 */ /* 0x000fc80007f7e0ff */
        /* <DEDUP_REMOVED lines=23> */
[----:B------:R-:W-:-:S02]  /*27260*/  ISETP.LT.AND P1, PT, R6, UR5, !P0 ;  /* 0x0000000506007c0c */ /* 0x000fc4000c721270 */
        /* <DEDUP_REMOVED lines=19> */
[C---:B------:R-:W-:Y:S02]  /*273a0*/  LEA.HI.X.SX32 R7, R8.reuse, R2, 0x1, P6 ;  /* 0x0000000208077211 */ /* 0x040fe400030f0eff */
        /* <DEDUP_REMOVED lines=14> */
[----:B------:R-:W2:Y:S04]  /*27490*/  LDL.LU R17, [R1+0x60] ;  /* 0x0000600001117983 */ /* 0x000ea80000300800 */
[----:B------:R-:W3:Y:S04]  /*274a0*/  LDL.LU R11, [R1+0x64] ;  /* 0x00006400010b7983 */ /* 0x000ee80000300800 */
[----:B------:R-:W4:Y:S01]  /*274b0*/  LDL.LU R29, [R1+0x68] ;  /* 0x00006800011d7983 */ /* 0x000f220000300800 */
[----:B------:R-:W-:Y:S01]  /*274c0*/  VIADD R7, R28, 0x5c ;  /* 0x0000005c1c077836 */ /* 0x000fe20000000000 */
[----:B------:R-:W-:-:S02]  /*274d0*/  IADD3 R8, P4, R6, R0, RZ ;  /* 0x0000000006087210 */ /* 0x000fc40007f9e0ff */
[----:B------:R0:W-:Y:S02]  /*274e0*/  @P3 STG.E.U8 desc[UR30][R4.64], R3 ;  /* 0x0000000304003986 */ /* 0x0001e4000c10111e */
[----:B------:R-:W-:Y:S01]  /*274f0*/  ISETP.LT.AND P3, PT, R7, UR4, !P0 ;  /* 0x0000000407007c0c */ /* 0x000fe2000c761270 */
[----:B------:R-:W-:Y:S01]  /*27500*/  ULDC UR4, c[0x0][0x248] ;  /* 0x0000920000047ab9 */ /* 0x000fe20000000800 */
[----:B------:R-:W-:Y:S02]  /*27510*/  PRMT R7, R18, 0x7773, RZ ;  /* 0x0000777312077816 */ /* 0x000fe400000000ff */
[C---:B------:R-:W-:Y:S01]  /*27520*/  LEA.HI.X.SX32 R9, R6.reuse, R2, 0x1, P4 ;  /* 0x0000000206097211 */ /* 0x040fe200020f0eff */
[----:B------:R-:W-:Y:S01]  /*27530*/  VIADD R6, R6, UR4 ;  /* 0x0000000406067c36 */ /* 0x000fe20008000000 */
[----:B------:R-:W-:Y:S01]  /*27540*/  ULDC UR4, c[0x0][0x22c] ;  /* 0x00008b0000047ab9 */ /* 0x000fe20000000800 */
[----:B0-----:R-:W-:Y:S02]  /*27550*/  PRMT R4, R18, 0x7772, RZ ;  /* 0x0000777212047816 */ /* 0x001fe400000000ff */
[----:B------:R-:W5:Y:S01]  /*27560*/  LDL.LU R18, [R1+0x6c] ;  /* 0x00006c0001127983 */ /* 0x000f620000300800 */
[----:B------:R-:W-:-:S03]  /*27570*/  VIADD R3, R28, 0x5d ;  /* 0x0000005d1c037836 */ /* 0x000fc60000000000 */
[----:B------:R0:W-:Y:S02]  /*27580*/  @P1 STG.E.U8 desc[UR30][R8.64], R4 ;  /* 0x0000000408001986 */ /* 0x0001e4000c10111e */
[----:B------:R-:W-:Y:S01]  /*27590*/  ISETP.LT.AND P4, PT, R3, UR4, !P0 ;  /* 0x0000000403007c0c */ /* 0x000fe2000c781270 */
[----:B------:R-:W-:Y:S01]  /*275a0*/  VIADD R3, R28, 0x5e ;  /* 0x0000005e1c037836 */ /* 0x000fe20000000000 */
[----:B------:R-:W5:Y:S01]  /*275b0*/  LDL.LU R19, [R1+0x70] ;  /* 0x0000700001137983 */ /* 0x000f620000300800 */
[----:B------:R-:W-:Y:S01]  /*275c0*/  ULDC UR4, c[0x0][0x248] ;  /* 0x0000920000047ab9 */ /* 0x000fe20000000800 */
[----:B0-----:R-:W-:-:S04]  /*275d0*/  IADD3 R4, P1, R6, R0, RZ ;  /* 0x0000000006047210 */ /* 0x001fc80007f3e0ff */
[C---:B------:R-:W-:Y:S02]  /*275e0*/  LEA.HI.X.SX32 R5, R6.reuse, R2, 0x1, P1 ;  /* 0x0000000206057211 */ /* 0x040fe400008f0eff */
[----:B------:R-:W-:Y:S01]  /*275f0*/  ISETP.LT.AND P1, PT, R3, UR5, !P0 ;  /* 0x0000000503007c0c */ /* 0x000fe2000c721270 */
[----:B------:R-:W-:Y:S01]  /*27600*/  VIADD R3, R6, UR4 ;  /* 0x0000000406037c36 */ /* 0x000fe20008000000 */
[----:B------:R-:W-:Y:S01]  /*27610*/  ULDC UR4, c[0x0][0x248] ;  /* 0x0000920000047ab9 */ /* 0x000fe20000000800 */
[----:B------:R0:W-:Y:S01]  /*27620*/  @P2 STG.E.U8 desc[UR30][R4.64], R7 ;  /* 0x0000000704002986 */ /* 0x0001e2000c10111e */
[----:B------:R-:W-:Y:S01]  /*27630*/  PRMT R10, R15, 0x7772, RZ ;  /* 0x000077720f0a7816 */ /* 0x000fe200000000ff */
        /* <DEDUP_REMOVED lines=11> */
[----:B------:R-:W-:-:S03]  /*276f0*/  LEA.HI.X.SX32 R5, R5, R2, 0x1, P2 ;  /* 0x0000000205057211 */ /* 0x000fc600010f0eff */
[----:B------:R-:W5:Y:S04]  /*27700*/  LDL.LU R15, [R1+0x74] ;  /* 0x00007400010f7983 */ /* 0x000f680000300800 */
        /* <DEDUP_REMOVED lines=13> */
[----:B0-----:R-:W-:Y:S01]  /*277e0*/  VIADD R3, R28, 0x61 ;  /* 0x000000611c037836 */ /* 0x001fe20000000000 */
[----:B------:R-:W-:Y:S01]  /*277f0*/  PRMT R7, R14, 0x7773, RZ ;  /* 0x000077730e077816 */ /* 0x000fe200000000ff */
[----:B------:R-:W-:Y:S01]  /*27800*/  VIADD R8, R28, 0x62 ;  /* 0x000000621c087836 */ /* 0x000fe20000000000 */
[----:B------:R-:W5:Y:S02]  /*27810*/  LDL.LU R14, [R1+0x78] ;  /* 0x00007800010e7983 */ /* 0x000f640000300800 */
[----:B------:R-:W-:Y:S01]  /*27820*/  ISETP.LT.AND P5, PT, R3, UR5, !P0 ;  /* 0x0000000503007c0c */ /* 0x000fe2000c7a1270 */
[C---:B------:R-:W-:Y:S01]  /*27830*/  VIADD R3, R5.reuse, UR4 ;  /* 0x0000000405037c36 */ /* 0x040fe20008000000 */
[----:B------:R-:W-:Y:S01]  /*27840*/  LEA.HI.X.SX32 R5, R5, R2, 0x1, P3 ;  /* 0x0000000205057211 */ /* 0x000fe200018f0eff */
[----:B------:R-:W-:Y:S01]  /*27850*/  ULDC UR4, c[0x0][0x22c] ;  /* 0x00008b0000047ab9 */ /* 0x000fe20000000800 */
[----:B------:R-:W-:-:S02]  /*27860*/  ULDC UR5, c[0x0][0x22c] ;  /* 0x00008b0000057ab9 */ /* 0x000fc40000000800 */
[C---:B------:R-:W-:Y:S01]  /*27870*/  IADD3 R6, P3, R3.reuse, R0, RZ ;  /* 0x0000000003067210 */ /* 0x040fe20007f7e0ff */
[----:B------:R0:W-:Y:S01]  /*27880*/  @P4 STG.E.U8 desc[UR30][R4.64], R7 ;  /* 0x0000000704004986 */ /* 0x0001e2000c10111e */
[----:B------:R-:W-:Y:S01]  /*27890*/  ISETP.LT.AND P4, PT, R8, UR4, !P0 ;  /* 0x0000000408007c0c */ /* 0x000fe2000c781270 */
[----:B------:R-:W-:Y:S01]  /*278a0*/  ULDC UR4, c[0x0][0x248] ;  /* 0x0000920000047ab9 */ /* 0x000fe20000000800 */
[----:B0-----:R-:W-:Y:S01]  /*278b0*/  VIADD R4, R28, 0x63 ;  /* 0x000000631c047836 */ /* 0x001fe20000000000 */
[C---:B------:R-:W-:Y:S01]  /*278c0*/  LEA.HI.X.SX32 R7, R3.reuse, R2, 0x1, P3 ;  /* 0x0000000203077211 */ /* 0x040fe200018f0eff */
[----:B------:R-:W-:Y:S01]  /*278d0*/  VIADD R3, R3, UR4 ;  /* 0x0000000403037c36 */ /* 0x000fe20008000000 */
[----:B------:R-:W-:Y:S01]  /*278e0*/  ULDC UR4, c[0x0][0x22c] ;  /* 0x00008b0000047ab9 */ /* 0x000fe20000000800 */
[C---:B------:R-:W-:Y:S02]  /*278f0*/  PRMT R5, R13.reuse, 0x7772, RZ ;  /* 0x000077720d057816 */ /* 0x040fe400000000ff */
[----:B------:R-:W-:Y:S01]  /*27900*/  ISETP.LT.AND P3, PT, R4, UR4, !P0 ;  /* 0x0000000404007c0c */ /* 0x000fe2000c761270 */
[----:B------:R-:W-:Y:S01]  /*27910*/  ULDC UR4, c[0x0][0x248] ;  /* 0x0000920000047ab9 */ /* 0x000fe20000000800 */
[----:B------:R-:W-:-:S02]  /*27920*/  PRMT R4, R13, 0x7773, RZ ;  /* 0x000077730d047816 */ /* 0x000fc400000000ff */
[----:B------:R-:W5:Y:S04]  /*27930*/  LDL.LU R13, [R1+0x7c] ;  /* 0x00007c00010d7983 */ /* 0x000f680000300800 */
[----:B------:R0:W-:Y:S02]  /*27940*/  @P1 STG.E.U8 desc[UR30][R6.64], R5 ;  /* 0x0000000506001986 */ /* 0x0001e4000c10111e */
        /* <DEDUP_REMOVED lines=10> */
[----:B------:R-:W-:Y:S02]  /*279f0*/  ULDC UR5, c[0x0][0x22c] ;  /* 0x00008b0000057ab9 */ /* 0x000fe40000000800 */
[----:B------:R-:W-:Y:S01]  /*27a00*/  VIADD R8, R5, UR4 ;  /* 0x0000000405087c36 */ /* 0x000fe20008000000 */
[----:B------:R-:W-:Y:S01]  /*27a10*/  ULDC UR4, c[0x0][0x248] ;  /* 0x0000920000047ab9 */ /* 0x000fe20000000800 */
[----:B0-----:R-:W-:-:S04]  /*27a20*/  IADD3 R6, P2, R3, R0, RZ ;  /* 0x0000000003067210 */ /* 0x001fc80007f5e0ff */
[----:B------:R-:W-:Y:S02]  /*27a30*/  LEA.HI.X.SX32 R7, R3, R2, 0x1, P2 ;  /* 0x0000000203077211 */ /* 0x000fe400010f0eff */
[----:B------:R-:W-:-:S04]  /*27a40*/  IADD3 R4, P2, R5, R0, RZ ;  /* 0x0000000005047210 */ /* 0x000fc80007f5e0ff */
[----:B------:R-:W-:Y:S02]  /*27a50*/  LEA.HI.X.SX32 R5, R5, R2, 0x1, P2 ;  /* 0x0000000205057211 */ /* 0x000fe400010f0eff */
[----:B------:R-:W-:Y:S01]  /*27a60*/  ISETP.LT.AND P2, PT, R9, UR5, !P0 ;  /* 0x0000000509007c0c */ /* 0x000fe2000c741270 */
[----:B------:R-:W-:Y:S01]  /*27a70*/  ULDC UR5, c[0x0][0x22c] ;  /* 0x00008b0000057ab9 */ /* 0x000fe20000000800 */
[----:B------:R-:W-:Y:S01]  /*27a80*/  VIADD R9, R28, 0x6b ;  /* 0x0000006b1c097836 */ /* 0x000fe20000000000 */
[C---:B--2---:R-:W-:Y:S02]  /*27a90*/  PRMT R10, R17.reuse, 0x7770, RZ ;  /* 0x00007770110a7816 */ /* 0x044fe400000000ff */
[----:B------:R-:W-:-:S03]  /*27aa0*/  PRMT R3, R17, 0x7771, RZ ;  /* 0x0000777111037816 */ /* 0x000fc600000000ff */
[----:B------:R0:W-:Y:S04]  /*27ab0*/  @P6 STG.E.U8 desc[UR30][R6.64], R10 ;  /* 0x0000000a06006986 */ /* 0x0001e8000c10111e */
[----:B------:R3:W-:Y:S01]  /*27ac0*/  @P5 STG.E.U8 desc[UR30][R4.64], R3 ;  /* 0x0000000304005986 */ /* 0x0007e2000c10111e */
[----:B0-----:R-:W-:-:S04]  /*27ad0*/  IADD3 R6, P6, R8, R0, RZ ;  /* 0x0000000008067210 */ /* 0x001fc80007fde0ff */
[----:B------:R-:W-:Y:S02]  /*27ae0*/  LEA.HI.X.SX32 R7, R8, R2, 0x1, P6 ;  /* 0x0000000208077211 */ /* 0x000fe400030f0eff */
[----:B---3--:R-:W-:Y:S01]  /*27af0*/  PRMT R3, R11, 0x7770, RZ ;  /* 0x000077700b037816 */ /* 0x008fe200000000ff */
[----:B------:R-:W-:Y:S02]  /*27b00*/  VIADD R4, R28, 0x66 ;  /* 0x000000661c047836 */ /* 0x000fe40000000000 */
[----:B------:R-:W-:Y:S01]  /*27b10*/  VIADD R5, R8, UR4 ;  /* 0x0000000408057c36 */ /* 0x000fe20008000000 */
[----:B------:R-:W-:Y:S01]  /*27b20*/  ULDC UR4, c[0x0][0x248] ;  /* 0x0000920000047ab9 */ /* 0x000fe20000000800 */
[----:B------:R0:W-:Y:S01]  /*27b30*/  @P4 STG.E.U8 desc[UR30][R6.64], R3 ;  /* 0x0000000306004986 */ /* 0x0001e2000c10111e */
[----:B------:R-:W-:Y:S01]  /*27b40*/  ISETP.LT.AND P6, PT, R4, UR5, !P0 ;  /* 0x0000000504007c0c */ /* 0x000fe2000c7c1270 */
[----:B------:R-:W-:Y:S01]  /*27b50*/  ULDC UR5, c[0x0][0x22c] ;  /* 0x00008b0000057ab9 */ /* 0x000fe20000000800 */
[----:B------:R-:W-:Y:S01]  /*27b60*/  IADD3 R4, P4, R5, R0, RZ ;  /* 0x0000000005047210 */ /* 0x000fe20007f9e0ff */
[----:B------:R-:W-:-:S02]  /*27b70*/  VIADD R8, R28, 0x68 ;  /* 0x000000681c087836 */ /* 0x000fc40000000000 */
[----:B0-----:R-:W-:Y:S01]  /*27b80*/  VIADD R3, R28, 0x67 ;  /* 0x000000671c037836 */ /* 0x001fe20000000000 */
[----:B------:R-:W-:-:S04]  /*27b90*/  PRMT R7, R11, 0x7771, RZ ;  /* 0x000077710b077816 */ /* 0x000fc800000000ff */
        /* <DEDUP_REMOVED lines=11> */
[----:B----4-:R-:W-:Y:S01]  /*27c50*/  PRMT R4, R29, 0x7770, RZ ;  /* 0x000077701d047816 */ /* 0x010fe200000000ff */
        /* <DEDUP_REMOVED lines=12> */
[C---:B-----5:R-:W-:Y:S02]  /*27d20*/  PRMT R10, R18.reuse, 0x7770, RZ ;  /* 0x00007770120a7816 */ /* 0x060fe400000000ff */
[----:B------:R-:W-:Y:S01]  /*27d30*/  ISETP.LT.AND P1, PT, R7, UR5, !P0 ;  /* 0x0000000507007c0c */ /* 0x000fe2000c721270 */
        /* <DEDUP_REMOVED lines=98> */
[----:B0-----:R-:W-:Y:S01]  /*28360*/  IADD3 R4, P1, R3, R0, RZ ;  /* 0x0000000003047210 */ /* 0x001fe20007f3e0ff */
[----:B------:R-:W-:Y:S01]  /*28370*/  VIADD R6, R28, 0x76 ;  /* 0x000000761c067836 */ /* 0x000fe20000000000 */
        /* <DEDUP_REMOVED lines=10> */
[----:B------:R-:W2:Y:S01]  /*28420*/  LDL.LU R17, [R1+0xa38] ;  /* 0x000a380001117983 */ /* 0x000ea20000300800 */
[C---:B0-----:R-:W-:Y:S01]  /*28430*/  VIADD R5, R3.reuse, UR4 ;  /* 0x0000000403057c36 */ /* 0x041fe20008000000 */
[----:B------:R-:W-:Y:S01]  /*28440*/  ULDC UR4, c[0x0][0x248] ;  /* 0x0000920000047ab9 */ /* 0x000fe20000000800 */
[----:B------:R-:W-:Y:S02]  /*28450*/  LEA.HI.X.SX32 R7, R3, R2, 0x1, P2 ;  /* 0x0000000203077211 */ /* 0x000fe400010f0eff */
        /* <DEDUP_REMOVED lines=39> */
[----:B------:R-:W-:Y:S02]  /*286d0*/  PRMT R4, R18, 0x7773, RZ ;  /* 0x0000777312047816 */ /* 0x000fe400000000ff */
[----:B------:R-:W3:Y:S01]  /*286e0*/  LDL.LU R18, [R1+0x80] ;  /* 0x0000800001127983 */ /* 0x000ee20000300800 */
[----:B0-----:R-:W-:Y:S01]  /*286f0*/  IADD3 R6, P1, R3, R0, RZ ;  /* 0x0000000003067210 */ /* 0x001fe20007f3e0ff */
[----:B------:R-:W-:-:S03]  /*28700*/  VIADD R5, R28, 0x7c ;  /* 0x0000007c1c057836 */ /* 0x000fc60000000000 */
[C---:B------:R-:W-:Y:S01]  /*28710*/  LEA.HI.X.SX32 R7, R3.reuse, R2, 0x1, P1 ;  /* 0x0000000203077211 */ /* 0x040fe200008f0eff */
[----:B------:R-:W-:Y:S01]  /*28720*/  VIADD R3, R3, UR4 ;  /* 0x0000000403037c36 */ /* 0x000fe20008000000 */
[----:B------:R-:W-:Y:S01]  /*28730*/  ULDC UR4, c[0x0][0x248] ;  /* 0x0000920000047ab9 */ /* 0x000fe20000000800 */
[----:B------:R-:W-:Y:S02]  /*28740*/  ISETP.LT.AND P1, PT, R5, UR5, !P0 ;  /* 0x0000000505007c0c */ /* 0x000fe4000c721270 */
[----:B------:R-:W-:Y:S01]  /*28750*/  PRMT R10, R19, 0x7772, RZ ;  /* 0x00007772130a7816 */ /* 0x000fe200000000ff */
[----:B------:R0:W-:Y:S01]  /*28760*/  @P2 STG.E.U8 desc[UR30][R6.64], R4 ;  /* 0x0000000406002986 */ /* 0x0001e2000c10111e */
[----:B------:R-:W-:Y:S01]  /*28770*/  VIADD R5, R3, UR4 ;  /* 0x0000000403057c36 */ /* 0x000fe20008000000 */
[----:B------:R-:W-:Y:S01]  /*28780*/  ULDC UR4, c[0x0][0x248] ;  /* 0x0000920000047ab9 */ /* 0x000fe20000000800 */
[----:B------:R-:W-:Y:S01]  /*28790*/  VIADD R9, R28, 0x7d ;  /* 0x0000007d1c097836 */ /* 0x000fe20000000000 */
[----:B------:R-:W-:Y:S01]  /*287a0*/  ULDC UR5, c[0x0][0x22c] ;  /* 0x00008b0000057ab9 */ /* 0x000fe20000000800 */
[----:B------:R-:W-:Y:S01]  /*287b0*/  VIADD R8, R5, UR4 ;  /* 0x0000000405087c36 */ /* 0x000fe20008000000 */
[----:B------:R-:W-:Y:S01]  /*287c0*/  ULDC UR4, c[0x0][0x248] ;  /* 0x0000920000047ab9 */ /* 0x000fe20000000800 */
[----:B0-----:R-:W-:-:S04]  /*287d0*/  IADD3 R6, P2, R3, R0, RZ ;  /* 0x0000000003067210 */ /* 0x001fc80007f5e0ff */
[----:B------:R-:W-:Y:S02]  /*287e0*/  LEA.HI.X.SX32 R7, R3, R2, 0x1, P2 ;  /* 0x0000000203077211 */ /* 0x000fe400010f0eff */
[----:B------:R-:W-:Y:S02]  /*287f0*/  IADD3 R4, P2, R5, R0, RZ ;  /* 0x0000000005047210 */ /* 0x000fe40007f5e0ff */
[----:B------:R-:W-:Y:S01]  /*28800*/  PRMT R3, R19, 0x7773, RZ ;  /* 0x0000777313037816 */ /* 0x000fe200000000ff */
[----:B------:R0:W-:Y:S01]  /*28810*/  @P6 STG.E.U8 desc[UR30][R6.64], R10 ;  /* 0x0000000a06006986 */ /* 0x0001e2000c10111e */
[----:B------:R-:W-:-:S03]  /*28820*/  LEA.HI.X.SX32 R5, R5, R2, 0x1, P2 ;  /* 0x0000000205057211 */ /* 0x000fc600010f0eff */
[----:B------:R-:W4:Y:S04]  /*28830*/  LDL.LU R19, [R1+0x84] ;  /* 0x0000840001137983 */ /* 0x000f280000300800 */
        /* <DEDUP_REMOVED lines=20> */
[----:B------:R-:W-:Y:S01]  /*28980*/  IMAD.MOV.U32 R11, RZ, RZ, R12 ;  /* 0x000000ffff0b7224 */ /* 0x000fe200078e000c */
[----:B------:R-:W-:Y:S01]  /*28990*/  PRMT R9, R13, 0x7772, RZ ;  /* 0x000077720d097816 */ /* 0x000fe200000000ff */
[----:B------:R-:W5:Y:S01]  /*289a0*/  LDL.LU R12, [R1+0x88] ;  /* 0x00008800010c7983 */ /* 0x000f620000300800 */
[C---:B------:R-:W-:Y:S01]  /*289b0*/  IADD3 R6, P4, R3.reuse, R0, RZ ;  /* 0x0000000003067210 */ /* 0x040fe20007f9e0ff */
[----:B------:R-:W-:Y:S02]  /*289c0*/  ULDC UR5, c[0x0][0x22c] ;  /* 0x00008b0000057ab9 */ /* 0x000fe40000000800 */
        /* <DEDUP_REMOVED lines=11> */
[C---:B0-----:R-:W-:Y:S01]  /*28a80*/  IADD3 R6, P1, R3.reuse, R0, RZ ;  /* 0x0000000003067210 */ /* 0x041fe20007f3e0ff */
[C---:B------:R-:W-:Y:S01]  /*28a90*/  VIADD R5, R3.reuse, UR4 ;  /* 0x0000000403057c36 */ /* 0x040fe20008000000 */
[----:B------:R-:W-:Y:S01]  /*28aa0*/  PRMT R8, R14, 0x7773, RZ ;  /* 0x000077730e087816 */ /* 0x000fe200000000ff */
[----:B------:R-:W-:Y:S01]  /*28ab0*/  VIADD R4, R28, 0x82 ;  /* 0x000000821c047836 */ /* 0x000fe20000000000 */
[----:B------:R-:W-:Y:S01]  /*28ac0*/  LEA.HI.X.SX32 R7, R3, R2, 0x1, P1 ;  /* 0x0000000203077211 */ /* 0x000fe200008f0eff */
[----:B------:R-:W-:Y:S01]  /*28ad0*/  ULDC UR4, c[0x0][0x248] ;  /* 0x0000920000047ab9 */ /* 0x000fe20000000800 */
[----:B------:R-:W-:Y:S02]  /*28ae0*/  PRMT R3, R13, 0x7773, RZ ;  /* 0x000077730d037816 */ /* 0x000fe400000000ff */
[----:B------:R-:W2:Y:S04]  /*28af0*/  LDL.LU R13, [R1+0x8c] ;  /* 0x00008c00010d7983 */ /* 0x000ea80000300800 */
[----:B------:R-:W2:Y:S04]  /*28b00*/  LDL.LU R14, [R1+0x94] ;  /* 0x00009400010e7983 */ /* 0x000ea80000300800 */
[----:B------:R-:W2:Y:S04]  /*28b10*/  LDL.LU R15, [R1+0x98] ;  /* 0x00009800010f7983 */ /* 0x000ea80000300800 */
[----:B------:R-:W2:Y:S01]  /*28b20*/  LDL.LU R29, [R1+0x9c] ;  /* 0x00009c00011d7983 */ /* 0x000ea20000300800 */
[----:B------:R-:W-:Y:S01]  /*28b30*/  ISETP.LT.AND P1, PT, R4, UR5, !P0 ;  /* 0x0000000504007c0c */ /* 0x000fe2000c721270 */
[----:B------:R-:W-:Y:S01]  /*28b40*/  VIADD R10, R28, 0x83 ;  /* 0x000000831c0a7836 */ /* 0x000fe20000000000 */
[----:B------:R-:W-:Y:S01]  /*28b50*/  ULDC UR5, c[0x0][0x22c] ;  /* 0x00008b0000057ab9 */ /* 0x000fe20000000800 */
[----:B------:R0:W-:Y:S01]  /*28b60*/  @P2 STG.E.U8 desc[UR30][R6.64], R8 ;  /* 0x0000000806002986 */ /* 0x0001e2000c10111e */
[C---:B------:R-:W-:Y:S01]  /*28b70*/  IADD3 R4, P2, R5.reuse, R0, RZ ;  /* 0x0000000005047210 */ /* 0x040fe20007f5e0ff */
[----:B0-----:R-:W-:-:S03]  /*28b80*/  VIADD R7, R5, UR4 ;  /* 0x0000000405077c36 */ /* 0x001fc60008000000 */
[----:B------:R-:W-:Y:S01]  /*28b90*/  LEA.HI.X.SX32 R5, R5, R2, 0x1, P2 ;  /* 0x0000000205057211 */ /* 0x000fe200010f0eff */
[----:B------:R-:W-:Y:S01]  /*28ba0*/  ULDC UR4, c[0x0][0x248] ;  /* 0x0000920000047ab9 */ /* 0x000fe20000000800 */
[C---:B------:R-:W-:Y:S01]  /*28bb0*/  IADD3 R6, P2, R7.reuse, R0, RZ ;  /* 0x0000000007067210 */ /* 0x040fe20007f5e0ff */
[C---:B------:R-:W-:Y:S02]  /*28bc0*/  VIADD R8, R7.reuse, UR4 ;  /* 0x0000000407087c36 */ /* 0x040fe40008000000 */
[----:B------:R0:W-:Y:S01]  /*28bd0*/  @P6 STG.E.U8 desc[UR30][R4.64], R9 ;  /* 0x0000000904006986 */ /* 0x0001e2000c10111e */
[----:B------:R-:W-:Y:S01]  /*28be0*/  ULDC UR4, c[0x0][0x248] ;  /* 0x0000920000047ab9 */ /* 0x000fe20000000800 */
[----:B------:R-:W-:Y:S02]  /*28bf0*/  LEA.HI.X.SX32 R7, R7, R2, 0x1, P2 ;  /* 0x0000000207077211 */ /* 0x000fe400010f0eff */
[----:B------:R-:W-:Y:S01]  /*28c00*/  ISETP.LT.AND P2, PT, R10, UR5, !P0 ;  /* 0x000000050a007c0c */ /* 0x000fe2000c741270 */
[----:B------:R-:W-:-:S02]  /*28c10*/  ULDC UR5, c[0x0][0x22c] ;  /* 0x00008b0000057ab9 */ /* 0x000fc40000000800 */
[----:B------:R1:W-:Y:S01]  /*28c20*/  @P5 STG.E.U8 desc[UR30][R6.64], R3 ;  /* 0x0000000306005986 */ /* 0x0003e2000c10111e */
[----:B0-----:R-:W-:-:S04]  /*28c30*/  IADD3 R4, P6, R8, R0, RZ ;  /* 0x0000000008047210 */ /* 0x001fc80007fde0ff */
[----:B------:R-:W-:Y:S01]  /*28c40*/  LEA.HI.X.SX32 R5, R8, R2, 0x1, P6 ;  /* 0x0000000208057211 */ /* 0x000fe200030f0eff */
[----:B-1----:R-:W-:-:S05]  /*28c50*/  VIADD R6, R28, 0x84 ;  /* 0x000000841c067836 */ /* 0x002fca0000000000 */
[----:B------:R-:W-:Y:S01]  /*28c60*/  ISETP.LT.AND P6, PT, R6, UR5, !P0 ;  /* 0x0000000506007c0c */ /* 0x000fe2000c7c1270 */
[----:B------:R-:W-:Y:S01]  /*28c70*/  VIADD R6, R8, UR4 ;  /* 0x0000000408067c36 */ /* 0x000fe20008000000 */
[----:B------:R-:W-:Y:S01]  /*28c80*/  ULDC UR5, c[0x0][0x22c] ;  /* 0x00008b0000057ab9 */ /* 0x000fe20000000800 */
[----:B------:R-:W-:Y:S01]  /*28c90*/  ULDC UR4, c[0x0][0x248] ;  /* 0x0000920000047ab9 */ /* 0x000fe20000000800 */
[C---:B------:R-:W-:Y:S02]  /*28ca0*/  VIADD R8, R28.reuse, 0x86 ;  /* 0x000000861c087836 */ /* 0x040fe40000000000 */
[----:B------:R-:W-:Y:S01]  /*28cb0*/  VIADD R9, R28, 0x89 ;  /* 0x000000891c097836 */ /* 0x000fe20000000000 */
[----:B---3--:R-:W-:-:S05]  /*28cc0*/  PRMT R3, R18, 0x7770, RZ ;  /* 0x0000777012037816 */ /* 0x008fca00000000ff */
[----:B------:R0:W-:Y:S01]  /*28cd0*/  @P3 STG.E.U8 desc[UR30][R4.64], R3 ;  /* 0x0000000304003986 */ /* 0x0001e2000c10111e */
[----:B------:R-:W-:Y:S01]  /*28ce0*/  PRMT R7, R18, 0x7771, RZ ;  /* 0x0000777112077816 */ /* 0x000fe200000000ff */
        /* <DEDUP_REMOVED lines=25> */
[----:B------:R0:W-:Y:S03]  /*28e80*/  @P2 STG.E.U8 desc[UR30][R4.64], R6 ;  /* 0x0000000604002986 */ /* 0x0001e6000c10111e */
[----:B------:R-:W-:Y:S01]  /*28e90*/  ISETP.LT.AND P1, PT, R7, UR5, !P0 ;  /* 0x0000000507007c0c */ /* 0x000fe2000c721270 */
[----:B------:R-:W-:Y:S01]  /*28ea0*/  ULDC UR5, c[0x0][0x22c] ;  /* 0x00008b0000057ab9 */ /* 0x000fe20000000800 */
[C---:B0-----:R-:W-:Y:S01]  /*28eb0*/  IADD3 R6, P2, R3.reuse, R0, RZ ;  /* 0x0000000003067210 */ /* 0x041fe20007f5e0ff */
[C---:B------:R-:W-:Y:S01]  /*28ec0*/  VIADD R5, R3.reuse, UR4 ;  /* 0x0000000403057c36 */ /* 0x040fe20008000000 */
[----:B------:R-:W-:Y:S02]  /*28ed0*/  ULDC UR4, c[0x0][0x248] ;  /* 0x0000920000047ab9 */ /* 0x000fe40000000800 */
[----:B------:R-:W-:Y:S01]  /*28ee0*/  LEA.HI.X.SX32 R7, R3, R2, 0x1, P2 ;  /* 0x0000000203077211 */ /* 0x000fe200010f0eff */
[C---:B------:R-:W-:Y:S01]  /*28ef0*/  VIADD R8, R5.reuse, UR4 ;  /* 0x0000000405087c36 */ /* 0x040fe20008000000 */
[----:B------:R-:W-:Y:S01]  /*28f00*/  IADD3 R4, P2, R5, R0, RZ ;  /* 0x0000000005047210 */ /* 0x000fe20007f5e0ff */
[----:B------:R-:W-:Y:S01]  /*28f10*/  ULDC UR4, c[0x0][0x248] ;  /* 0x0000920000047ab9 */ /* 0x000fe20000000800 */
[----:B-----5:R-:W-:-:S02]  /*28f20*/  PRMT R10, R12, 0x7770, RZ ;  /* 0x000077700c0a7816 */ /* 0x020fc400000000ff */
[----:B------:R-:W-:Y:S02]  /*28f30*/  PRMT R3, R12, 0x7771, RZ ;  /* 0x000077710c037816 */ /* 0x000fe400000000ff */
[----:B------:R-:W-:Y:S01]  /*28f40*/  LEA.HI.X.SX32 R5, R5, R2, 0x1, P2 ;  /* 0x0000000205057211 */ /* 0x000fe200010f0eff */
[----:B------:R0:W-:Y:S04]  /*28f50*/  @P6 STG.E.U8 desc[UR30][R6.64], R10 ;  /* 0x0000000a06006986 */ /* 0x0001e8000c10111e */
[----:B------:R1:W-:Y:S01]  /*28f60*/  @P5 STG.E.U8 desc[UR30][R4.64], R3 ;  /* 0x0000000304005986 */ /* 0x0003e2000c10111e */
[----:B0-----:R-:W-:-:S04]  /*28f70*/  IADD3 R6, P6, R8, R0, RZ ;  /* 0x0000000008067210 */ /* 0x001fc80007fde0ff */
[----:B------:R-:W-:Y:S01]  /*28f80*/  LEA.HI.X.SX32 R7, R8, R2, 0x1, P6 ;  /* 0x0000000208077211 */ /* 0x000fe200030f0eff */
[----:B-1----:R-:W-:Y:S01]  /*28f90*/  VIADD R4, R28, 0x8a ;  /* 0x0000008a1c047836 */ /* 0x002fe20000000000 */
[----:B------:R-:W-:Y:S01]  /*28fa0*/  ISETP.LT.AND P2, PT, R9, UR5, !P0 ;  /* 0x0000000509007c0c */ /* 0x000fe2000c741270 */
[----:B------:R-:W-:Y:S01]  /*28fb0*/  VIADD R5, R8, UR4 ;  /* 0x0000000408057c36 */ /* 0x000fe20008000000 */
[----:B------:R-:W-:Y:S01]  /*28fc0*/  ULDC UR5, c[0x0][0x22c] ;  /* 0x00008b0000057ab9 */ /* 0x000fe20000000800 */
[----:B------:R-:W-:Y:S01]  /*28fd0*/  ULDC UR4, c[0x0][0x248] ;  /* 0x0000920000047ab9 */ /* 0x000fe20000000800 */
[----:B------:R-:W-:Y:S01]  /*28fe0*/  ISETP.LT.AND P6, PT, R4, UR5, !P0 ;  /* 0x0000000504007c0c */ /* 0x000fe2000c7c1270 */
[----:B------:R-:W-:Y:S01]  /*28ff0*/  ULDC UR5, c[0x0][0x22c] ;  /* 0x00008b0000057ab9 */ /* 0x000fe20000000800 */
[----:B--2---:R-:W-:-:S05]  /*29000*/  PRMT R3, R13, 0x7770, RZ ;  /* 0x000077700d037816 */ /* 0x004fca00000000ff */
[----:B------:R0:W-:Y:S01]  /*29010*/  @P4 STG.E.U8 desc[UR30][R6.64], R3 ;  /* 0x0000000306004986 */ /* 0x0001e2000c10111e */
[----:B------:R-:W-:Y:S01]  /*29020*/  IADD3 R4, P4, R5, R0, RZ ;  /* 0x0000000005047210 */ /* 0x000fe20007f9e0ff */
[C---:B------:R-:W-:Y:S02]  /*29030*/  VIADD R8, R28.reuse, 0x8c ;  /* 0x0000008c1c087836 */ /* 0x040fe40000000000 */
        /* <DEDUP_REMOVED lines=93> */
[----:B------:R-:W-:-:S03]  /*29610*/  LEA.HI.X.SX32 R5, R5, R2, 0x1, P2 ;  /* 0x0000000205057211 */ /* 0x000fc600010f0eff */
[----:B------:R-:W2:Y:S04]  /*29620*/  LDL.LU R18, [R1+0xa34] ;  /* 0x000a340001127983 */ /* 0x000ea80000300800 */
        /* <DEDUP_REMOVED lines=15> */
[----:B------:R-:W-:Y:S01]  /*29720*/  VIADD R8, R28, 0x98 ;  /* 0x000000981c087836 */ /* 0x000fe20000000000 */
[----:B------:R-:W3:Y:S02]  /*29730*/  LDL.LU R19, [R1+0xa30] ;  /* 0x000a300001137983 */ /* 0x000ee40000300800 */
        /* <DEDUP_REMOVED lines=19> */
[----:B------:R-:W-:Y:S01]  /*29870*/  PRMT R9, R13, 0x7772, RZ ;  /* 0x000077720d097816 */ /* 0x000fe200000000ff */
[----:B------:R-:W4:Y:S01]  /*29880*/  LDL.LU R12, [R1+0xa2c] ;  /* 0x000a2c00010c7983 */ /* 0x000f220000300800 */
[C---:B0-----:R-:W-:Y:S01]  /*29890*/  IADD3 R6, P1, R3.reuse, R0, RZ ;  /* 0x0000000003067210 */ /* 0x041fe20007f3e0ff */
[----:B------:R-:W-:Y:S01]  /*298a0*/  VIADD R5, R3, UR4 ;  /* 0x0000000403057c36 */ /* 0x000fe20008000000 */
[----:B------:R-:W-:-:S02]  /*298b0*/  ULDC UR4, c[0x0][0x248] ;  /* 0x0000920000047ab9 */ /* 0x000fc40000000800 */
[----:B------:R-:W-:Y:S02]  /*298c0*/  LEA.HI.X.SX32 R7, R3, R2, 0x1, P1 ;  /* 0x0000000203077211 */ /* 0x000fe400008f0eff */
[----:B------:R-:W-:Y:S01]  /*298d0*/  ISETP.LT.AND P1, PT, R4, UR5, !P0 ;  /* 0x0000000504007c0c */ /* 0x000fe2000c721270 */
[----:B------:R-:W-:Y:S01]  /*298e0*/  VIADD R10, R28, 0x9b ;  /* 0x0000009b1c0a7836 */ /* 0x000fe20000000000 */
[----:B------:R-:W-:Y:S01]  /*298f0*/  ULDC UR5, c[0x0][0x22c] ;  /* 0x00008b0000057ab9 */ /* 0x000fe20000000800 */
[----:B------:R0:W-:Y:S01]  /*29900*/  @P2 STG.E.U8 desc[UR30][R6.64], R8 ;  /* 0x0000000806002986 */ /* 0x0001e2000c10111e */
[C---:B------:R-:W-:Y:S01]  /*29910*/  IADD3 R4, P2, R5.reuse, R0, RZ ;  /* 0x0000000005047210 */ /* 0x040fe20007f5e0ff */
[----:B0-----:R-:W-:-:S03]  /*29920*/  VIADD R7, R5, UR4 ;  /* 0x0000000405077c36 */ /* 0x001fc60008000000 */
[----:B------:R-:W-:Y:S01]  /*29930*/  LEA.HI.X.SX32 R5, R5, R2, 0x1, P2 ;  /* 0x0000000205057211 */ /* 0x000fe200010f0eff */
[----:B------:R-:W-:Y:S02]  /*29940*/  ULDC UR4, c[0x0][0x248] ;  /* 0x0000920000047ab9 */ /* 0x000fe40000000800 */
[C---:B------:R-:W-:Y:S01]  /*29950*/  VIADD R8, R7.reuse, UR4 ;  /* 0x0000000407087c36 */ /* 0x040fe20008000000 */
[----:B------:R-:W-:Y:S01]  /*29960*/  IADD3 R6, P2, R7, R0, RZ ;  /* 0x0000000007067210 */ /* 0x000fe20007f5e0ff */
[----:B------:R0:W-:Y:S01]  /*29970*/  @P6 STG.E.U8 desc[UR30][R4.64], R9 ;  /* 0x0000000904006986 */ /* 0x0001e2000c10111e */
[----:B------:R-:W-:Y:S01]  /*29980*/  PRMT R3, R13, 0x7773, RZ ;  /* 0x000077730d037816 */ /* 0x000fe200000000ff */
[----:B------:R-:W-:Y:S01]  /*29990*/  ULDC UR4, c[0x0][0x248] ;  /* 0x0000920000047ab9 */ /* 0x000fe20000000800 */
[----:B------:R-:W-:Y:S01]  /*299a0*/  LEA.HI.X.SX32 R7, R7, R2, 0x1, P2 ;  /* 0x0000000207077211 */ /* 0x000fe200010f0eff */
[----:B------:R-:W5:Y:S01]  /*299b0*/  LDL.LU R13, [R1+0xa28] ;  /* 0x000a2800010d7983 */ /* 0x000f620000300800 */
[----:B------:R-:W-:Y:S01]  /*299c0*/  ISETP.LT.AND P2, PT, R10, UR5, !P0 ;  /* 0x000000050a007c0c */ /* 0x000fe2000c741270 */
[----:B------:R-:W-:Y:S01]  /*299d0*/  VIADD R10, R28, 0x9c ;  /* 0x0000009c1c0a7836 */ /* 0x000fe20000000000 */
[----:B------:R-:W-:Y:S01]  /*299e0*/  ULDC UR5, c[0x0][0x22c] ;  /* 0x00008b0000057ab9 */ /* 0x000fe20000000800 */
[----:B0-----:R-:W-:Y:S01]  /*299f0*/  IMAD.MOV.U32 R9, RZ, RZ, R11 ;  /* 0x000000ffff097224 */ /* 0x001fe200078e000b */
[----:B------:R-:W-:-:S04]  /*29a00*/  IADD3 R4, P6, R8, R0, RZ ;  /* 0x0000000008047210 */ /* 0x000fc80007fde0ff */
[C---:B------:R-:W-:Y:S01]  /*29a10*/  LEA.HI.X.SX32 R5, R8.reuse, R2, 0x1, P6 ;  /* 0x0000000208057211 */ /* 0x040fe200030f0eff */
[----:B------:R-:W-:Y:S01]  /*29a20*/  VIADD R8, R8, UR4 ;  /* 0x0000000408087c36 */ /* 0x000fe20008000000 */
[----:B------:R-:W-:Y:S01]  /*29a30*/  PRMT R11, R9, 0x7772, RZ ;  /* 0x00007772090b7816 */ /* 0x000fe200000000ff */
[----:B------:R0:W-:Y:S01]  /*29a40*/  @P5 STG.E.U8 desc[UR30][R6.64], R3 ;  /* 0x0000000306005986 */ /* 0x0001e2000c10111e */
[----:B------:R-:W-:Y:S01]  /*29a50*/  ISETP.LT.AND P6, PT, R10, UR5, !P0 ;  /* 0x000000050a007c0c */ /* 0x000fe2000c7c1270 */
[----:B------:R-:W-:Y:S01]  /*29a60*/  IMAD.MOV.U32 R10, RZ, RZ, R9 ;  /* 0x000000ffff0a7224 */ /* 0x000fe200078e0009 */
[----:B------:R-:W-:Y:S01]  /*29a70*/  ULDC UR4, c[0x0][0x248] ;  /* 0x0000920000047ab9 */ /* 0x000fe20000000800 */
[----:B------:R1:W-:Y:S01]  /*29a80*/  @P3 STG.E.U8 desc[UR30][R4.64], R11 ;  /* 0x0000000b04003986 */ /* 0x0003e2000c10111e */
[----:B------:R-:W-:Y:S01]  /*29a90*/  VIADD R9, R28, 0x9d ;  /* 0x0000009d1c097836 */ /* 0x000fe20000000000 */
[----:B------:R-:W-:Y:S01]  /*29aa0*/  ULDC UR5, c[0x0][0x22c] ;  /* 0x00008b0000057ab9 */ /* 0x000fe20000000800 */
[C---:B0-----:R-:W-:Y:S01]  /*29ab0*/  IADD3 R6, P3, R8.reuse, R0, RZ ;  /* 0x0000000008067210 */ /* 0x041fe20007f7e0ff */
[----:B------:R-:W-:Y:S01]  /*29ac0*/  VIADD R3, R8, UR4 ;  /* 0x0000000408037c36 */ /* 0x000fe20008000000 */
[----:B------:R-:W-:-:S02]  /*29ad0*/  ULDC UR4, c[0x0][0x22c] ;  /* 0x00008b0000047ab9 */ /* 0x000fc40000000800 */
[----:B------:R-:W-:Y:S01]  /*29ae0*/  LEA.HI.X.SX32 R7, R8, R2, 0x1, P3 ;  /* 0x0000000208077211 */ /* 0x000fe200018f0eff */
[----:B------:R-:W-:Y:S01]  /*29af0*/  VIADD R8, R28, 0x9e ;  /* 0x0000009e1c087836 */ /* 0x000fe20000000000 */
[----:B-1----:R-:W-:Y:S02]  /*29b00*/  PRMT R5, R10, 0x7773, RZ ;  /* 0x000077730a057816 */ /* 0x002fe400000000ff */
[----:B------:R-:W-:-:S03]  /*29b10*/  IADD3 R4, P3, R3, R0, RZ ;  /* 0x0000000003047210 */ /* 0x000fc60007f7e0ff */
[----:B------:R0:W-:Y:S01]  /*29b20*/  @P4 STG.E.U8 desc[UR30][R6.64], R5 ;  /* 0x0000000506004986 */ /* 0x0001e2000c10111e */
[----:B------:R-:W-:Y:S01]  /*29b30*/  ISETP.LT.AND P4, PT, R8, UR4, !P0 ;  /* 0x0000000408007c0c */ /* 0x000fe2000c781270 */
[----:B------:R-:W-:Y:S01]  /*29b40*/  ULDC UR4, c[0x0][0x248] ;  /* 0x0000920000047ab9 */ /* 0x000fe20000000800 */
[----:B------:R-:W-:Y:S02]  /*29b50*/  ISETP.LT.AND P5, PT, R9, UR5, !P0 ;  /* 0x0000000509007c0c */ /* 0x000fe4000c7a1270 */
[----:B------:R-:W-:Y:S01]  /*29b60*/  PRMT R11, R14, 0x7773, RZ ;  /* 0x000077730e0b7816 */ /* 0x000fe200000000ff */
[----:B------:R-:W-:Y:S01]  /*29b70*/  VIADD R8, R28, 0x9f ;  /* 0x0000009f1c087836 */ /* 0x000fe20000000000 */
[----:B------:R-:W-:Y:S01]  /*29b80*/  PRMT R9, R14, 0x7772, RZ ;  /* 0x000077720e097816 */ /* 0x000fe200000000ff */
[----:B------:R-:W-:Y:S01]  /*29b90*/  ULDC UR5, c[0x0][0x22c] ;  /* 0x00008b0000057ab9 */ /* 0x000fe20000000800 */
[----:B------:R-:W2:Y:S01]  /*29ba0*/  LDL.LU R14, [R1+0xa24] ;  /* 0x000a2400010e7983 */ /* 0x000ea20000300800 */
[C---:B0-----:R-:W-:Y:S01]  /*29bb0*/  LEA.HI.X.SX32 R5, R3.reuse, R2, 0x1, P3 ;  /* 0x0000000203057211 */ /* 0x041fe200018f0eff */
[----:B------:R-:W-:Y:S01]  /*29bc0*/  VIADD R3, R3, UR4 ;  /* 0x0000000403037c36 */ /* 0x000fe20008000000 */
[----:B------:R-:W-:-:S03]  /*29bd0*/  ULDC UR4, c[0x0][0x22c] ;  /* 0x00008b0000047ab9 */ /* 0x000fc60000000800 */
[----:B------:R0:W-:Y:S01]  /*29be0*/  @P1 STG.E.U8 desc[UR30][R4.64], R9 ;  /* 0x0000000904001986 */ /* 0x0001e2000c10111e */
[----:B------:R-:W-:Y:S01]  /*29bf0*/  ISETP.LT.AND P3, PT, R8, UR4, !P0 ;  /* 0x0000000408007c0c */ /* 0x000fe2000c761270 */
[----:B------:R-:W-:Y:S01]  /*29c00*/  ULDC UR4, c[0x0][0x248] ;  /* 0x0000920000047ab9 */ /* 0x000fe20000000800 */
[----:B------:R-:W-:Y:S01]  /*29c10*/  VIADD R6, R28, 0xa0 ;  /* 0x000000a01c067836 */ /* 0x000fe20000000000 */
[----:B0-----:R-:W-:-:S04]  /*29c20*/  IADD3 R4, P1, R3, R0, RZ ;  /* 0x0000000003047210 */ /* 0x001fc80007f3e0ff */
[C---:B------:R-:W-:Y:S01]  /*29c30*/  LEA.HI.X.SX32 R5, R3.reuse, R2, 0x1, P1 ;  /* 0x0000000203057211 */ /* 0x040fe200008f0eff */
[----:B------:R-:W-:Y:S01]  /*29c40*/  VIADD R3, R3, UR4 ;  /* 0x0000000403037c36 */ /* 0x000fe20008000000 */
[----:B------:R-:W-:Y:S01]  /*29c50*/  ISETP.LT.AND P1, PT, R6, UR5, !P0 ;  /* 0x0000000506007c0c */ /* 0x000fe2000c721270 */
[----:B------:R-:W-:Y:S01]  /*29c60*/  ULDC UR4, c[0x0][0x248] ;  /* 0x0000920000047ab9 */ /* 0x000fe20000000800 */
[----:B------:R-:W-:Y:S01]  /*29c70*/  PRMT R10, R15, 0x7772, RZ ;  /* 0x000077720f0a7816 */ /* 0x000fe200000000ff */
[----:B------:R0:W-:Y:S01]  /*29c80*/  @P2 STG.E.U8 desc[UR30][R4.64], R11 ;  /* 0x0000000b04002986 */ /* 0x0001e2000c10111e */
[C---:B------:R-:W-:Y:S01]  /*29c90*/  IADD3 R6, P2, R3.reuse, R0, RZ ;  /* 0x0000000003067210 */ /* 0x040fe20007f5e0ff */
[----:B------:R-:W-:Y:S01]  /*29ca0*/  VIADD R9, R28, 0xa1 ;  /* 0x000000a11c097836 */ /* 0x000fe20000000000 */
[----:B------:R-:W-:Y:S02]  /*29cb0*/  ULDC UR5, c[0x0][0x22c] ;  /* 0x00008b0000057ab9 */ /* 0x000fe40000000800 */
[C---:B------:R-:W-:Y:S01]  /*29cc0*/  LEA.HI.X.SX32 R7, R3.reuse, R2, 0x1, P2 ;  /* 0x0000000203077211 */ /* 0x040fe200010f0eff */
[----:B0-----:R-:W-:Y:S01]  /*29cd0*/  VIADD R5, R3, UR4 ;  /* 0x0000000403057c36 */ /* 0x001fe20008000000 */
[----:B------:R-:W-:Y:S01]  /*29ce0*/  PRMT R3, R15, 0x7773, RZ ;  /* 0x000077730f037816 */ /* 0x000fe200000000ff */
[----:B------:R-:W-:Y:S01]  /*29cf0*/  ULDC UR4, c[0x0][0x248] ;  /* 0x0000920000047ab9 */ /* 0x000fe20000000800 */
[----:B------:R-:W3:Y:S01]  /*29d00*/  LDL.LU R15, [R1+0xa20] ;  /* 0x000a2000010f7983 */ /* 0x000ee20000300800 */
[C---:B------:R-:W-:Y:S01]  /*29d10*/  VIADD R8, R5.reuse, UR4 ;  /* 0x0000000405087c36 */ /* 0x040fe20008000000 */
[C---:B------:R-:W-:Y:S01]  /*29d20*/  IADD3 R4, P2, R5.reuse, R0, RZ ;  /* 0x0000000005047210 */ /* 0x040fe20007f5e0ff */
[----:B------:R-:W-:Y:S01]  /*29d30*/  ULDC UR4, c[0x0][0x248] ;  /* 0x0000920000047ab9 */ /* 0x000fe20000000800 */
[----:B------:R0:W-:Y:S02]  /*29d40*/  @P6 STG.E.U8 desc[UR30][R6.64], R10 ;  /* 0x0000000a06006986 */ /* 0x0001e4000c10111e */
[----:B------:R-:W-:-:S02]  /*29d50*/  LEA.HI.X.SX32 R5, R5, R2, 0x1, P2 ;  /* 0x0000000205057211 */ /* 0x000fc400010f0eff */
[----:B------:R-:W-:Y:S01]  /*29d60*/  ISETP.LT.AND P2, PT, R9, UR5, !P0 ;  /* 0x0000000509007c0c */ /* 0x000fe2000c741270 */
[----:B------:R-:W-:Y:S01]  /*29d70*/  VIADD R9, R28, 0xa2 ;  /* 0x000000a21c097836 */ /* 0x000fe20000000000 */
[----:B------:R-:W-:Y:S01]  /*29d80*/  ULDC UR5, c[0x0][0x22c] ;  /* 0x00008b0000057ab9 */ /* 0x000fe20000000800 */
[----:B------:R-:W-:Y:S02]  /*29d90*/  PRMT R11, R29, 0x7772, RZ ;  /* 0x000077721d0b7816 */ /* 0x000fe400000000ff */
[----:B0-----:R-:W-:-:S04]  /*29da0*/  IADD3 R6, P6, R8, R0, RZ ;  /* 0x0000000008067210 */ /* 0x001fc80007fde0ff */
[C---:B------:R-:W-:Y:S02]  /*29db0*/  LEA.HI.X.SX32 R7, R8.reuse, R2, 0x1, P6 ;  /* 0x0000000208077211 */ /* 0x040fe400030f0eff */
[----:B------:R-:W-:Y:S01]  /*29dc0*/  ISETP.LT.AND P6, PT, R9, UR5, !P0 ;  /* 0x0000000509007c0c */ /* 0x000fe2000c7c1270 */
[----:B------:R-:W-:Y:S01]  /*29dd0*/  VIADD R9, R8, UR4 ;  /* 0x0000000408097c36 */ /* 0x000fe20008000000 */
[----:B------:R0:W-:Y:S01]  /*29de0*/  @P5 STG.E.U8 desc[UR30][R4.64], R3 ;  /* 0x0000000304005986 */ /* 0x0001e2000c10111e */
[----:B------:R-:W-:Y:S01]  /*29df0*/  VIADD R8, R28, 0xa3 ;  /* 0x000000a31c087836 */ /* 0x000fe20000000000 */
[----:B------:R-:W-:Y:S01]  /*29e00*/  ULDC UR4, c[0x0][0x248] ;  /* 0x0000920000047ab9 */ /* 0x000fe20000000800 */
[----:B------:R-:W-:Y:S01]  /*29e10*/  ULDC UR5, c[0x0][0x22c] ;  /* 0x00008b0000057ab9 */ /* 0x000fe20000000800 */
[----:B------:R1:W-:Y:S01]  /*29e20*/  @P4 STG.E.U8 desc[UR30][R6.64], R11 ;  /* 0x0000000b06004986 */ /* 0x0003e2000c10111e */
[----:B------:R-:W-:Y:S02]  /*29e30*/  PRMT R29, R29, 0x7773, RZ ;  /* 0x000077731d1d7816 */ /* 0x000fe400000000ff */
[----:B------:R-:W-:-:S02]  /*29e40*/  ISETP.LT.AND P5, PT, R8, UR5, !P0 ;  /* 0x0000000508007c0c */ /* 0x000fc4000c7a1270 */
[C---:B0-----:R-:W-:Y:S01]  /*29e50*/  IADD3 R4, P4, R9.reuse, R0, RZ ;  /* 0x0000000009047210 */ /* 0x041fe20007f9e0ff */
[C---:B------:R-:W-:Y:S01]  /*29e60*/  VIADD R3, R9.reuse, UR4 ;  /* 0x0000000409037c36 */ /* 0x040fe20008000000 */
[----:B------:R-:W-:Y:S01]  /*29e70*/  ULDC UR4, c[0x0][0x22c] ;  /* 0x00008b0000047ab9 */ /* 0x000fe20000000800 */
[----:B------:R-:W-:Y:S01]  /*29e80*/  VIADD R8, R28, 0xa4 ;  /* 0x000000a41c087836 */ /* 0x000fe20000000000 */
[----:B------:R-:W-:Y:S01]  /*29e90*/  LEA.HI.X.SX32 R5, R9, R2, 0x1, P4 ;  /* 0x0000000209057211 */ /* 0x000fe200020f0eff */
[----:B------:R-:W-:Y:S01]  /*29ea0*/  ULDC UR5, c[0x0][0x22c] ;  /* 0x00008b0000057ab9 */ /* 0x000fe20000000800 */
[----:B-1----:R-:W-:-:S03]  /*29eb0*/  IADD3 R6, P4, R3, R0, RZ ;  /* 0x0000000003067210 */ /* 0x002fc60007f9e0ff */
[----:B------:R0:W-:Y:S01]  /*29ec0*/  @P3 STG.E.U8 desc[UR30][R4.64], R29 ;  /* 0x0000001d04003986 */ /* 0x0001e2000c10111e */
[----:B------:R-:W-:Y:S01]  /*29ed0*/  ISETP.LT.AND P3, PT, R8, UR4, !P0 ;  /* 0x0000000408007c0c */ /* 0x000fe2000c761270 */
[----:B------:R-:W-:Y:S01]  /*29ee0*/  ULDC UR4, c[0x0][0x248] ;  /* 0x0000920000047ab9 */ /* 0x000fe20000000800 */
[C---:B------:R-:W-:Y:S01]  /*29ef0*/  LEA.HI.X.SX32 R7, R3.reuse, R2, 0x1, P4 ;  /* 0x0000000203077211 */ /* 0x040fe200020f0eff */
[----:B------:R-:W-:Y:S01]  /*29f00*/  VIADD R11, R3, UR4 ;  /* 0x00000004030b7c36 */ /* 0x000fe20008000000 */
[----:B------:R-:W-:Y:S01]  /*29f10*/  ULDC UR4, c[0x0][0x22c] ;  /* 0x00008b0000047ab9 */ /* 0x000fe20000000800 */
[----:B0-----:R-:W-:-:S04]  /*29f20*/  IMAD.MOV.U32 R5, RZ, RZ, R28 ;  /* 0x000000ffff057224 */ /* 0x001fc800078e001c */
[----:B------:R-:W-:-:S05]  /*29f30*/  VIADD R9, R5, 0xa5 ;  /* 0x000000a505097836 */ /* 0x000fca0000000000 */
[----:B------:R-:W-:Y:S01]  /*29f40*/  ISETP.LT.AND P4, PT, R9, UR4, !P0 ;  /* 0x0000000409007c0c */ /* 0x000fe2000c781270 */
[----:B------:R-:W-:Y:S01]  /*29f50*/  ULDC UR4, c[0x0][0x248] ;  /* 0x0000920000047ab9 */ /* 0x000fe20000000800 */
[----:B------:R-:W-:Y:S01]  /*29f60*/  VIADD R3, R5, 0xa6 ;  /* 0x000000a605037836 */ /* 0x000fe20000000000 */
[----:B----4-:R-:W-:-:S05]  /*29f70*/  PRMT R10, R12, 0x7770, RZ ;  /* 0x000077700c0a7816 */ /* 0x010fca00000000ff */
[----:B------:R0:W-:Y:S01]  /*29f80*/  @P1 STG.E.U8 desc[UR30][R6.64], R10 ;  /* 0x0000000a06001986 */ /* 0x0001e2000c10111e */
[C---:B------:R-:W-:Y:S02]  /*29f90*/  IADD3 R8, P1, R11.reuse, R0, RZ ;  /* 0x000000000b087210 */ /* 0x040fe40007f3e0ff */
[----:B------:R-:W-:Y:S02]  /*29fa0*/  PRMT R28, R12, 0x7771, RZ ;  /* 0x000077710c1c7816 */ /* 0x000fe400000000ff */
[C---:B------:R-:W-:Y:S01]  /*29fb0*/  LEA.HI.X.SX32 R9, R11.reuse, R2, 0x1, P1 ;  /* 0x000000020b097211 */ /* 0x040fe200008f0eff */
[----:B------:R-:W-:Y:S01]  /*29fc0*/  VIADD R11, R11, UR4 ;  /* 0x000000040b0b7c36 */ /* 0x000fe20008000000 */
[----:B------:R-:W-:-:S03]  /*29fd0*/  ULDC UR4, c[0x0][0x248] ;  /* 0x0000920000047ab9 */ /* 0x000fc60000000800 */
[----:B------:R1:W-:Y:S01]  /*29fe0*/  @P2 STG.E.U8 desc[UR30][R8.64], R28 ;  /* 0x0000001c08002986 */ /* 0x0003e2000c10111e */
[----:B0-----:R-:W-:-:S04]  /*29ff0*/  IADD3 R6, P2, R11, R0, RZ ;  /* 0x000000000b067210 */ /* 0x001fc80007f5e0ff */
[C---:B------:R-:W-:Y:S01]  /*2a000*/  LEA.HI.X.SX32 R7, R11.reuse, R2, 0x1, P2 ;  /* 0x000000020b077211 */ /* 0x040fe200010f0eff */
[----:B-1----:R-:W-:Y:S02]  /*2a010*/  IMAD.MOV.U32 R9, RZ, RZ, R5 ;  /* 0x000000ffff097224 */ /* 0x002fe400078e0005 */
[----:B------:R-:W-:Y:S01]  /*2a020*/  VIADD R5, R11, UR4 ;  /* 0x000000040b057c36 */ /* 0x000fe20008000000 */
[----:B------:R-:W-:-:S03]  /*2a030*/  ULDC UR4, c[0x0][0x248] ;  /* 0x0000920000047ab9 */ /* 0x000fc60000000800 */
[----:B------:R-:W-:Y:S01]  /*2a040*/  VIADD R11, R5, UR4 ;  /* 0x00000004050b7c36 */ /* 0x000fe20008000000 */
[----:B-----5:R-:W-:Y:S01]  /*2a050*/  PRMT R29, R13, 0x7770, RZ ;  /* 0x000077700d1d7816 */ /* 0x020fe200000000ff */
[----:B------:R-:W-:Y:S01]  /*2a060*/  VIADD R10, R9, 0xa7 ;  /* 0x000000a7090a7836 */ /* 0x000fe20000000000 */
[-C--:B------:R-:W-:Y:S01]  /*2a070*/  IADD3 R4, P2, R5, R0.reuse, RZ ;  /* 0x0000000005047210 */ /* 0x080fe20007f5e0ff */
[----:B------:R-:W-:Y:S02]  /*2a080*/  ULDC UR4, c[0x0][0x248] ;  /* 0x0000920000047ab9 */ /* 0x000fe40000000800 */
[----:B------:R0:W-:Y:S01]  /*2a090*/  @P6 STG.E.U8 desc[UR30][R6.64], R29 ;  /* 0x0000001d06006986 */ /* 0x0001e2000c10111e */
[----:B------:R-:W-:Y:S02]  /*2a0a0*/  IADD3 R8, P6, R11, R0, RZ ;  /* 0x000000000b087210 */ /* 0x000fe40007fde0ff */
[----:B------:R-:W-:Y:S01]  /*2a0b0*/  ISETP.LT.AND P1, PT, R3, UR5, !P0 ;  /* 0x0000000503007c0c */ /* 0x000fe2000c721270 */
[----:B------:R-:W-:Y:S01]  /*2a0c0*/  ULDC UR5, c[0x0][0x22c] ;  /* 0x00008b0000057ab9 */ /* 0x000fe20000000800 */
[----:B------:R-:W-:-:S02]  /*2a0d0*/  PRMT R3, R13, 0x7771, RZ ;  /* 0x000077710d037816 */ /* 0x000fc400000000ff */
[-C--:B------:R-:W-:Y:S01]  /*2a0e0*/  LEA.HI.X.SX32 R5, R5, R2.reuse, 0x1, P2 ;  /* 0x0000000205057211 */ /* 0x080fe200010f0eff */
[----:B0-----:R-:W-:Y:S01]  /*2a0f0*/  IMAD.MOV.U32 R7, RZ, RZ, R9 ;  /* 0x000000ffff077224 */ /* 0x001fe200078e0009 */
[C---:B------:R-:W-:Y:S01]  /*2a100*/  LEA.HI.X.SX32 R9, R11.reuse, R2, 0x1, P6 ;  /* 0x000000020b097211 */ /* 0x040fe200030f0eff */
[----:B------:R-:W-:Y:S02]  /*2a110*/  VIADD R11, R11, UR4 ;  /* 0x000000040b0b7c36 */ /* 0x000fe40008000000 */
[----:B------:R0:W-:Y:S01]  /*2a120*/  @P5 STG.E.U8 desc[UR30][R4.64], R3 ;  /* 0x0000000304005986 */ /* 0x0001e2000c10111e */
[----:B------:R-:W-:Y:S01]  /*2a130*/  ISETP.LT.AND P2, PT, R10, UR5, !P0 ;  /* 0x000000050a007c0c */ /* 0x000fe2000c741270 */
[----:B------:R-:W-:Y:S01]  /*2a140*/  VIADD R10, R7, 0xa8 ;  /* 0x000000a8070a7836 */ /* 0x000fe20000000000 */
[----:B------:R-:W-:Y:S01]  /*2a150*/  ULDC UR4, c[0x0][0x248] ;  /* 0x0000920000047ab9 */ /* 0x000fe20000000800 */
[----:B------:R-:W-:-:S03]  /*2a160*/  ULDC UR5, c[0x0][0x22c] ;  /* 0x00008b0000057ab9 */ /* 0x000fc60000000800 */
[----:B------:R-:W-:Y:S01]  /*2a170*/  ISETP.LT.AND P6, PT, R10, UR5, !P0 ;  /* 0x000000050a007c0c */ /* 0x000fe2000c7c1270 */
[----:B------:R-:W-:Y:S01]  /*2a180*/  ULDC UR5, c[0x0][0x22c] ;  /* 0x00008b0000057ab9 */ /* 0x000fe20000000800 */
[----:B0-----:R-:W-:Y:S01]  /*2a190*/  VIADD R3, R11, UR4 ;  /* 0x000000040b037c36 */ /* 0x001fe20008000000 */
[----:B------:R-:W-:Y:S01]  /*2a1a0*/  ULDC UR4, c[0x0][0x22c] ;  /* 0x00008b0000047ab9 */ /* 0x000fe20000000800 */
[----:B--2---:R-:W-:-:S05]  /*2a1b0*/  PRMT R28, R14, 0x7770, RZ ;  /* 0x000077700e1c7816 */ /* 0x004fca00000000ff */
[----:B------:R0:W-:Y:S01]  /*2a1c0*/  @P3 STG.E.U8 desc[UR30][R8.64], R28 ;  /* 0x0000001c08003986 */ /* 0x0001e2000c10111e */
[C---:B------:R-:W-:Y:S02]  /*2a1d0*/  IADD3 R4, P3, R11.reuse, R0, RZ ;  /* 0x000000000b047210 */ /* 0x040fe40007f7e0ff */
[----:B------:R-:W-:Y:S02]  /*2a1e0*/  PRMT R29, R14, 0x7771, RZ ;  /* 0x000077710e1d7816 */ /* 0x000fe400000000ff */
[----:B------:R-:W-:Y:S01]  /*2a1f0*/  LEA.HI.X.SX32 R5, R11, R2, 0x1, P3 ;  /* 0x000000020b057211 */ /* 0x000fe200018f0eff */
[----:B0-----:R-:W-:-:S04]  /*2a200*/  IMAD.MOV.U32 R28, RZ, RZ, R7 ;  /* 0x000000ffff1c7224 */ /* 0x001fc800078e0007 */
[C---:B------:R-:W-:Y:S02]  /*2a210*/  VIADD R6, R28.reuse, 0xa9 ;  /* 0x000000a91c067836 */ /* 0x040fe40000000000 */
[----:B------:R-:W-:Y:S01]  /*2a220*/  VIADD R7, R28, 0xaa ;  /* 0x000000aa1c077836 */ /* 0x000fe20000000000 */
[----:B------:R0:W-:Y:S02]  /*2a230*/  @P4 STG.E.U8 desc[UR30][R4.64], R29 ;  /* 0x0000001d04004986 */ /* 0x0001e4000c10111e */
[----:B------:R-:W-:Y:S01]  /*2a240*/  ISETP.LT.AND P5, PT, R6, UR5, !P0 ;  /* 0x0000000506007c0c */ /* 0x000fe2000c7a1270 */
[----:B------:R-:W-:Y:S01]  /*2a250*/  VIADD R9, R28, 0xab ;  /* 0x000000ab1c097836 */ /* 0x000fe20000000000 */
[----:B------:R-:W-:Y:S01]  /*2a260*/  IADD3 R6, P3, R3, R0, RZ ;  /* 0x0000000003067210 */ /* 0x000fe20007f7e0ff */
[----:B------:R-:W-:Y:S01]  /*2a270*/  ULDC UR5, c[0x0][0x22c] ;  /* 0x00008b0000057ab9 */ /* 0x000fe20000000800 */
[----:B------:R-:W-:Y:S01]  /*2a280*/  ISETP.LT.AND P4, PT, R7, UR4, !P0 ;  /* 0x0000000407007c0c */ /* 0x000fe2000c781270 */
[----:B------:R-:W-:Y:S01]  /*2a290*/  ULDC UR4, c[0x0][0x248] ;  /* 0x0000920000047ab9 */ /* 0x000fe20000000800 */
[C---:B------:R-:W-:Y:S01]  /*2a2a0*/  LEA.HI.X.SX32 R7, R3.reuse, R2, 0x1, P3 ;  /* 0x0000000203077211 */ /* 0x040fe200018f0eff */
[----:B------:R-:W-:Y:S01]  /*2a2b0*/  VIADD R11, R3, UR4 ;  /* 0x00000004030b7c36 */ /* 0x000fe20008000000 */
[----:B------:R-:W-:-:S02]  /*2a2c0*/  ULDC UR4, c[0x0][0x22c] ;  /* 0x00008b0000047ab9 */ /* 0x000fc40000000800 */
[----:B------:R-:W-:Y:S01]  /*2a2d0*/  ISETP.LT.AND P3, PT, R9, UR4, !P0 ;  /* 0x0000000409007c0c */ /* 0x000fe2000c761270 */
[----:B------:R-:W-:Y:S01]  /*2a2e0*/  ULDC UR4, c[0x0][0x248] ;  /* 0x0000920000047ab9 */ /* 0x000fe20000000800 */
[----:B---3--:R-:W-:-:S05]  /*2a2f0*/  PRMT R10, R15, 0x7770, RZ ;  /* 0x000077700f0a7816 */ /* 0x008fca00000000ff */
[----:B------:R1:W-:Y:S01]  /*2a300*/  @P1 STG.E.U8 desc[UR30][R6.64], R10 ;  /* 0x0000000a06001986 */ /* 0x0003e2000c10111e */
[----:B------:R-:W-:Y:S02]  /*2a310*/  IADD3 R8, P1, R11, R0, RZ ;  /* 0x000000000b087210 */ /* 0x000fe40007f3e0ff */
[----:B0-----:R-:W-:Y:S02]  /*2a320*/  PRMT R29, R15, 0x7771, RZ ;  /* 0x000077710f1d7816 */ /* 0x001fe400000000ff */
[C---:B------:R-:W-:Y:S01]  /*2a330*/  LEA.HI.X.SX32 R9, R11.reuse, R2, 0x1, P1 ;  /* 0x000000020b097211 */ /* 0x040fe200008f0eff */
[----:B------:R-:W-:Y:S01]  /*2a340*/  VIADD R11, R11, UR4 ;  /* 0x000000040b0b7c36 */ /* 0x000fe20008000000 */
[----:B------:R-:W-:-:S03]  /*2a350*/  ULDC UR4, c[0x0][0x248] ;  /* 0x0000920000047ab9 */ /* 0x000fc60000000800 */
[----:B------:R0:W-:Y:S01]  /*2a360*/  @P2 STG.E.U8 desc[UR30][R8.64], R29 ;  /* 0x0000001d08002986 */ /* 0x0001e2000c10111e */
[C---:B------:R-:W-:Y:S01]  /*2a370*/  VIADD R5, R11.reuse, UR4 ;  /* 0x000000040b057c36 */ /* 0x040fe20008000000 */
[----:B-1----:R-:W-:Y:S01]  /*2a380*/  IADD3 R6, P2, R11, R0, RZ ;  /* 0x000000000b067210 */ /* 0x002fe20007f5e0ff */
[----:B------:R-:W-:-:S03]  /*2a390*/  ULDC UR4, c[0x0][0x248] ;  /* 0x0000920000047ab9 */ /* 0x000fc60000000800 */
[----:B------:R-:W-:Y:S01]  /*2a3a0*/  LEA.HI.X.SX32 R7, R11, R2, 0x1, P2 ;  /* 0x000000020b077211 */ /* 0x000fe200010f0eff */
[C---:B------:R-:W-:Y:S02]  /*2a3b0*/  VIADD R11, R5.reuse, UR4 ;  /* 0x00000004050b7c36 */ /* 0x040fe40008000000 */
[----:B------:R-:W-:Y:S01]  /*2a3c0*/  VIADD R3, R28, 0xac ;  /* 0x000000ac1c037836 */ /* 0x000fe20000000000 */
[----:B0-----:R-:W-:Y:S01]  /*2a3d0*/  PRMT R29, R16, 0x7770, RZ ;  /* 0x00007770101d7816 */ /* 0x001fe200000000ff */
[----:B------:R-:W-:Y:S01]  /*2a3e0*/  VIADD R10, R28, 0xad ;  /* 0x000000ad1c0a7836 */ /* 0x000fe20000000000 */
[-C--:B------:R-:W-:Y:S01]  /*2a3f0*/  IADD3 R4, P2, R5, R0.reuse, RZ ;  /* 0x0000000005047210 */ /* 0x080fe20007f5e0ff */
[----:B------:R-:W-:Y:S02]  /*2a400*/  ULDC UR4, c[0x0][0x248] ;  /* 0x0000920000047ab9 */ /* 0x000fe40000000800 */
[----:B------:R0:W-:Y:S01]  /*2a410*/  @P6 STG.E.U8 desc[UR30][R6.64], R29 ;  /* 0x0000001d06006986 */ /* 0x0001e2000c10111e */
[----:B------:R-:W-:-:S02]  /*2a420*/  IADD3 R8, P6, R11, R0, RZ ;  /* 0x000000000b087210 */ /* 0x000fc40007fde0ff */
[----:B------:R-:W-:Y:S01]  /*2a430*/  ISETP.LT.AND P1, PT, R3, UR5, !P0 ;  /* 0x0000000503007c0c */ /* 0x000fe2000c721270 */
[----:B------:R-:W-:Y:S01]  /*2a440*/  ULDC UR5, c[0x0][0x22c] ;  /* 0x00008b0000057ab9 */ /* 0x000fe20000000800 */
[----:B------:R-:W-:Y:S02]  /*2a450*/  PRMT R3, R16, 0x7771, RZ ;  /* 0x0000777110037816 */ /* 0x000fe400000000ff */
[-C--:B------:R-:W-:Y:S02]  /*2a460*/  LEA.HI.X.SX32 R5, R5, R2.reuse, 0x1, P2 ;  /* 0x0000000205057211 */ /* 0x080fe400010f0eff */
[----:B------:R-:W-:Y:S01]  /*2a470*/  LEA.HI.X.SX32 R9, R11, R2, 0x1, P6 ;  /* 0x000000020b097211 */ /* 0x000fe200030f0eff */
[----:B0-----:R-:W-:Y:S01]  /*2a480*/  IMAD.MOV.U32 R7, RZ, RZ, R28 ;  /* 0x000000ffff077224 */ /* 0x001fe200078e001c */
[----:B------:R-:W-:Y:S01]  /*2a490*/  PRMT R28, R17, 0x7770, RZ ;  /* 0x00007770111c7816 */ /* 0x000fe200000000ff */
[----:B------:R-:W-:Y:S01]  /*2a4a0*/  VIADD R11, R11, UR4 ;  /* 0x000000040b0b7c36 */ /* 0x000fe20008000000 */
[----:B------:R0:W-:Y:S01]  /*2a4b0*/  @P5 STG.E.U8 desc[UR30][R4.64], R3 ;  /* 0x0000000304005986 */ /* 0x0001e2000c10111e */
[----:B------:R-:W-:Y:S01]  /*2a4c0*/  ISETP.LT.AND P2, PT, R10, UR5, !P0 ;  /* 0x000000050a007c0c */ /* 0x000fe2000c741270 */
[----:B------:R-:W-:Y:S01]  /*2a4d0*/  VIADD R10, R7, 0xae ;  /* 0x000000ae070a7836 */ /* 0x000fe20000000000 */
[----:B------:R-:W-:Y:S01]  /*2a4e0*/  ULDC UR4, c[0x0][0x248] ;  /* 0x0000920000047ab9 */ /* 0x000fe20000000800 */
[----:B------:R1:W-:Y:S01]  /*2a4f0*/  @P4 STG.E.U8 desc[UR30][R8.64], R28 ;  /* 0x0000001c08004986 */ /* 0x0003e2000c10111e */
[----:B------:R-:W-:Y:S01]  /*2a500*/  ULDC UR5, c[0x0][0x22c] ;  /* 0x00008b0000057ab9 */ /* 0x000fe20000000800 */
[----:B------:R-:W-:-:S02]  /*2a510*/  PRMT R29, R17, 0x7771, RZ ;  /* 0x00007771111d7816 */ /* 0x000fc400000000ff */
[----:B------:R-:W-:Y:S01]  /*2a520*/  ISETP.LT.AND P6, PT, R10, UR5, !P0 ;  /* 0x000000050a007c0c */ /* 0x000fe2000c7c1270 */
[----:B------:R-:W-:Y:S01]  /*2a530*/  ULDC UR5, c[0x0][0x22c] ;  /* 0x00008b0000057ab9 */ /* 0x000fe20000000800 */
[----:B0-----:R-:W-:Y:S01]  /*2a540*/  IADD3 R4, P4, R11, R0, RZ ;  /* 0x000000000b047210 */ /* 0x001fe20007f9e0ff */
[----:B-1----:R-:W-:-:S03]  /*2a550*/  IMAD.MOV.U32 R28, RZ, RZ, R7 ;  /* 0x000000ffff1c7224 */ /* 0x002fc600078e0007 */
[C---:B------:R-:W-:Y:S01]  /*2a560*/  LEA.HI.X.SX32 R5, R11.reuse, R2, 0x1, P4 ;  /* 0x000000020b057211 */ /* 0x040fe200020f0eff */
[----:B------:R-:W-:Y:S01]  /*2a570*/  VIADD R3, R11, UR4 ;  /* 0x000000040b037c36 */ /* 0x000fe20008000000 */
[----:B------:R-:W-:Y:S01]  /*2a580*/  ULDC UR4, c[0x0][0x22c] ;  /* 0x00008b0000047ab9 */ /* 0x000fe20000000800 */
[C---:B------:R-:W-:Y:S02]  /*2a590*/  VIADD R6, R28.reuse, 0xaf ;  /* 0x000000af1c067836 */ /* 0x040fe40000000000 */
[----:B------:R-:W-:Y:S01]  /*2a5a0*/  VIADD R7, R28, 0xb0 ;  /* 0x000000b01c077836 */ /* 0x000fe20000000000 */
[----:B------:R0:W-:Y:S02]  /*2a5b0*/  @P3 STG.E.U8 desc[UR30][R4.64], R29 ;  /* 0x0000001d04003986 */ /* 0x0001e4000c10111e */
[----:B------:R-:W-:Y:S02]  /*2a5c0*/  ISETP.LT.AND P5, PT, R6, UR5, !P0 ;  /* 0x0000000506007c0c */ /* 0x000fe4000c7a1270 */
[----:B------:R-:W-:Y:S01]  /*2a5d0*/  PRMT R10, R18, 0x7770, RZ ;  /* 0x00007770120a7816 */ /* 0x000fe200000000ff */
[----:B------:R-:W-:Y:S01]  /*2a5e0*/  VIADD R9, R28, 0xb1 ;  /* 0x000000b11c097836 */ /* 0x000fe20000000000 */
[----:B------:R-:W-:Y:S01]  /*2a5f0*/  IADD3 R6, P4, R3, R0, RZ ;  /* 0x0000000003067210 */ /* 0x000fe20007f9e0ff */
[----:B------:R-:W-:Y:S01]  /*2a600*/  ULDC UR5, c[0x0][0x22c] ;  /* 0x00008b0000057ab9 */ /* 0x000fe20000000800 */
[----:B------:R-:W-:Y:S01]  /*2a610*/  ISETP.LT.AND P3, PT, R7, UR4, !P0 ;  /* 0x0000000407007c0c */ /* 0x000fe2000c761270 */
[----:B------:R-:W-:Y:S01]  /*2a620*/  ULDC UR4, c[0x0][0x248] ;  /* 0x0000920000047ab9 */ /* 0x000fe20000000800 */
[C---:B------:R-:W-:Y:S01]  /*2a630*/  LEA.HI.X.SX32 R7, R3.reuse, R2, 0x1, P4 ;  /* 0x0000000203077211 */ /* 0x040fe200020f0eff */
[----:B------:R-:W-:Y:S01]  /*2a640*/  VIADD R11, R3, UR4 ;  /* 0x00000004030b7c36 */ /* 0x000fe20008000000 */
[----:B------:R-:W-:-:S03]  /*2a650*/  ULDC UR4, c[0x0][0x22c] ;  /* 0x00008b0000047ab9 */ /* 0x000fc60000000800 */
[----:B------:R1:W-:Y:S01]  /*2a660*/  @P1 STG.E.U8 desc[UR30][R6.64], R10 ;  /* 0x0000000a06001986 */ /* 0x0003e2000c10111e */
[----:B------:R-:W-:Y:S02]  /*2a670*/  IADD3 R8, P1, R11, R0, RZ ;  /* 0x000000000b087210 */ /* 0x000fe40007f3e0ff */
[----:B------:R-:W-:Y:S01]  /*2a680*/  ISETP.LT.AND P4, PT, R9, UR4, !P0 ;  /* 0x0000000409007c0c */ /* 0x000fe2000c781270 */
[----:B------:R-:W-:Y:S01]  /*2a690*/  ULDC UR4, c[0x0][0x248] ;  /* 0x0000920000047ab9 */ /* 0x000fe20000000800 */
[C---:B------:R-:W-:Y:S01]  /*2a6a0*/  LEA.HI.X.SX32 R9, R11.reuse, R2, 0x1, P1 ;  /* 0x000000020b097211 */ /* 0x040fe200008f0eff */
[----:B------:R-:W-:Y:S01]  /*2a6b0*/  VIADD R11, R11, UR4 ;  /* 0x000000040b0b7c36 */ /* 0x000fe20008000000 */
[----:B0-----:R-:W-:Y:S01]  /*2a6c0*/  PRMT R29, R18, 0x7771, RZ ;  /* 0x00007771121d7816 */ /* 0x001fe200000000ff */
[----:B------:R-:W-:Y:S01]  /*2a6d0*/  VIADD R3, R28, 0xb2 ;  /* 0x000000b21c037836 */ /* 0x000fe20000000000 */
[----:B------:R-:W-:-:S03]  /*2a6e0*/  ULDC UR4, c[0x0][0x248] ;  /* 0x0000920000047ab9 */ /* 0x000fc60000000800 */
[----:B------:R-:W-:Y:S01]  /*2a6f0*/  @P2 STG.E.U8 desc[UR30][R8.64], R29 ;  /* 0x0000001d08002986 */ /* 0x000fe2000c10111e */
[----:B-1----:R-:W-:Y:S01]  /*2a700*/  IADD3 R6, P2, R11, R0, RZ ;  /* 0x000000000b067210 */ /* 0x002fe20007f5e0ff */
[----:B------:R-:W-:Y:S01]  /*2a710*/  VIADD R10, R28, 0xb3 ;  /* 0x000000b31c0a7836 */ /* 0x000fe20000000000 */
[----:B------:R-:W-:Y:S02]  /*2a720*/  PRMT R28, R19, 0x7770, RZ ;  /* 0x00007770131c7816 */ /* 0x000fe400000000ff */
[----:B------:R-:W-:-:S05]  /*2a730*/  LEA.HI.X.SX32 R7, R11, R2, 0x1, P2 ;  /* 0x000000020b077211 */ /* 0x000fca00010f0eff */
[----:B------:R0:W-:Y:S04]  /*2a740*/  @P6 STG.E.U8 desc[UR30][R6.64], R28 ;  /* 0x0000001c06006986 */ /* 0x0001e8000c10111e */
[----:B0-----:R-:W2:Y:S01]  /*2a750*/  LDL.LU R28, [R1+0xa4] ;  /* 0x0000a400011c7983 */ /* 0x001ea20000300800 */
[----:B------:R-:W-:Y:S01]  /*2a760*/  VIADD R5, R11, UR4 ;  /* 0x000000040b057c36 */ /* 0x000fe20008000000 */
[----:B------:R-:W-:-:S03]  /*2a770*/  ULDC UR4, c[0x0][0x248] ;  /* 0x0000920000047ab9 */ /* 0x000fc60000000800 */
[C---:B------:R-:W-:Y:S01]  /*2a780*/  VIADD R11, R5.reuse, UR4 ;  /* 0x00000004050b7c36 */ /* 0x040fe20008000000 */
[-C--:B------:R-:W-:Y:S01]  /*2a790*/  IADD3 R4, P2, R5, R0.reuse, RZ ;  /* 0x0000000005047210 */ /* 0x080fe20007f5e0ff */
[----:B------:R-:W-:Y:S01]  /*2a7a0*/  ULDC UR4, c[0x0][0x248] ;  /* 0x0000920000047ab9 */ /* 0x000fe20000000800 */
[----:B------:R-:W-:Y:S01]  /*2a7b0*/  ISETP.LT.AND P1, PT, R3, UR5, !P0 ;  /* 0x0000000503007c0c */ /* 0x000fe2000c721270 */
[----:B------:R-:W-:Y:S01]  /*2a7c0*/  ULDC UR5, c[0x0][0x22c] ;  /* 0x00008b0000057ab9 */ /* 0x000fe20000000800 */
[----:B------:R-:W-:Y:S02]  /*2a7d0*/  IADD3 R8, P6, R11, R0, RZ ;  /* 0x000000000b087210 */ /* 0x000fe40007fde0ff */
[----:B------:R-:W-:Y:S02]  /*2a7e0*/  PRMT R3, R19, 0x7771, RZ ;  /* 0x0000777113037816 */ /* 0x000fe400000000ff */
[-C--:B------:R-:W-:Y:S02]  /*2a7f0*/  LEA.HI.X.SX32 R5, R5, R2.reuse, 0x1, P2 ;  /* 0x0000000205057211 */ /* 0x080fe400010f0eff */
[C---:B------:R-:W-:Y:S01]  /*2a800*/  LEA.HI.X.SX32 R9, R11.reuse, R2, 0x1, P6 ;  /* 0x000000020b097211 */ /* 0x040fe200030f0eff */
[----:B------:R-:W-:Y:S01]  /*2a810*/  VIADD R11, R11, UR4 ;  /* 0x000000040b0b7c36 */ /* 0x000fe20008000000 */
[----:B------:R-:W-:Y:S01]  /*2a820*/  PRMT R29, R12, 0x7772, RZ ;  /* 0x000077720c1d7816 */ /* 0x000fe200000000ff */
[----:B------:R0:W-:Y:S01]  /*2a830*/  @P5 STG.E.U8 desc[UR30][R4.64], R3 ;  /* 0x0000000304005986 */ /* 0x0001e2000c10111e */
[----:B------:R-:W-:Y:S01]  /*2a840*/  ISETP.LT.AND P2, PT, R10, UR5, !P0 ;  /* 0x000000050a007c0c */ /* 0x000fe2000c741270 */
[----:B------:R-:W-:Y:S01]  /*2a850*/  ULDC UR4, c[0x0][0x248] ;  /* 0x0000920000047ab9 */ /* 0x000fe20000000800 */
[----:B------:R-:W-:Y:S01]  /*2a860*/  ULDC UR5, c[0x0][0x22c] ;  /* 0x00008b0000057ab9 */ /* 0x000fe20000000800 */
[----:B------:R1:W-:Y:S01]  /*2a870*/  @P3 STG.E.U8 desc[UR30][R8.64], R29 ;  /* 0x0000001d08003986 */ /* 0x0003e2000c10111e */
[----:B------:R-:W-:-:S02]  /*2a880*/  PRMT R12, R12, 0x7773, RZ ;  /* 0x000077730c0c7816 */ /* 0x000fc400000000ff */
[C---:B0-----:R-:W-:Y:S01]  /*2a890*/  IADD3 R4, P3, R11.reuse, R0, RZ ;  /* 0x000000000b047210 */ /* 0x041fe20007f7e0ff */
[C---:B------:R-:W-:Y:S01]  /*2a8a0*/  VIADD R3, R11.reuse, UR4 ;  /* 0x000000040b037c36 */ /* 0x040fe20008000000 */
[----:B------:R-:W-:Y:S02]  /*2a8b0*/  ULDC UR4, c[0x0][0x22c] ;  /* 0x00008b0000047ab9 */ /* 0x000fe40000000800 */
[----:B------:R-:W-:Y:S02]  /*2a8c0*/  LEA.HI.X.SX32 R5, R11, R2, 0x1, P3 ;  /* 0x000000020b057211 */ /* 0x000fe400018f0eff */
[----:B-1----:R-:W-:-:S03]  /*2a8d0*/  PRMT R29, R13, 0x7772, RZ ;  /* 0x000077720d1d7816 */ /* 0x002fc600000000ff */
[----:B------:R0:W-:Y:S01]  /*2a8e0*/  @P4 STG.E.U8 desc[UR30][R4.64], R12 ;  /* 0x0000000c04004986 */ /* 0x0001e2000c10111e */
[----:B------:R-:W-:Y:S02]  /*2a8f0*/  PRMT R13, R13, 0x7773, RZ ;  /* 0x000077730d0d7816 */ /* 0x000fe400000000ff */
[----:B0-----:R-:W-:Y:S01]  /*2a900*/  PRMT R12, R14, 0x7772, RZ ;  /* 0x000077720e0c7816 */ /* 0x001fe200000000ff */
[C---:B--2---:R-:W-:Y:S02]  /*2a910*/  VIADD R10, R28.reuse, 0xb4 ;  /* 0x000000b41c0a7836 */ /* 0x044fe40000000000 */
[C---:B------:R-:W-:Y:S02]  /*2a920*/  VIADD R6, R28.reuse, 0xb5 ;  /* 0x000000b51c067836 */ /* 0x040fe40000000000 */
[----:B------:R-:W-:Y:S01]  /*2a930*/  VIADD R7, R28, 0xb6 ;  /* 0x000000b61c077836 */ /* 0x000fe20000000000 */
[----:B------:R-:W-:Y:S01]  /*2a940*/  ISETP.LT.AND P6, PT, R10, UR5, !P0 ;  /* 0x000000050a007c0c */ /* 0x000fe2000c7c1270 */
[----:B------:R-:W-:-:S02]  /*2a950*/  ULDC UR5, c[0x0][0x22c] ;  /* 0x00008b0000057ab9 */ /* 0x000fc40000000800 */
        /* <DEDUP_REMOVED lines=10> */
[C---:B------:R-:W-:Y:S02]  /*2aa00*/  IADD3 R10, P1, R9.reuse, R0, RZ ;  /* 0x00000000090a7210 */ /* 0x040fe40007f3e0ff */
[----:B------:R-:W-:Y:S01]  /*2aa10*/  ISETP.LT.AND P3, PT, R8, UR4, !P0 ;  /* 0x0000000408007c0c */ /* 0x000fe2000c761270 */
[----:B------:R-:W-:Y:S01]  /*2aa20*/  ULDC UR4, c[0x0][0x248] ;  /* 0x0000920000047ab9 */ /* 0x000fe20000000800 */
[C---:B------:R-:W-:Y:S01]  /*2aa30*/  LEA.HI.X.SX32 R11, R9.reuse, R2, 0x1, P1 ;  /* 0x00000002090b7211 */ /* 0x040fe200008f0eff */
[----:B------:R-:W-:Y:S01]  /*2aa40*/  VIADD R9, R9, UR4 ;  /* 0x0000000409097c36 */ /* 0x000fe20008000000 */
[----:B------:R-:W-:Y:S01]  /*2aa50*/  ULDC UR4, c[0x0][0x248] ;  /* 0x0000920000047ab9 */ /* 0x000fe20000000800 */
[C---:B------:R-:W-:Y:S02]  /*2aa60*/  VIADD R3, R28.reuse, 0xb8 ;  /* 0x000000b81c037836 */ /* 0x040fe40000000000 */
[----:B------:R1:W-:Y:S01]  /*2aa70*/  @P2 STG.E.U8 desc[UR30][R10.64], R13 ;  /* 0x0000000d0a002986 */ /* 0x0003e2000c10111e */
[C---:B------:R-:W-:Y:S01]  /*2aa80*/  IADD3 R8, P2, R9.reuse, R0, RZ ;  /* 0x0000000009087210 */ /* 0x040fe20007f5e0ff */
[----:B------:R-:W-:Y:S01]  /*2aa90*/  VIADD R5, R9, UR4 ;  /* 0x0000000409057c36 */ /* 0x000fe20008000000 */
[----:B------:R-:W-:Y:S01]  /*2aaa0*/  ULDC UR4, c[0x0][0x248] ;  /* 0x0000920000047ab9 */ /* 0x000fe20000000800 */
[----:B------:R-:W-:Y:S01]  /*2aab0*/  ISETP.LT.AND P1, PT, R3, UR5, !P0 ;  /* 0x0000000503007c0c */ /* 0x000fe2000c721270 */
[----:B0-----:R-:W-:Y:S01]  /*2aac0*/  VIADD R6, R28, 0xb9 ;  /* 0x000000b91c067836 */ /* 0x001fe20000000000 */
[----:B------:R-:W-:Y:S01]  /*2aad0*/  LEA.HI.X.SX32 R9, R9, R2, 0x1, P2 ;  /* 0x0000000209097211 */ /* 0x000fe200010f0eff */
[C---:B------:R-:W-:Y:S01]  /*2aae0*/  VIADD R3, R5.reuse, UR4 ;  /* 0x0000000405037c36 */ /* 0x040fe20008000000 */
[C---:B------:R-:W-:Y:S01]  /*2aaf0*/  IADD3 R4, P2, R5.reuse, R0, RZ ;  /* 0x0000000005047210 */ /* 0x040fe20007f5e0ff */
[----:B------:R-:W-:Y:S01]  /*2ab00*/  ULDC UR5, c[0x0][0x22c] ;  /* 0x00008b0000057ab9 */ /* 0x000fe20000000800 */
[----:B------:R-:W-:Y:S01]  /*2ab10*/  PRMT R29, R14, 0x7773, RZ ;  /* 0x000077730e1d7816 */ /* 0x000fe200000000ff */
[----:B------:R-:W-:Y:S01]  /*2ab20*/  @P6 STG.E.U8 desc[UR30][R8.64], R12 ;  /* 0x0000000c08006986 */ /* 0x000fe2000c10111e */
[----:B------:R-:W-:Y:S01]  /*2ab30*/  LEA.HI.X.SX32 R5, R5, R2, 0x1, P2 ;  /* 0x0000000205057211 */ /* 0x000fe200010f0eff */
[----:B------:R-:W-:Y:S01]  /*2ab40*/  ULDC UR4, c[0x0][0x248] ;  /* 0x0000920000047ab9 */ /* 0x000fe20000000800 */
[----:B------:R-:W-:-:S02]  /*2ab50*/  ISETP.LT.AND P2, PT, R6, UR5, !P0 ;  /* 0x0000000506007c0c */ /* 0x000fc4000c741270 */
[----:B-1----:R-:W-:Y:S01]  /*2ab60*/  PRMT R13, R15, 0x7772, RZ ;  /* 0x000077720f0d7816 */ /* 0x002fe200000000ff */
[----:B------:R0:W-:Y:S01]  /*2ab70*/  @P5 STG.E.U8 desc[UR30][R4.64], R29 ;  /* 0x0000001d04005986 */ /* 0x0001e2000c10111e */
[C---:B------:R-:W-:Y:S01]  /*2ab80*/  IADD3 R6, P6, R3.reuse, R0, RZ ;  /* 0x0000000003067210 */ /* 0x040fe20007fde0ff */
[C---:B------:R-:W-:Y:S01]  /*2ab90*/  VIADD R11, R3.reuse, UR4 ;  /* 0x00000004030b7c36 */ /* 0x040fe20008000000 */
[----:B------:R-:W-:Y:S01]  /*2aba0*/  ULDC UR5, c[0x0][0x22c] ;  /* 0x00008b0000057ab9 */ /* 0x000fe20000000800 */
[C---:B------:R-:W-:Y:S01]  /*2abb0*/  VIADD R10, R28.reuse, 0xba ;  /* 0x000000ba1c0a7836 */ /* 0x040fe20000000000 */
[----:B------:R-:W-:Y:S01]  /*2abc0*/  LEA.HI.X.SX32 R7, R3, R2, 0x1, P6 ;  /* 0x0000000203077211 */ /* 0x000fe200030f0eff */
[----:B------:R-:W-:Y:S01]  /*2abd0*/  VIADD R3, R28, 0xbb ;  /* 0x000000bb1c037836 */ /* 0x000fe20000000000 */
[----:B------:R-:W-:-:S03]  /*2abe0*/  ULDC UR4, c[0x0][0x248] ;  /* 0x0000920000047ab9 */ /* 0x000fc60000000800 */
[----:B------:R1:W-:Y:S01]  /*2abf0*/  @P4 STG.E.U8 desc[UR30][R6.64], R13 ;  /* 0x0000000d06004986 */ /* 0x0003e2000c10111e */
[----:B0-----:R-:W-:Y:S02]  /*2ac00*/  PRMT R29, R16, 0x7773, RZ ;  /* 0x00007773101d7816 */ /* 0x001fe400000000ff */
[C---:B------:R-:W-:Y:S02]  /*2ac10*/  IADD3 R4, P4, R11.reuse, R0, RZ ;  /* 0x000000000b047210 */ /* 0x040fe40007f9e0ff */
[----:B------:R-:W-:Y:S01]  /*2ac20*/  ISETP.LT.AND P6, PT, R10, UR5, !P0 ;  /* 0x000000050a007c0c */ /* 0x000fe2000c7c1270 */
[----:B------:R-:W-:Y:S01]  /*2ac30*/  ULDC UR5, c[0x0][0x22c] ;  /* 0x00008b0000057ab9 */ /* 0x000fe20000000800 */
[----:B-1----:R-:W-:Y:S02]  /*2ac40*/  PRMT R13, R16, 0x7772, RZ ;  /* 0x00007772100d7816 */ /* 0x002fe400000000ff */
[----:B------:R-:W2:Y:S01]  /*2ac50*/  LDL.LU R16, [R1+0xa0] ;  /* 0x0000a00001107983 */ /* 0x000ea20000300800 */
[----:B------:R-:W-:Y:S01]  /*2ac60*/  VIADD R9, R11, UR4 ;  /* 0x000000040b097c36 */ /* 0x000fe20008000000 */
[----:B------:R-:W-:Y:S01]  /*2ac70*/  ISETP.LT.AND P5, PT, R3, UR5, !P0 ;  /* 0x0000000503007c0c */ /* 0x000fe2000c7a1270 */
[----:B------:R-:W-:Y:S01]  /*2ac80*/  VIADD R3, R28, 0xbc ;  /* 0x000000bc1c037836 */ /* 0x000fe20000000000 */
[----:B------:R-:W-:Y:S01]  /*2ac90*/  LEA.HI.X.SX32 R5, R11, R2, 0x1, P4 ;  /* 0x000000020b057211 */ /* 0x000fe200020f0eff */
[----:B------:R-:W-:Y:S01]  /*2aca0*/  ULDC UR4, c[0x0][0x22c] ;  /* 0x00008b0000047ab9 */ /* 0x000fe20000000800 */
[----:B------:R-:W-:Y:S01]  /*2acb0*/  PRMT R15, R15, 0x7773, RZ ;  /* 0x000077730f0f7816 */ /* 0x000fe200000000ff */
[----:B------:R-:W-:Y:S01]  /*2acc0*/  ULDC UR5, c[0x0][0x22c] ;  /* 0x00008b0000057ab9 */ /* 0x000fe20000000800 */
[----:B------:R-:W-:-:S03]  /*2acd0*/  IADD3 R6, P4, R9, R0, RZ ;  /* 0x0000000009067210 */ /* 0x000fc60007f9e0ff */
[----:B------:R0:W-:Y:S01]  /*2ace0*/  @P3 STG.E.U8 desc[UR30][R4.64], R15 ;  /* 0x0000000f04003986 */ /* 0x0001e2000c10111e */
[----:B------:R-:W-:Y:S01]  /*2acf0*/  ISETP.LT.AND P3, PT, R3, UR4, !P0 ;  /* 0x0000000403007c0c */ /* 0x000fe2000c761270 */
[----:B------:R-:W-:Y:S01]  /*2ad00*/  ULDC UR4, c[0x0][0x248] ;  /* 0x0000920000047ab9 */ /* 0x000fe20000000800 */
[C---:B------:R-:W-:Y:S01]  /*2ad10*/  LEA.HI.X.SX32 R7, R9.reuse, R2, 0x1, P4 ;  /* 0x0000000209077211 */ /* 0x040fe200020f0eff */
[----:B------:R-:W-:Y:S01]  /*2ad20*/  VIADD R11, R9, UR4 ;  /* 0x00000004090b7c36 */ /* 0x000fe20008000000 */
[----:B------:R-:W-:Y:S01]  /*2ad30*/  ULDC UR4, c[0x0][0x22c] ;  /* 0x00008b0000047ab9 */ /* 0x000fe20000000800 */
[C---:B------:R-:W-:Y:S02]  /*2ad40*/  VIADD R3, R28.reuse, 0xbd ;  /* 0x000000bd1c037836 */ /* 0x040fe40000000000 */
[----:B------:R1:W-:Y:S01]  /*2ad50*/  @P1 STG.E.U8 desc[UR30][R6.64], R13 ;  /* 0x0000000d06001986 */ /* 0x0003e2000c10111e */
[----:B------:R-:W-:Y:S02]  /*2ad60*/  IADD3 R8, P1, R11, R0, RZ ;  /* 0x000000000b087210 */ /* 0x000fe40007f3e0ff */
[----:B------:R-:W-:Y:S01]  /*2ad70*/  ISETP.LT.AND P4, PT, R3, UR4, !P0 ;  /* 0x0000000403007c0c */ /* 0x000fe2000c781270 */
[----:B------:R-:W-:Y:S01]  /*2ad80*/  ULDC UR4, c[0x0][0x248] ;  /* 0x0000920000047ab9 */ /* 0x000fe20000000800 */
[C---:B------:R-:W-:Y:S01]  /*2ad90*/  LEA.HI.X.SX32 R9, R11.reuse, R2, 0x1, P1 ;  /* 0x000000020b097211 */ /* 0x040fe200008f0eff */
[----:B------:R-:W-:Y:S01]  /*2ada0*/  VIADD R11, R11, UR4 ;  /* 0x000000040b0b7c36 */ /* 0x000fe20008000000 */
[----:B------:R-:W-:Y:S01]  /*2adb0*/  ULDC UR4, c[0x0][0x248] ;  /* 0x0000920000047ab9 */ /* 0x000fe20000000800 */
[----:B------:R-:W-:-:S02]  /*2adc0*/  VIADD R3, R28, 0xbe ;  /* 0x000000be1c037836 */ /* 0x000fc40000000000 */
[----:B------:R3:W-:Y:S01]  /*2add0*/  @P2 STG.E.U8 desc[UR30][R8.64], R29 ;  /* 0x0000001d08002986 */ /* 0x0007e2000c10111e */
[C---:B0-----:R-:W-:Y:S01]  /*2ade0*/  IADD3 R4, P2, R11.reuse, R0, RZ ;  /* 0x000000000b047210 */ /* 0x041fe20007f5e0ff */
[----:B-1----:R-:W-:Y:S01]  /*2adf0*/  VIADD R7, R11, UR4 ;  /* 0x000000040b077c36 */ /* 0x002fe20008000000 */
[----:B------:R-:W-:Y:S01]  /*2ae00*/  ULDC UR4, c[0x0][0x248] ;  /* 0x0000920000047ab9 */ /* 0x000fe20000000800 */
[----:B------:R-:W-:Y:S02]  /*2ae10*/  PRMT R15, R17, 0x7772, RZ ;  /* 0x00007772110f7816 */ /* 0x000fe400000000ff */
[----:B------:R-:W-:Y:S01]  /*2ae20*/  LEA.HI.X.SX32 R5, R11, R2, 0x1, P2 ;  /* 0x000000020b057211 */ /* 0x000fe200010f0eff */
[----:B------:R-:W-:Y:S01]  /*2ae30*/  VIADD R11, R7, UR4 ;  /* 0x00000004070b7c36 */ /* 0x000fe20008000000 */
[----:B------:R-:W-:Y:S01]  /*2ae40*/  ISETP.LT.AND P1, PT, R3, UR5, !P0 ;  /* 0x0000000503007c0c */ /* 0x000fe2000c721270 */
[----:B------:R-:W-:Y:S01]  /*2ae50*/  VIADD R3, R28, 0xbf ;  /* 0x000000bf1c037836 */ /* 0x000fe20000000000 */
[-C--:B------:R-:W-:Y:S01]  /*2ae60*/  IADD3 R6, P2, R7, R0.reuse, RZ ;  /* 0x0000000007067210 */ /* 0x080fe20007f5e0ff */
[----:B------:R0:W-:Y:S01]  /*2ae70*/  @P6 STG.E.U8 desc[UR30][R4.64], R15 ;  /* 0x0000000f04006986 */ /* 0x0001e2000c10111e */
[----:B------:R-:W-:Y:S01]  /*2ae80*/  ULDC UR5, c[0x0][0x22c] ;  /* 0x00008b0000057ab9 */ /* 0x000fe20000000800 */
[----:B---3--:R-:W-:Y:S01]  /*2ae90*/  IADD3 R8, P6, R11, R0, RZ ;  /* 0x000000000b087210 */ /* 0x008fe20007fde0ff */
[----:B------:R-:W-:Y:S01]  /*2aea0*/  ULDC UR4, c[0x0][0x248] ;  /* 0x0000920000047ab9 */ /* 0x000fe20000000800 */
[----:B------:R-:W-:-:S02]  /*2aeb0*/  LEA.HI.X.SX32 R7, R7, R2, 0x1, P2 ;  /* 0x0000000207077211 */ /* 0x000fc400010f0eff */
[----:B------:R-:W-:Y:S01]  /*2aec0*/  ISETP.LT.AND P2, PT, R3, UR5, !P0 ;  /* 0x0000000503007c0c */ /* 0x000fe2000c741270 */
[----:B------:R-:W-:Y:S01]  /*2aed0*/  VIADD R3, R28, 0xc0 ;  /* 0x000000c01c037836 */ /* 0x000fe20000000000 */
[----:B------:R-:W-:Y:S01]  /*2aee0*/  PRMT R13, R17, 0x7773, RZ ;  /* 0x00007773110d7816 */ /* 0x000fe200000000ff */
[----:B------:R-:W-:Y:S01]  /*2aef0*/  ULDC UR5, c[0x0][0x22c] ;  /* 0x00008b0000057ab9 */ /* 0x000fe20000000800 */
[C---:B------:R-:W-:Y:S01]  /*2af00*/  LEA.HI.X.SX32 R9, R11.reuse, R2, 0x1, P6 ;  /* 0x000000020b097211 */ /* 0x040fe200030f0eff */
[----:B------:R-:W-:Y:S01]  /*2af10*/  VIADD R11, R11, UR4 ;  /* 0x000000040b0b7c36 */ /* 0x000fe20008000000 */
[----:B------:R-:W-:Y:S01]  /*2af20*/  PRMT R17, R18, 0x7772, RZ ;  /* 0x0000777212117816 */ /* 0x000fe200000000ff */
[----:B------:R1:W-:Y:S01]  /*2af30*/  @P5 STG.E.U8 desc[UR30][R6.64], R13 ;  /* 0x0000000d06005986 */ /* 0x0003e2000c10111e */
[----:B------:R-:W-:Y:S01]  /*2af40*/  ISETP.LT.AND P6, PT, R3, UR5, !P0 ;  /* 0x0000000503007c0c */ /* 0x000fe2000c7c1270 */
[----:B------:R-:W-:Y:S01]  /*2af50*/  VIADD R3, R28, 0xc1 ;  /* 0x000000c11c037836 */ /* 0x000fe20000000000 */
[----:B------:R-:W-:Y:S01]  /*2af60*/  ULDC UR4, c[0x0][0x248] ;  /* 0x0000920000047ab9 */ /* 0x000fe20000000800 */
[----:B------:R3:W-:Y:S01]  /*2af70*/  @P3 STG.E.U8 desc[UR30][R8.64], R17 ;  /* 0x0000001108003986 */ /* 0x0007e2000c10111e */
[----:B0-----:R-:W-:Y:S01]  /*2af80*/  IADD3 R4, P3, R11, R0, RZ ;  /* 0x000000000b047210 */ /* 0x001fe20007f7e0ff */
[----:B------:R-:W-:Y:S01]  /*2af90*/  ULDC UR5, c[0x0][0x22c] ;  /* 0x00008b0000057ab9 */ /* 0x000fe20000000800 */
[----:B------:R-:W-:-:S02]  /*2afa0*/  PRMT R15, R18, 0x7773, RZ ;  /* 0x00007773120f7816 */ /* 0x000fc400000000ff */
[----:B------:R-:W-:Y:S01]  /*2afb0*/  ISETP.LT.AND P5, PT, R3, UR5, !P0 ;  /* 0x0000000503007c0c */ /* 0x000fe2000c7a1270 */
[C---:B------:R-:W-:Y:S01]  /*2afc0*/  VIADD R3, R28.reuse, 0xc2 ;  /* 0x000000c21c037836 */ /* 0x040fe20000000000 */
[C---:B------:R-:W-:Y:S01]  /*2afd0*/  LEA.HI.X.SX32 R5, R11.reuse, R2, 0x1, P3 ;  /* 0x000000020b057211 */ /* 0x040fe200018f0eff */
[----:B-1----:R-:W-:Y:S01]  /*2afe0*/  VIADD R13, R11, UR4 ;  /* 0x000000040b0d7c36 */ /* 0x002fe20008000000 */
[----:B------:R-:W-:Y:S01]  /*2aff0*/  ULDC UR4, c[0x0][0x22c] ;  /* 0x00008b0000047ab9 */ /* 0x000fe20000000800 */
[----:B------:R-:W-:Y:S02]  /*2b000*/  ULDC UR5, c[0x0][0x22c] ;  /* 0x00008b0000057ab9 */ /* 0x000fe40000000800 */
[----:B------:R-:W-:Y:S01]  /*2b010*/  @P4 STG.E.U8 desc[UR30][R4.64], R15 ;  /* 0x0000000f04004986 */ /* 0x000fe2000c10111e */
[----:B------:R-:W-:Y:S02]  /*2b020*/  IADD3 R6, P3, R13, R0, RZ ;  /* 0x000000000d067210 */ /* 0x000fe40007f7e0ff */
[----:B------:R-:W-:Y:S01]  /*2b030*/  ISETP.LT.AND P4, PT, R3, UR4, !P0 ;  /* 0x0000000403007c0c */ /* 0x000fe2000c781270 */
[----:B------:R-:W-:Y:S01]  /*2b040*/  ULDC UR4, c[0x0][0x248] ;  /* 0x0000920000047ab9 */ /* 0x000fe20000000800 */
[C---:B------:R-:W-:Y:S01]  /*2b050*/  LEA.HI.X.SX32 R7, R13.reuse, R2, 0x1, P3 ;  /* 0x000000020d077211 */ /* 0x040fe200018f0eff */
[----:B------:R-:W-:Y:S01]  /*2b060*/  VIADD R13, R13, UR4 ;  /* 0x000000040d0d7c36 */ /* 0x000fe20008000000 */
[----:B------:R-:W-:Y:S01]  /*2b070*/  PRMT R11, R19, 0x7772, RZ ;  /* 0x00007772130b7816 */ /* 0x000fe200000000ff */
[----:B------:R-:W-:Y:S01]  /*2b080*/  VIADD R3, R28, 0xc3 ;  /* 0x000000c31c037836 */ /* 0x000fe20000000000 */
[----:B------:R-:W-:-:S03]  /*2b090*/  ULDC UR4, c[0x0][0x22c] ;  /* 0x00008b0000047ab9 */ /* 0x000fc60000000800 */
[----:B------:R0:W-:Y:S01]  /*2b0a0*/  @P1 STG.E.U8 desc[UR30][R6.64], R11 ;  /* 0x0000000b06001986 */ /* 0x0001e2000c10111e */
[----:B---3--:R-:W-:Y:S02]  /*2b0b0*/  IADD3 R8, P1, R13, R0, RZ ;  /* 0x000000000d087210 */ /* 0x008fe40007f3e0ff */
[----:B------:R-:W-:Y:S01]  /*2b0c0*/  ISETP.LT.AND P3, PT, R3, UR4, !P0 ;  /* 0x0000000403007c0c */ /* 0x000fe2000c761270 */
[----:B------:R-:W-:Y:S01]  /*2b0d0*/  ULDC UR4, c[0x0][0x248] ;  /* 0x0000920000047ab9 */ /* 0x000fe20000000800 */
[----:B------:R-:W-:Y:S02]  /*2b0e0*/  PRMT R19, R19, 0x7773, RZ ;  /* 0x0000777313137816 */ /* 0x000fe400000000ff */
[C---:B------:R-:W-:Y:S01]  /*2b0f0*/  LEA.HI.X.SX32 R9, R13.reuse, R2, 0x1, P1 ;  /* 0x000000020d097211 */ /* 0x040fe200008f0eff */
[----:B------:R-:W-:Y:S01]  /*2b100*/  VIADD R13, R13, UR4 ;  /* 0x000000040d0d7c36 */ /* 0x000fe20008000000 */
[----:B------:R-:W-:-:S03]  /*2b110*/  ULDC UR4, c[0x0][0x248] ;  /* 0x0000920000047ab9 */ /* 0x000fc60000000800 */
[----:B------:R1:W-:Y:S01]  /*2b120*/  @P2 STG.E.U8 desc[UR30][R8.64], R19 ;  /* 0x0000001308002986 */ /* 0x0003e2000c10111e */
[C---:B0-----:R-:W-:Y:S01]  /*2b130*/  IADD3 R6, P2, R13.reuse, R0, RZ ;  /* 0x000000000d067210 */ /* 0x041fe20007f5e0ff */
[C---:B------:R-:W-:Y:S01]  /*2b140*/  VIADD R5, R13.reuse, UR4 ;  /* 0x000000040d057c36 */ /* 0x040fe20008000000 */
[----:B------:R-:W-:Y:S01]  /*2b150*/  ULDC UR4, c[0x0][0x248] ;  /* 0x0000920000047ab9 */ /* 0x000fe20000000800 */
[----:B------:R-:W-:Y:S01]  /*2b160*/  VIADD R3, R28, 0xc4 ;  /* 0x000000c41c037836 */ /* 0x000fe20000000000 */
[----:B------:R-:W-:Y:S01]  /*2b170*/  LEA.HI.X.SX32 R7, R13, R2, 0x1, P2 ;  /* 0x000000020d077211 */ /* 0x000fe200010f0eff */
[----:B------:R-:W-:Y:S01]  /*2b180*/  VIADD R11, R5, UR4 ;  /* 0x00000004050b7c36 */ /* 0x000fe20008000000 */
[----:B------:R-:W-:Y:S01]  /*2b190*/  PRMT R17, R20, 0x7770, RZ ;  /* 0x0000777014117816 */ /* 0x000fe200000000ff */
[----:B------:R-:W-:Y:S01]  /*2b1a0*/  ULDC UR4, c[0x0][0x248] ;  /* 0x0000920000047ab9 */ /* 0x000fe20000000800 */
[----:B------:R-:W-:Y:S01]  /*2b1b0*/  ISETP.LT.AND P1, PT, R3, UR5, !P0 ;  /* 0x0000000503007c0c */ /* 0x000fe2000c721270 */
[----:B------:R-:W-:Y:S01]  /*2b1c0*/  VIADD R3, R28, 0xc5 ;  /* 0x000000c51c037836 */ /* 0x000fe20000000000 */
[-C--:B------:R-:W-:Y:S01]  /*2b1d0*/  IADD3 R4, P2, R5, R0.reuse, RZ ;  /* 0x0000000005047210 */ /* 0x080fe20007f5e0ff */
[----:B------:R0:W-:Y:S01]  /*2b1e0*/  @P6 STG.E.U8 desc[UR30][R6.64], R17 ;  /* 0x0000001106006986 */ /* 0x0001e2000c10111e */
[----:B-1----:R-:W-:Y:S01]  /*2b1f0*/  IADD3 R8, P6, R11, R0, RZ ;  /* 0x000000000b087210 */ /* 0x002fe20007fde0ff */
[----:B------:R-:W-:Y:S01]  /*2b200*/  ULDC UR5, c[0x0][0x22c] ;  /* 0x00008b0000057ab9 */ /* 0x000fe20000000800 */
[----:B------:R-:W-:-:S02]  /*2b210*/  LEA.HI.X.SX32 R5, R5, R2, 0x1, P2 ;  /* 0x0000000205057211 */ /* 0x000fc400010f0eff */
[----:B------:R-:W-:Y:S02]  /*2b220*/  PRMT R13, R20, 0x7771, RZ ;  /* 0x00007771140d7816 */ /* 0x000fe400000000ff */
[----:B------:R-:W-:Y:S01]  /*2b230*/  ISETP.LT.AND P2, PT, R3, UR5, !P0 ;  /* 0x0000000503007c0c */ /* 0x000fe2000c741270 */
[C---:B------:R-:W-:Y:S01]  /*2b240*/  VIADD R3, R28.reuse, 0xc6 ;  /* 0x000000c61c037836 */ /* 0x040fe20000000000 */
[C---:B------:R-:W-:Y:S01]  /*2b250*/  LEA.HI.X.SX32 R9, R11.reuse, R2, 0x1, P6 ;  /* 0x000000020b097211 */ /* 0x040fe200030f0eff */
[----:B------:R-:W-:Y:S01]  /*2b260*/  VIADD R11, R11, UR4 ;  /* 0x000000040b0b7c36 */ /* 0x000fe20008000000 */
[----:B------:R-:W-:Y:S01]  /*2b270*/  PRMT R15, R21, 0x7770, RZ ;  /* 0x00007770150f7816 */ /* 0x000fe200000000ff */
[----:B------:R-:W-:Y:S01]  /*2b280*/  ULDC UR5, c[0x0][0x22c] ;  /* 0x00008b0000057ab9 */ /* 0x000fe20000000800 */
[----:B------:R1:W-:Y:S01]  /*2b290*/  @P5 STG.E.U8 desc[UR30][R4.64], R13 ;  /* 0x0000000d04005986 */ /* 0x0003e2000c10111e */
[----:B------:R-:W-:Y:S01]  /*2b2a0*/  ISETP.LT.AND P6, PT, R3, UR5, !P0 ;  /* 0x0000000503007c0c */ /* 0x000fe2000c7c1270 */
[----:B------:R-:W-:Y:S01]  /*2b2b0*/  VIADD R3, R28, 0xc7 ;  /* 0x000000c71c037836 */ /* 0x000fe20000000000 */
[----:B------:R-:W-:Y:S01]  /*2b2c0*/  ULDC UR4, c[0x0][0x248] ;  /* 0x0000920000047ab9 */ /* 0x000fe20000000800 */
[----:B------:R3:W-:Y:S01]  /*2b2d0*/  @P4 STG.E.U8 desc[UR30][R8.64], R15 ;  /* 0x0000000f08004986 */ /* 0x0007e2000c10111e */
[----:B0-----:R-:W-:Y:S01]  /*2b2e0*/  IADD3 R6, P4, R11, R0, RZ ;  /* 0x000000000b067210 */ /* 0x001fe20007f9e0ff */
[----:B------:R-:W-:-:S02]  /*2b2f0*/  ULDC UR5, c[0x0][0x22c] ;  /* 0x00008b0000057ab9 */ /* 0x000fc40000000800 */
[----:B------:R-:W-:Y:S02]  /*2b300*/  ISETP.LT.AND P5, PT, R3, UR5, !P0 ;  /* 0x0000000503007c0c */ /* 0x000fe4000c7a1270 */
[C---:B------:R-:W-:Y:S01]  /*2b310*/  LEA.HI.X.SX32 R7, R11.reuse, R2, 0x1, P4 ;  /* 0x000000020b077211 */ /* 0x040fe200020f0eff */
[----:B-1----:R-:W-:Y:S01]  /*2b320*/  VIADD R13, R11, UR4 ;  /* 0x000000040b0d7c36 */ /* 0x002fe20008000000 */
[----:B------:R-:W-:Y:S01]  /*2b330*/  PRMT R11, R21, 0x7771, RZ ;  /* 0x00007771150b7816 */ /* 0x000fe200000000ff */
[----:B------:R-:W-:Y:S01]  /*2b340*/  VIADD R3, R28, 0xc8 ;  /* 0x000000c81c037836 */ /* 0x000fe20000000000 */
[----:B------:R-:W-:Y:S01]  /*2b350*/  ULDC UR4, c[0x0][0x22c] ;  /* 0x00008b0000047ab9 */ /* 0x000fe20000000800 */
[----:B---3--:R-:W-:Y:S01]  /*2b360*/  PRMT R15, R22, 0x7770, RZ ;  /* 0x00007770160f7816 */ /* 0x008fe200000000ff */
[----:B------:R-:W-:Y:S01]  /*2b370*/  ULDC UR5, c[0x0][0x22c] ;  /* 0x00008b0000057ab9 */ /* 0x000fe20000000800 */
[----:B------:R-:W-:Y:S01]  /*2b380*/  IADD3 R4, P4, R13, R0, RZ ;  /* 0x000000000d047210 */ /* 0x000fe20007f9e0ff */
[----:B------:R0:W-:Y:S01]  /*2b390*/  @P3 STG.E.U8 desc[UR30][R6.64], R11 ;  /* 0x0000000b06003986 */ /* 0x0001e2000c10111e */
[----:B------:R-:W-:Y:S01]  /*2b3a0*/  ISETP.LT.AND P3, PT, R3, UR4, !P0 ;  /* 0x0000000403007c0c */ /* 0x000fe2000c761270 */
[----:B------:R-:W-:Y:S01]  /*2b3b0*/  ULDC UR4, c[0x0][0x248] ;  /* 0x0000920000047ab9 */ /* 0x000fe20000000800 */
[C---:B------:R-:W-:Y:S01]  /*2b3c0*/  LEA.HI.X.SX32 R5, R13.reuse, R2, 0x1, P4 ;  /* 0x000000020d057211 */ /* 0x040fe200020f0eff */
[----:B------:R-:W-:Y:S01]  /*2b3d0*/  VIADD R13, R13, UR4 ;  /* 0x000000040d0d7c36 */ /* 0x000fe20008000000 */
[----:B------:R-:W-:Y:S01]  /*2b3e0*/  ULDC UR4, c[0x0][0x22c] ;  /* 0x00008b0000047ab9 */ /* 0x000fe20000000800 */
[----:B------:R-:W-:-:S02]  /*2b3f0*/  VIADD R3, R28, 0xc9 ;  /* 0x000000c91c037836 */ /* 0x000fc40000000000 */
[----:B------:R1:W-:Y:S01]  /*2b400*/  @P1 STG.E.U8 desc[UR30][R4.64], R15 ;  /* 0x0000000f04001986 */ /* 0x0003e2000c10111e */
[----:B------:R-:W-:Y:S02]  /*2b410*/  IADD3 R8, P1, R13, R0, RZ ;  /* 0x000000000d087210 */ /* 0x000fe40007f3e0ff */
[----:B------:R-:W-:Y:S01]  /*2b420*/  ISETP.LT.AND P4, PT, R3, UR4, !P0 ;  /* 0x0000000403007c0c */ /* 0x000fe2000c781270 */
[----:B------:R-:W-:Y:S01]  /*2b430*/  ULDC UR4, c[0x0][0x248] ;  /* 0x0000920000047ab9 */ /* 0x000fe20000000800 */
[C---:B------:R-:W-:Y:S01]  /*2b440*/  LEA.HI.X.SX32 R9, R13.reuse, R2, 0x1, P1 ;  /* 0x000000020d097211 */ /* 0x040fe200008f0eff */
[----:B------:R-:W-:Y:S01]  /*2b450*/  VIADD R13, R13, UR4 ;  /* 0x000000040d0d7c36 */ /* 0x000fe20008000000 */
[----:B0-----:R-:W-:Y:S01]  /*2b460*/  PRMT R11, R22, 0x7771, RZ ;  /* 0x00007771160b7816 */ /* 0x001fe200000000ff */
[----:B------:R-:W-:Y:S01]  /*2b470*/  ULDC UR4, c[0x0][0x248] ;  /* 0x0000920000047ab9 */ /* 0x000fe20000000800 */
[----:B------:R-:W-:-:S03]  /*2b480*/  VIADD R3, R28, 0xca ;  /* 0x000000ca1c037836 */ /* 0x000fc60000000000 */
[----:B------:R0:W-:Y:S01]  /*2b490*/  @P2 STG.E.U8 desc[UR30][R8.64], R11 ;  /* 0x0000000b08002986 */ /* 0x0001e2000c10111e */
[C---:B------:R-:W-:Y:S01]  /*2b4a0*/  IADD3 R6, P2, R13.reuse, R0, RZ ;  /* 0x000000000d067210 */ /* 0x040fe20007f5e0ff */
[----:B-1----:R-:W-:Y:S01]  /*2b4b0*/  VIADD R5, R13, UR4 ;  /* 0x000000040d057c36 */ /* 0x002fe20008000000 */
[----:B------:R-:W-:Y:S01]  /*2b4c0*/  ULDC UR4, c[0x0][0x248] ;  /* 0x0000920000047ab9 */ /* 0x000fe20000000800 */
[----:B------:R-:W-:Y:S02]  /*2b4d0*/  PRMT R15, R23, 0x7770, RZ ;  /* 0x00007770170f7816 */ /* 0x000fe400000000ff */
[----:B------:R-:W-:Y:S02]  /*2b4e0*/  LEA.HI.X.SX32 R7, R13, R2, 0x1, P2 ;  /* 0x000000020d077211 */ /* 0x000fe400010f0eff */
[----:B------:R-:W-:Y:S01]  /*2b4f0*/  ISETP.LT.AND P1, PT, R3, UR5, !P0 ;  /* 0x0000000503007c0c */ /* 0x000fe2000c721270 */
[----:B------:R-:W-:Y:S02]  /*2b500*/  VIADD R3, R28, 0xcb ;  /* 0x000000cb1c037836 */ /* 0x000fe40000000000 */
[C---:B0-----:R-:W-:Y:S01]  /*2b510*/  VIADD R11, R5.reuse, UR4 ;  /* 0x00000004050b7c36 */ /* 0x041fe20008000000 */
[-C--:B------:R-:W-:Y:S01]  /*2b520*/  IADD3 R4, P2, R5, R0.reuse, RZ ;  /* 0x0000000005047210 */ /* 0x080fe20007f5e0ff */
[----:B------:R0:W-:Y:S01]  /*2b530*/  @P6 STG.E.U8 desc[UR30][R6.64], R15 ;  /* 0x0000000f06006986 */ /* 0x0001e2000c10111e */
[----:B------:R-:W-:Y:S01]  /*2b540*/  ULDC UR5, c[0x0][0x22c] ;  /* 0x00008b0000057ab9 */ /* 0x000fe20000000800 */
[----:B------:R-:W-:Y:S01]  /*2b550*/  PRMT R13, R23, 0x7771, RZ ;  /* 0x00007771170d7816 */ /* 0x000fe200000000ff */
[----:B------:R-:W-:Y:S01]  /*2b560*/  ULDC UR4, c[0x0][0x248] ;  /* 0x0000920000047ab9 */ /* 0x000fe20000000800 */
[----:B------:R-:W-:-:S02]  /*2b570*/  IADD3 R8, P6, R11, R0, RZ ;  /* 0x000000000b087210 */ /* 0x000fc40007fde0ff */
[-C--:B------:R-:W-:Y:S02]  /*2b580*/  LEA.HI.X.SX32 R5, R5, R2.reuse, 0x1, P2 ;  /* 0x0000000205057211 */ /* 0x080fe400010f0eff */
[----:B------:R-:W-:Y:S01]  /*2b590*/  ISETP.LT.AND P2, PT, R3, UR5, !P0 ;  /* 0x0000000503007c0c */ /* 0x000fe2000c741270 */
[----:B------:R-:W-:Y:S01]  /*2b5a0*/  VIADD R3, R28, 0xcc ;  /* 0x000000cc1c037836 */ /* 0x000fe20000000000 */
        /* <DEDUP_REMOVED lines=15> */
[C---:B------:R-:W-:Y:S01]  /*2b6a0*/  VIADD R3, R28.reuse, 0xce ;  /* 0x000000ce1c037836 */ /* 0x040fe20000000000 */
[----:B------:R-:W-:Y:S01]  /*2b6b0*/  ULDC UR4, c[0x0][0x22c] ;  /* 0x00008b0000047ab9 */ /* 0x000fe20000000800 */
[----:B------:R-:W-:Y:S01]  /*2b6c0*/  PRMT R15, R25, 0x7770, RZ ;  /* 0x00007770190f7816 */ /* 0x000fe200000000ff */
        /* <DEDUP_REMOVED lines=10> */
[----:B---3--:R-:W-:Y:S02]  /*2b770*/  IADD3 R8, P1, R13, R0, RZ ;  /* 0x000000000d087210 */ /* 0x008fe40007f3e0ff */
        /* <DEDUP_REMOVED lines=9> */
[C---:B-1----:R-:W-:Y:S01]  /*2b810*/  VIADD R5, R13.reuse, UR4 ;  /* 0x000000040d057c36 */ /* 0x042fe20008000000 */
        /* <DEDUP_REMOVED lines=54> */
[----:B------:R-:W-:Y:S02]  /*2bb80*/  ULDC UR4, c[0x0][0x248] ;  /* 0x0000920000047ab9 */ /* 0x000fe40000000800 */
[----:B------:R-:W-:Y:S02]  /*2bb90*/  LEA.HI.X.SX32 R7, R13, R2, 0x1, P2 ;  /* 0x000000020d077211 */ /* 0x000fe400010f0eff */
[----:B------:R-:W-:Y:S02]  /*2bba0*/  PRMT R13, R21, 0x7772, RZ ;  /* 0x00007772150d7816 */ /* 0x000fe400000000ff */
[----:B------:R-:W-:Y:S01]  /*2bbb0*/  ISETP.LT.AND P1, PT, R3, UR5, !P0 ;  /* 0x0000000503007c0c */ /* 0x000fe2000c721270 */
[----:B------:R-:W-:-:S02]  /*2bbc0*/  VIADD R3, R28, 0xd7 ;  /* 0x000000d71c037836 */ /* 0x000fc40000000000 */
[C---:B0-----:R-:W-:Y:S01]  /*2bbd0*/  VIADD R11, R5.reuse, UR4 ;  /* 0x00000004050b7c36 */ /* 0x041fe20008000000 */
[-C--:B------:R-:W-:Y:S01]  /*2bbe0*/  IADD3 R4, P2, R5, R0.reuse, RZ ;  /* 0x0000000005047210 */ /* 0x080fe20007f5e0ff */
[----:B------:R0:W-:Y:S01]  /*2bbf0*/  @P6 STG.E.U8 desc[UR30][R6.64], R13 ;  /* 0x0000000d06006986 */ /* 0x0001e2000c10111e */
[----:B------:R-:W-:Y:S01]  /*2bc00*/  ULDC UR5, c[0x0][0x22c] ;  /* 0x00008b0000057ab9 */ /* 0x000fe20000000800 */
[----:B------:R-:W-:Y:S01]  /*2bc10*/  PRMT R21, R21, 0x7773, RZ ;  /* 0x0000777315157816 */ /* 0x000fe200000000ff */
[----:B------:R-:W-:Y:S01]  /*2bc20*/  ULDC UR4, c[0x0][0x248] ;  /* 0x0000920000047ab9 */ /* 0x000fe20000000800 */
[----:B------:R-:W-:Y:S02]  /*2bc30*/  IADD3 R8, P6, R11, R0, RZ ;  /* 0x000000000b087210 */ /* 0x000fe40007fde0ff */
        /* <DEDUP_REMOVED lines=9> */
[C---:B------:R-:W-:Y:S01]  /*2bcd0*/  VIADD R3, R28.reuse, 0xd9 ;  /* 0x000000d91c037836 */ /* 0x040fe20000000000 */
[----:B------:R-:W-:Y:S01]  /*2bce0*/  ULDC UR4, c[0x0][0x248] ;  /* 0x0000920000047ab9 */ /* 0x000fe20000000800 */
[----:B------:R3:W-:Y:S01]  /*2bcf0*/  @P3 STG.E.U8 desc[UR30][R8.64], R17 ;  /* 0x0000001108003986 */ /* 0x0007e2000c10111e */
[C---:B0-----:R-:W-:Y:S01]  /*2bd00*/  IADD3 R6, P3, R11.reuse, R0, RZ ;  /* 0x000000000b067210 */ /* 0x041fe20007f7e0ff */
[----:B------:R-:W-:Y:S01]  /*2bd10*/  ULDC UR5, c[0x0][0x22c] ;  /* 0x00008b0000057ab9 */ /* 0x000fe20000000800 */
[----:B------:R-:W-:Y:S01]  /*2bd20*/  VIADD R13, R11, UR4 ;  /* 0x000000040b0d7c36 */ /* 0x000fe20008000000 */
[----:B------:R-:W-:Y:S01]  /*2bd30*/  ISETP.LT.AND P5, PT, R3, UR5, !P0 ;  /* 0x0000000503007c0c */ /* 0x000fe2000c7a1270 */
[----:B------:R-:W-:Y:S01]  /*2bd40*/  VIADD R3, R28, 0xda ;  /* 0x000000da1c037836 */ /* 0x000fe20000000000 */
[----:B------:R-:W-:Y:S01]  /*2bd50*/  LEA.HI.X.SX32 R7, R11, R2, 0x1, P3 ;  /* 0x000000020b077211 */ /* 0x000fe200018f0eff */
[----:B------:R-:W-:Y:S01]  /*2bd60*/  ULDC UR4, c[0x0][0x22c] ;  /* 0x00008b0000047ab9 */ /* 0x000fe20000000800 */
[----:B------:R-:W-:Y:S01]  /*2bd70*/  PRMT R15, R22, 0x7773, RZ ;  /* 0x00007773160f7816 */ /* 0x000fe200000000ff */
[----:B------:R-:W-:Y:S01]  /*2bd80*/  ULDC UR5, c[0x0][0x22c] ;  /* 0x00008b0000057ab9 */ /* 0x000fe20000000800 */
[----:B-1----:R-:W-:-:S03]  /*2bd90*/  IADD3 R4, P3, R13, R0, RZ ;  /* 0x000000000d047210 */ /* 0x002fc60007f7e0ff */
[----:B------:R0:W-:Y:S01]  /*2bda0*/  @P4 STG.E.U8 desc[UR30][R6.64], R15 ;  /* 0x0000000f06004986 */ /* 0x0001e2000c10111e */
[----:B------:R-:W-:Y:S01]  /*2bdb0*/  ISETP.LT.AND P4, PT, R3, UR4, !P0 ;  /* 0x0000000403007c0c */ /* 0x000fe2000c781270 */
[----:B------:R-:W-:Y:S01]  /*2bdc0*/  ULDC UR4, c[0x0][0x248] ;  /* 0x0000920000047ab9 */ /* 0x000fe20000000800 */
[C---:B------:R-:W-:Y:S01]  /*2bdd0*/  LEA.HI.X.SX32 R5, R13.reuse, R2, 0x1, P3 ;  /* 0x000000020d057211 */ /* 0x040fe200018f0eff */
[----:B------:R-:W-:Y:S01]  /*2bde0*/  VIADD R13, R13, UR4 ;  /* 0x000000040d0d7c36 */ /* 0x000fe20008000000 */
[----:B------:R-:W-:Y:S01]  /*2bdf0*/  PRMT R11, R23, 0x7772, RZ ;  /* 0x00007772170b7816 */ /* 0x000fe200000000ff */
[----:B------:R-:W-:Y:S01]  /*2be00*/  VIADD R3, R28, 0xdb ;  /* 0x000000db1c037836 */ /* 0x000fe20000000000 */
[----:B------:R-:W-:Y:S02]  /*2be10*/  ULDC UR4, c[0x0][0x22c] ;  /* 0x00008b0000047ab9 */ /* 0x000fe40000000800 */
[----:B---3--:R-:W-:Y:S01]  /*2be20*/  IADD3 R8, P3, R13, R0, RZ ;  /* 0x000000000d087210 */ /* 0x008fe20007f7e0ff */
[----:B------:R1:W-:Y:S01]  /*2be30*/  @P1 STG.E.U8 desc[UR30][R4.64], R11 ;  /* 0x0000000b04001986 */ /* 0x0003e2000c10111e */
[----:B------:R-:W-:Y:S01]  /*2be40*/  ISETP.LT.AND P1, PT, R3, UR4, !P0 ;  /* 0x0000000403007c0c */ /* 0x000fe2000c721270 */
[----:B------:R-:W-:Y:S01]  /*2be50*/  ULDC UR4, c[0x0][0x248] ;  /* 0x0000920000047ab9 */ /* 0x000fe20000000800 */
[----:B------:R-:W-:-:S02]  /*2be60*/  PRMT R23, R23, 0x7773, RZ ;  /* 0x0000777317177816 */ /* 0x000fc400000000ff */
[C---:B------:R-:W-:Y:S01]  /*2be70*/  LEA.HI.X.SX32 R9, R13.reuse, R2, 0x1, P3 ;  /* 0x000000020d097211 */ /* 0x040fe200018f0eff */
[----:B------:R-:W-:Y:S01]  /*2be80*/  VIADD R13, R13, UR4 ;  /* 0x000000040d0d7c36 */ /* 0x000fe20008000000 */
[----:B------:R-:W-:Y:S01]  /*2be90*/  ULDC UR4, c[0x0][0x248] ;  /* 0x0000920000047ab9 */ /* 0x000fe20000000800 */
[----:B------:R-:W-:Y:S02]  /*2bea0*/  VIADD R3, R28, 0xdc ;  /* 0x000000dc1c037836 */ /* 0x000fe40000000000 */
[----:B------:R3:W-:Y:S01]  /*2beb0*/  @P2 STG.E.U8 desc[UR30][R8.64], R23 ;  /* 0x0000001708002986 */ /* 0x0007e2000c10111e */
[C---:B0-----:R-:W-:Y:S01]  /*2bec0*/  VIADD R7, R13.reuse, UR4 ;  /* 0x000000040d077c36 */ /* 0x041fe20008000000 */
[----:B-1----:R-:W-:Y:S01]  /*2bed0*/  IADD3 R4, P2, R13, R0, RZ ;  /* 0x000000000d047210 */ /* 0x002fe20007f5e0ff */
[----:B------:R-:W-:Y:S01]  /*2bee0*/  ULDC UR4, c[0x0][0x248] ;  /* 0x0000920000047ab9 */ /* 0x000fe20000000800 */
[----:B------:R-:W-:Y:S01]  /*2bef0*/  PRMT R17, R24, 0x7772, RZ ;  /* 0x0000777218117816 */ /* 0x000fe200000000ff */
[----:B------:R-:W-:Y:S01]  /*2bf00*/  VIADD R11, R7, UR4 ;  /* 0x00000004070b7c36 */ /* 0x000fe20008000000 */
[----:B------:R-:W-:Y:S01]  /*2bf10*/  LEA.HI.X.SX32 R5, R13, R2, 0x1, P2 ;  /* 0x000000020d057211 */ /* 0x000fe200010f0eff */
[----:B------:R-:W-:Y:S01]  /*2bf20*/  ULDC UR4, c[0x0][0x248] ;  /* 0x0000920000047ab9 */ /* 0x000fe20000000800 */
[----:B------:R-:W-:Y:S01]  /*2bf30*/  ISETP.LT.AND P3, PT, R3, UR5, !P0 ;  /* 0x0000000503007c0c */ /* 0x000fe2000c761270 */
[----:B------:R-:W-:Y:S01]  /*2bf40*/  VIADD R3, R28, 0xdd ;  /* 0x000000dd1c037836 */ /* 0x000fe20000000000 */
[-C--:B------:R-:W-:Y:S01]  /*2bf50*/  IADD3 R6, P2, R7, R0.reuse, RZ ;  /* 0x0000000007067210 */ /* 0x080fe20007f5e0ff */
[----:B------:R0:W-:Y:S01]  /*2bf60*/  @P6 STG.E.U8 desc[UR30][R4.64], R17 ;  /* 0x0000001104006986 */ /* 0x0001e2000c10111e */
[----:B------:R-:W-:Y:S01]  /*2bf70*/  ULDC UR5, c[0x0][0x22c] ;  /* 0x00008b0000057ab9 */ /* 0x000fe20000000800 */
[----:B---3--:R-:W-:-:S02]  /*2bf80*/  IADD3 R8, P6, R11, R0, RZ ;  /* 0x000000000b087210 */ /* 0x008fc40007fde0ff */
[-C--:B------:R-:W-:Y:S02]  /*2bf90*/  LEA.HI.X.SX32 R7, R7, R2.reuse, 0x1, P2 ;  /* 0x0000000207077211 */ /* 0x080fe400010f0eff */
        /* <DEDUP_REMOVED lines=9> */
[C---:B------:R-:W-:Y:S01]  /*2c030*/  VIADD R3, R28.reuse, 0xdf ;  /* 0x000000df1c037836 */ /* 0x040fe20000000000 */
[----:B------:R-:W-:Y:S01]  /*2c040*/  IADD3 R10, P5, R11, R0, RZ ;  /* 0x000000000b0a7210 */ /* 0x000fe20007fbe0ff */
[----:B------:R-:W-:Y:S01]  /*2c050*/  ULDC UR4, c[0x0][0x248] ;  /* 0x0000920000047ab9 */ /* 0x000fe20000000800 */
[----:B------:R-:W-:Y:S01]  /*2c060*/  ULDC UR5, c[0x0][0x22c] ;  /* 0x00008b0000057ab9 */ /* 0x000fe20000000800 */
[----:B------:R3:W-:Y:S01]  /*2c070*/  @P4 STG.E.U8 desc[UR30][R8.64], R15 ;  /* 0x0000000f08004986 */ /* 0x0007e2000c10111e */
[----:B------:R-:W-:Y:S01]  /*2c080*/  ISETP.LT.AND P4, PT, R3, UR5, !P0 ;  /* 0x0000000503007c0c */ /* 0x000fe2000c781270 */
[----:B------:R-:W-:Y:S01]  /*2c090*/  VIADD R3, R28, 0xe0 ;  /* 0x000000e01c037836 */ /* 0x000fe20000000000 */
[----:B------:R-:W-:Y:S01]  /*2c0a0*/  PRMT R25, R25, 0x7773, RZ ;  /* 0x0000777319197816 */ /* 0x000fe200000000ff */
[----:B--2---:R-:W2:Y:S01]  /*2c0b0*/  LDS.128 R4, [R16] ;  /* 0x0000000010047984 */ /* 0x004ea20000000c00 */
[C---:B0-----:R-:W-:Y:S01]  /*2c0c0*/  PRMT R17, R26.reuse, 0x7772, RZ ;  /* 0x000077721a117816 */ /* 0x041fe200000000ff */
[C---:B-1----:R-:W-:Y:S01]  /*2c0d0*/  VIADD R13, R11.reuse, UR4 ;  /* 0x000000040b0d7c36 */ /* 0x042fe20008000000 */
[----:B------:R-:W-:Y:S01]  /*2c0e0*/  LEA.HI.X.SX32 R11, R11, R2, 0x1, P5 ;  /* 0x000000020b0b7211 */ /* 0x000fe200028f0eff */
[----:B------:R-:W-:Y:S01]  /*2c0f0*/  ULDC UR4, c[0x0][0x22c] ;  /* 0x00008b0000047ab9 */ /* 0x000fe20000000800 */
[----:B------:R-:W-:Y:S01]  /*2c100*/  PRMT R19, R26, 0x7773, RZ ;  /* 0x000077731a137816 */ /* 0x000fe200000000ff */
[----:B------:R-:W-:Y:S01]  /*2c110*/  ULDC UR5, c[0x0][0x22c] ;  /* 0x00008b0000057ab9 */ /* 0x000fe20000000800 */
[----:B---3--:R-:W-:Y:S01]  /*2c120*/  IADD3 R8, P5, R13, R0, RZ ;  /* 0x000000000d087210 */ /* 0x008fe20007fbe0ff */
        /* <DEDUP_REMOVED lines=19> */
[----:B------:R-:W-:-:S02]  /*2c260*/  PRMT R17, R27, 0x7773, RZ ;  /* 0x000077731b117816 */ /* 0x000fc400000000ff */
        /* <DEDUP_REMOVED lines=13> */
[C---:B------:R-:W-:Y:S01]  /*2c340*/  LEA.HI.X.SX32 R13, R15.reuse, R2, 0x1, P6 ;  /* 0x000000020f0d7211 */ /* 0x040fe200030f0eff */
[----:B------:R-:W-:Y:S01]  /*2c350*/  VIADD R15, R15, UR4 ;  /* 0x000000040f0f7c36 */ /* 0x000fe20008000000 */
[----:B------:R-:W-:Y:S01]  /*2c360*/  ULDC UR5, c[0x0][0x22c] ;  /* 0x00008b0000057ab9 */ /* 0x000fe20000000800 */
[----:B--2---:R-:W-:Y:S01]  /*2c370*/  PRMT R21, R4, 0x7770, RZ ;  /* 0x0000777004157816 */ /* 0x004fe200000000ff */
[----:B------:R1:W-:Y:S01]  /*2c380*/  @P4 STG.E.U8 desc[UR30][R10.64], R17 ;  /* 0x000000110a004986 */ /* 0x0003e2000c10111e */
[----:B------:R-:W-:Y:S01]  /*2c390*/  ISETP.LT.AND P6, PT, R3, UR5, !P0 ;  /* 0x0000000503007c0c */ /* 0x000fe2000c7c1270 */
[C---:B------:R-:W-:Y:S01]  /*2c3a0*/  VIADD R3, R28.reuse, 0xe5 ;  /* 0x000000e51c037836 */ /* 0x040fe20000000000 */
[----:B0-----:R-:W-:Y:S01]  /*2c3b0*/  IADD3 R8, P4, R15, R0, RZ ;  /* 0x000000000f087210 */ /* 0x001fe20007f9e0ff */
[----:B------:R-:W-:Y:S01]  /*2c3c0*/  ULDC UR4, c[0x0][0x248] ;  /* 0x0000920000047ab9 */ /* 0x000fe20000000800 */
[----:B------:R-:W-:Y:S01]  /*2c3d0*/  ULDC UR5, c[0x0][0x22c] ;  /* 0x00008b0000057ab9 */ /* 0x000fe20000000800 */
[----:B------:R0:W-:Y:S01]  /*2c3e0*/  @P1 STG.E.U8 desc[UR30][R12.64], R21 ;  /* 0x000000150c001986 */ /* 0x0001e2000c10111e */
[----:B------:R-:W-:Y:S01]  /*2c3f0*/  ISETP.LT.AND P1, PT, R3, UR5, !P0 ;  /* 0x0000000503007c0c */ /* 0x000fe2000c721270 */
[----:B------:R-:W-:Y:S01]  /*2c400*/  VIADD R3, R28, 0xe6 ;  /* 0x000000e61c037836 */ /* 0x000fe20000000000 */
[C---:B------:R-:W-:Y:S01]  /*2c410*/  LEA.HI.X.SX32 R9, R15.reuse, R2, 0x1, P4 ;  /* 0x000000020f097211 */ /* 0x040fe200020f0eff */
[----:B------:R-:W-:Y:S01]  /*2c420*/  ULDC UR5, c[0x0][0x22c] ;  /* 0x00008b0000057ab9 */ /* 0x000fe20000000800 */
[----:B------:R-:W-:Y:S01]  /*2c430*/  PRMT R19, R4, 0x7771, RZ ;  /* 0x0000777104137816 */ /* 0x000fe200000000ff */
[----:B-1----:R-:W-:Y:S01]  /*2c440*/  VIADD R17, R15, UR4 ;  /* 0x000000040f117c36 */ /* 0x002fe20008000000 */
[----:B------:R-:W-:-:S03]  /*2c450*/  ULDC UR4, c[0x0][0x22c] ;  /* 0x00008b0000047ab9 */ /* 0x000fc60000000800 */
[----:B------:R1:W-:Y:S01]  /*2c460*/  @P5 STG.E.U8 desc[UR30][R8.64], R19 ;  /* 0x0000001308005986 */ /* 0x0003e2000c10111e */
        /* <DEDUP_REMOVED lines=9> */
[----:B0-----:R-:W-:Y:S02]  /*2c500*/  IADD3 R12, P3, R17, R0, RZ ;  /* 0x00000000110c7210 */ /* 0x001fe40007f7e0ff */
[----:B------:R-:W-:Y:S01]  /*2c510*/  ISETP.LT.AND P4, PT, R3, UR4, !P0 ;  /* 0x0000000403007c0c */ /* 0x000fe2000c781270 */
[----:B------:R-:W-:Y:S01]  /*2c520*/  ULDC UR4, c[0x0][0x248] ;  /* 0x0000920000047ab9 */ /* 0x000fe20000000800 */
[C---:B------:R-:W-:Y:S01]  /*2c530*/  LEA.HI.X.SX32 R13, R17.reuse, R2, 0x1, P3 ;  /* 0x00000002110d7211 */ /* 0x040fe200018f0eff */
[----:B------:R-:W-:Y:S01]  /*2c540*/  VIADD R17, R17, UR4 ;  /* 0x0000000411117c36 */ /* 0x000fe20008000000 */
[----:B------:R-:W-:Y:S01]  /*2c550*/  PRMT R21, R5, 0x7771, RZ ;  /* 0x0000777105157816 */ /* 0x000fe200000000ff */
[----:B------:R-:W-:Y:S01]  /*2c560*/  ULDC UR4, c[0x0][0x248] ;  /* 0x0000920000047ab9 */ /* 0x000fe20000000800 */
[----:B------:R-:W-:Y:S01]  /*2c570*/  VIADD R3, R28, 0xe8 ;  /* 0x000000e81c037836 */ /* 0x000fe20000000000 */
[----:B------:R0:W3:Y:S01]  /*2c580*/  LDS.128 R8, [R16+0x400] ;  /* 0x0004000010087984 */ /* 0x0000e20000000c00 */
[----:B-1----:R-:W-:Y:S01]  /*2c590*/  VIADD R19, R17, UR4 ;  /* 0x0000000411137c36 */ /* 0x002fe20008000000 */
[----:B------:R-:W-:-:S02]  /*2c5a0*/  ULDC UR4, c[0x0][0x22c] ;  /* 0x00008b0000047ab9 */ /* 0x000fc40000000800 */
[----:B------:R1:W-:Y:S01]  /*2c5b0*/  @P2 STG.E.U8 desc[UR30][R12.64], R21 ;  /* 0x000000150c002986 */ /* 0x0003e2000c10111e */
[----:B------:R-:W-:Y:S02]  /*2c5c0*/  IADD3 R14, P2, R17, R0, RZ ;  /* 0x00000000110e7210 */ /* 0x000fe40007f5e0ff */
[----:B------:R-:W-:Y:S01]  /*2c5d0*/  ISETP.LT.AND P3, PT, R3, UR5, !P0 ;  /* 0x0000000503007c0c */ /* 0x000fe2000c761270 */
[----:B------:R-:W-:Y:S01]  /*2c5e0*/  VIADD R3, R28, 0xe9 ;  /* 0x000000e91c037836 */ /* 0x000fe20000000000 */
[----:B--2---:R-:W-:Y:S01]  /*2c5f0*/  LEA.HI.X.SX32 R15, R17, R2, 0x1, P2 ;  /* 0x00000002110f7211 */ /* 0x004fe200010f0eff */
[----:B------:R-:W-:Y:S01]  /*2c600*/  ULDC UR5, c[0x0][0x22c] ;  /* 0x00008b0000057ab9 */ /* 0x000fe20000000800 */
[----:B0-----:R-:W-:-:S04]  /*2c610*/  IADD3 R16, P2, R19, R0, RZ ;  /* 0x0000000013107210 */ /* 0x001fc80007f5e0ff */
[----:B------:R-:W-:Y:S02]  /*2c620*/  LEA.HI.X.SX32 R17, R19, R2, 0x1, P2 ;  /* 0x0000000213117211 */ /* 0x000fe400010f0eff */
[----:B------:R-:W-:Y:S01]  /*2c630*/  ISETP.LT.AND P2, PT, R3, UR4, !P0 ;  /* 0x0000000403007c0c */ /* 0x000fe2000c741270 */
[----:B------:R-:W-:Y:S01]  /*2c640*/  ULDC UR4, c[0x0][0x248] ;  /* 0x0000920000047ab9 */ /* 0x000fe20000000800 */
[C---:B------:R-:W-:Y:S01]  /*2c650*/  PRMT R25, R6.reuse, 0x7770, RZ ;  /* 0x0000777006197816 */ /* 0x040fe200000000ff */
[----:B------:R-:W-:Y:S01]  /*2c660*/  VIADD R19, R19, UR4 ;  /* 0x0000000413137c36 */ /* 0x000fe20008000000 */
[----:B------:R-:W-:Y:S01]  /*2c670*/  PRMT R23, R6, 0x7771, RZ ;  /* 0x0000777106177816 */ /* 0x000fe200000000ff */
[C---:B------:R-:W-:Y:S01]  /*2c680*/  VIADD R3, R28.reuse, 0xea ;  /* 0x000000ea1c037836 */ /* 0x040fe20000000000 */
[----:B------:R-:W-:Y:S01]  /*2c690*/  ULDC UR4, c[0x0][0x248] ;  /* 0x0000920000047ab9 */ /* 0x000fe20000000800 */
[----:B------:R-:W-:Y:S01]  /*2c6a0*/  @P6 STG.E.U8 desc[UR30][R14.64], R25 ;  /* 0x000000190e006986 */ /* 0x000fe2000c10111e */
[C---:B-1----:R-:W-:Y:S01]  /*2c6b0*/  IADD3 R12, P6, R19.reuse, R0, RZ ;  /* 0x00000000130c7210 */ /* 0x042fe20007fde0ff */
[----:B------:R-:W-:Y:S01]  /*2c6c0*/  VIADD R21, R19, UR4 ;  /* 0x0000000413157c36 */ /* 0x000fe20008000000 */
[----:B------:R-:W-:Y:S01]  /*2c6d0*/  ULDC UR4, c[0x0][0x22c] ;  /* 0x00008b0000047ab9 */ /* 0x000fe20000000800 */
[----:B------:R0:W-:Y:S01]  /*2c6e0*/  @P1 STG.E.U8 desc[UR30][R16.64], R23 ;  /* 0x0000001710001986 */ /* 0x0001e2000c10111e */
[----:B------:R-:W-:Y:S01]  /*2c6f0*/  ISETP.LT.AND P1, PT, R3, UR5, !P0 ;  /* 0x0000000503007c0c */ /* 0x000fe2000c721270 */
[----:B------:R-:W-:Y:S01]  /*2c700*/  VIADD R3, R28, 0xeb ;  /* 0x000000eb1c037836 */ /* 0x000fe20000000000 */
[----:B------:R-:W-:Y:S01]  /*2c710*/  LEA.HI.X.SX32 R13, R19, R2, 0x1, P6 ;  /* 0x00000002130d7211 */ /* 0x000fe200030f0eff */
[----:B------:R-:W-:Y:S01]  /*2c720*/  ULDC UR5, c[0x0][0x22c] ;  /* 0x00008b0000057ab9 */ /* 0x000fe20000000800 */
[----:B------:R-:W-:-:S02]  /*2c730*/  IADD3 R18, P6, R21, R0, RZ ;  /* 0x0000000015127210 */ /* 0x000fc40007fde0ff */
[----:B0-----:R-:W-:Y:S02]  /*2c740*/  PRMT R17, R7, 0x7770, RZ ;  /* 0x0000777007117816 */ /* 0x001fe400000000ff */
[----:B------:R-:W-:-:S03]  /*2c750*/  LEA.HI.X.SX32 R19, R21, R2, 0x1, P6 ;  /* 0x0000000215137211 */ /* 0x000fc600030f0eff */
[----:B------:R-:W-:Y:S01]  /*2c760*/  @P5 STG.E.U8 desc[UR30][R12.64], R17 ;  /* 0x000000110c005986 */ /* 0x000fe2000c10111e */
[----:B------:R-:W-:Y:S01]  /*2c770*/  ISETP.LT.AND P5, PT, R3, UR4, !P0 ;  /* 0x0000000403007c0c */ /* 0x000fe2000c7a1270 */
[----:B------:R-:W-:Y:S02]  /*2c780*/  ULDC UR4, c[0x0][0x248] ;  /* 0x0000920000047ab9 */ /* 0x000fe40000000800 */
[----:B------:R-:W-:Y:S01]  /*2c790*/  VIADD R21, R21, UR4 ;  /* 0x0000000415157c36 */ /* 0x000fe20008000000 */
[----:B------:R-:W-:Y:S01]  /*2c7a0*/  PRMT R25, R7, 0x7771, RZ ;  /* 0x0000777107197816 */ /* 0x000fe200000000ff */
[C---:B------:R-:W-:Y:S01]  /*2c7b0*/  VIADD R3, R28.reuse, 0xec ;  /* 0x000000ec1c037836 */ /* 0x040fe20000000000 */
[----:B------:R-:W-:Y:S02]  /*2c7c0*/  ULDC UR4, c[0x0][0x248] ;  /* 0x0000920000047ab9 */ /* 0x000fe40000000800 */
[C---:B------:R-:W-:Y:S01]  /*2c7d0*/  IADD3 R14, P6, R21.reuse, R0, RZ ;  /* 0x00000000150e7210 */ /* 0x040fe20007fde0ff */
[----:B------:R3:W-:Y:S01]  /*2c7e0*/  @P4 STG.E.U8 desc[UR30][R18.64], R25 ;  /* 0x0000001912004986 */ /* 0x0007e2000c10111e */
[----:B------:R-:W-:Y:S01]  /*2c7f0*/  VIADD R23, R21, UR4 ;  /* 0x0000000415177c36 */ /* 0x000fe20008000000 */
[----:B------:R-:W-:Y:S01]  /*2c800*/  ISETP.LT.AND P4, PT, R3, UR5, !P0 ;  /* 0x0000000503007c0c */ /* 0x000fe2000c781270 */
[----:B------:R-:W-:Y:S01]  /*2c810*/  VIADD R3, R28, 0xed ;  /* 0x000000ed1c037836 */ /* 0x000fe20000000000 */
[----:B------:R-:W-:Y:S01]  /*2c820*/  LEA.HI.X.SX32 R15, R21, R2, 0x1, P6 ;  /* 0x00000002150f7211 */ /* 0x000fe200030f0eff */
[----:B------:R-:W-:Y:S01]  /*2c830*/  ULDC UR4, c[0x0][0x22c] ;  /* 0x00008b0000047ab9 */ /* 0x000fe20000000800 */
[----:B------:R-:W-:Y:S01]  /*2c840*/  IADD3 R16, P6, R23, R0, RZ ;  /* 0x0000000017107210 */ /* 0x000fe20007fde0ff */
[----:B------:R-:W-:Y:S01]  /*2c850*/  ULDC UR5, c[0x0][0x22c] ;  /* 0x00008b0000057ab9 */ /* 0x000fe20000000800 */
[----:B---3--:R-:W-:-:S02]  /*2c860*/  PRMT R19, R8, 0x7770, RZ ;  /* 0x0000777008137816 */ /* 0x008fc400000000ff */
        /* <DEDUP_REMOVED lines=17> */
[----:B0-----:R-:W-:-:S02]  /*2c980*/  PRMT R17, R9, 0x7770, RZ ;  /* 0x0000777009117816 */ /* 0x001fc400000000ff */
        /* <DEDUP_REMOVED lines=60> */
[----:B------:R-:W-:Y:S01]  /*2cd50*/  VIADD R3, R28, 0xf6 ;  /* 0x000000f61c037836 */ /* 0x000fe20000000000 */
[----:B------:R-:W-:Y:S02]  /*2cd60*/  ULDC UR4, c[0x0][0x248] ;  /* 0x0000920000047ab9 */ /* 0x000fe40000000800 */
[C---:B------:R-:W-:Y:S01]  /*2cd70*/  IADD3 R12, P6, R23.reuse, R0, RZ ;  /* 0x00000000170c7210 */ /* 0x040fe20007fde0ff */
[----:B------:R0:W-:Y:S01]  /*2cd80*/  @P4 STG.E.U8 desc[UR30][R16.64], R21 ;  /* 0x0000001510004986 */ /* 0x0001e2000c10111e */
[----:B------:R-:W-:Y:S01]  /*2cd90*/  VIADD R19, R23, UR4 ;  /* 0x0000000417137c36 */ /* 0x000fe20008000000 */
[----:B------:R-:W-:-:S02]  /*2cda0*/  ISETP.LT.AND P4, PT, R3, UR5, !P0 ;  /* 0x0000000503007c0c */ /* 0x000fc4000c781270 */
[----:B------:R-:W-:Y:S01]  /*2cdb0*/  LEA.HI.X.SX32 R13, R23, R2, 0x1, P6 ;  /* 0x00000002170d7211 */ /* 0x000fe200030f0eff */
[----:B------:R-:W-:Y:S01]  /*2cdc0*/  VIADD R3, R28, 0xf7 ;  /* 0x000000f71c037836 */ /* 0x000fe20000000000 */
[----:B------:R-:W-:Y:S01]  /*2cdd0*/  PRMT R23, R5, 0x7772, RZ ;  /* 0x0000777205177816 */ /* 0x000fe200000000ff */
[----:B------:R-:W-:Y:S01]  /*2cde0*/  ULDC UR4, c[0x0][0x22c] ;  /* 0x00008b0000047ab9 */ /* 0x000fe20000000800 */
[----:B------:R-:W-:Y:S01]  /*2cdf0*/  IADD3 R4, P6, R19, R0, RZ ;  /* 0x0000000013047210 */ /* 0x000fe20007fde0ff */
[----:B------:R-:W-:Y:S02]  /*2ce00*/  ULDC UR5, c[0x0][0x22c] ;  /* 0x00008b0000057ab9 */ /* 0x000fe40000000800 */
[----:B------:R1:W-:Y:S01]  /*2ce10*/  @P3 STG.E.U8 desc[UR30][R12.64], R23 ;  /* 0x000000170c003986 */ /* 0x0003e2000c10111e */
[----:B------:R-:W-:Y:S01]  /*2ce20*/  ISETP.LT.AND P3, PT, R3, UR4, !P0 ;  /* 0x0000000403007c0c */ /* 0x000fe2000c761270 */
[----:B------:R-:W-:Y:S01]  /*2ce30*/  ULDC UR4, c[0x0][0x248] ;  /* 0x0000920000047ab9 */ /* 0x000fe20000000800 */
[----:B0-----:R-:W-:-:S02]  /*2ce40*/  PRMT R21, R5, 0x7773, RZ ;  /* 0x0000777305157816 */ /* 0x001fc400000000ff */
[C---:B------:R-:W-:Y:S01]  /*2ce50*/  LEA.HI.X.SX32 R5, R19.reuse, R2, 0x1, P6 ;  /* 0x0000000213057211 */ /* 0x040fe200030f0eff */
[----:B------:R-:W-:Y:S01]  /*2ce60*/  VIADD R19, R19, UR4 ;  /* 0x0000000413137c36 */ /* 0x000fe20008000000 */
[----:B------:R-:W-:Y:S01]  /*2ce70*/  ULDC UR4, c[0x0][0x248] ;  /* 0x0000920000047ab9 */ /* 0x000fe20000000800 */
[----:B------:R-:W-:-:S03]  /*2ce80*/  VIADD R3, R28, 0xf8 ;  /* 0x000000f81c037836 */ /* 0x000fc60000000000 */
[C---:B------:R-:W-:Y:S01]  /*2ce90*/  IADD3 R14, P6, R19.reuse, R0, RZ ;  /* 0x00000000130e7210 */ /* 0x040fe20007fde0ff */
[----:B------:R0:W-:Y:S01]  /*2cea0*/  @P2 STG.E.U8 desc[UR30][R4.64], R21 ;  /* 0x0000001504002986 */ /* 0x0001e2000c10111e */
[----:B------:R-:W-:Y:S01]  /*2ceb0*/  VIADD R17, R19, UR4 ;  /* 0x0000000413117c36 */ /* 0x000fe20008000000 */
[----:B------:R-:W-:Y:S01]  /*2cec0*/  ISETP.LT.AND P2, PT, R3, UR5, !P0 ;  /* 0x0000000503007c0c */ /* 0x000fe2000c741270 */
[----:B------:R-:W-:Y:S01]  /*2ced0*/  VIADD R3, R28, 0xf9 ;  /* 0x000000f91c037836 */ /* 0x000fe20000000000 */
[----:B------:R-:W-:Y:S01]  /*2cee0*/  LEA.HI.X.SX32 R15, R19, R2, 0x1, P6 ;  /* 0x00000002130f7211 */ /* 0x000fe200030f0eff */
[----:B------:R-:W-:Y:S01]  /*2cef0*/  ULDC UR4, c[0x0][0x22c] ;  /* 0x00008b0000047ab9 */ /* 0x000fe20000000800 */
[C---:B-1----:R-:W-:Y:S01]  /*2cf00*/  IADD3 R12, P6, R17.reuse, R0, RZ ;  /* 0x00000000110c7210 */ /* 0x042fe20007fde0ff */
[----:B------:R-:W-:Y:S01]  /*2cf10*/  ULDC UR5, c[0x0][0x22c] ;  /* 0x00008b0000057ab9 */ /* 0x000fe20000000800 */
[----:B0-----:R-:W-:Y:S02]  /*2cf20*/  PRMT R21, R6, 0x7772, RZ ;  /* 0x0000777206157816 */ /* 0x001fe400000000ff */
[----:B------:R-:W-:-:S03]  /*2cf30*/  LEA.HI.X.SX32 R13, R17, R2, 0x1, P6 ;  /* 0x00000002110d7211 */ /* 0x000fc600030f0eff */
[----:B------:R0:W-:Y:S01]  /*2cf40*/  @P1 STG.E.U8 desc[UR30][R14.64], R21 ;  /* 0x000000150e001986 */ /* 0x0001e2000c10111e */
        /* <DEDUP_REMOVED lines=13> */
[----:B0-----:R-:W-:Y:S01]  /*2d020*/  PRMT R15, R7, 0x7772, RZ ;  /* 0x00007772070f7816 */ /* 0x001fe200000000ff */
[----:B------:R-:W-:Y:S01]  /*2d030*/  ULDC UR5, c[0x0][0x22c] ;  /* 0x00008b0000057ab9 */ /* 0x000fe20000000800 */
[----:B------:R-:W-:-:S03]  /*2d040*/  IADD3 R6, P6, R19, R0, RZ ;  /* 0x0000000013067210 */ /* 0x000fc60007fde0ff */
[----:B------:R0:W-:Y:S01]  /*2d050*/  @P4 STG.E.U8 desc[UR30][R4.64], R15 ;  /* 0x0000000f04004986 */ /* 0x0001e2000c10111e */
[----:B------:R-:W-:Y:S01]  /*2d060*/  ISETP.LT.AND P4, PT, R3, UR4, !P0 ;  /* 0x0000000403007c0c */ /* 0x000fe2000c781270 */
[----:B------:R-:W-:Y:S01]  /*2d070*/  ULDC UR4, c[0x0][0x248] ;  /* 0x0000920000047ab9 */ /* 0x000fe20000000800 */
[----:B------:R-:W-:Y:S02]  /*2d080*/  PRMT R21, R7, 0x7773, RZ ;  /* 0x0000777307157816 */ /* 0x000fe400000000ff */
[C---:B------:R-:W-:Y:S01]  /*2d090*/  LEA.HI.X.SX32 R7, R19.reuse, R2, 0x1, P6 ;  /* 0x0000000213077211 */ /* 0x040fe200030f0eff */
[----:B------:R-:W-:Y:S01]  /*2d0a0*/  VIADD R19, R19, UR4 ;  /* 0x0000000413137c36 */ /* 0x000fe20008000000 */
[----:B------:R-:W-:Y:S01]  /*2d0b0*/  ULDC UR4, c[0x0][0x248] ;  /* 0x0000920000047ab9 */ /* 0x000fe20000000800 */
[----:B------:R-:W-:-:S03]  /*2d0c0*/  VIADD R3, R28, 0xfc ;  /* 0x000000fc1c037836 */ /* 0x000fc60000000000 */
[C---:B-1----:R-:W-:Y:S01]  /*2d0d0*/  IADD3 R12, P6, R19.reuse, R0, RZ ;  /* 0x00000000130c7210 */ /* 0x042fe20007fde0ff */
        /* <DEDUP_REMOVED lines=15> */
[----:B------:R-:W-:Y:S02]  /*2d1d0*/  PRMT R19, R8, 0x7773, RZ ;  /* 0x0000777308137816 */ /* 0x000fe400000000ff */
[----:B-1----:R-:W-:Y:S01]  /*2d1e0*/  VIADD R7, R17, UR4 ;  /* 0x0000000411077c36 */ /* 0x002fe20008000000 */
[----:B------:R-:W-:-:S03]  /*2d1f0*/  ULDC UR4, c[0x0][0x248] ;  /* 0x0000920000047ab9 */ /* 0x000fc60000000800 */
[----:B0-----:R-:W-:Y:S01]  /*2d200*/  VIADD R13, R7, UR4 ;  /* 0x00000004070d7c36 */ /* 0x001fe20008000000 */
[----:B------:R0:W-:Y:S01]  /*2d210*/  @P1 STG.E.U8 desc[UR30][R14.64], R19 ;  /* 0x000000130e001986 */ /* 0x0001e2000c10111e */
[----:B------:R-:W-:Y:S01]  /*2d220*/  IADD3 R4, P1, R17, R0, RZ ;  /* 0x0000000011047210 */ /* 0x000fe20007f3e0ff */
[----:B------:R-:W-:-:S03]  /*2d230*/  ULDC UR4, c[0x0][0x248] ;  /* 0x0000920000047ab9 */ /* 0x000fc60000000800 */
[----:B------:R-:W-:Y:S02]  /*2d240*/  LEA.HI.X.SX32 R5, R17, R2, 0x1, P1 ;  /* 0x0000000211057211 */ /* 0x000fe400008f0eff */
[----:B------:R-:W-:Y:S01]  /*2d250*/  IADD3 R6, P1, R7, R0, RZ ;  /* 0x0000000007067210 */ /* 0x000fe20007f3e0ff */
[----:B0-----:R-:W-:-:S03]  /*2d260*/  VIADD R15, R13, UR5 ;  /* 0x000000050d0f7c36 */ /* 0x001fc60008000000 */
[----:B------:R-:W-:Y:S01]  /*2d270*/  LEA.HI.X.SX32 R7, R7, R2, 0x1, P1 ;  /* 0x0000000207077211 */ /* 0x000fe200008f0eff */
[C---:B------:R-:W-:Y:S01]  /*2d280*/  VIADD R8, R28.reuse, 0xfe ;  /* 0x000000fe1c087836 */ /* 0x040fe20000000000 */
[----:B------:R-:W-:Y:S01]  /*2d290*/  ULDC UR5, c[0x0][0x248] ;  /* 0x0000920000057ab9 */ /* 0x000fe20000000800 */
[----:B------:R-:W-:Y:S02]  /*2d2a0*/  VIADD R17, R15, UR4 ;  /* 0x000000040f117c36 */ /* 0x000fe40008000000 */
[----:B------:R-:W-:Y:S01]  /*2d2b0*/  VIADD R3, R28, 0xff ;  /* 0x000000ff1c037836 */ /* 0x000fe20000000000 */
[-C--:B------:R-:W-:Y:S01]  /*2d2c0*/  IADD3 R12, P6, R13, R0.reuse, RZ ;  /* 0x000000000d0c7210 */ /* 0x080fe20007fde0ff */
[----:B------:R-:W-:Y:S01]  /*2d2d0*/  ULDC UR4, c[0x0][0x22c] ;  /* 0x00008b0000047ab9 */ /* 0x000fe20000000800 */
[C---:B------:R-:W-:Y:S01]  /*2d2e0*/  IADD3 R16, P1, R17.reuse, R0, RZ ;  /* 0x0000000011107210 */ /* 0x040fe20007f3e0ff */
[----:B------:R-:W-:-:S03]  /*2d2f0*/  VIADD R19, R17, UR5 ;  /* 0x0000000511137c36 */ /* 0x000fc60008000000 */
[-C--:B------:R-:W-:Y:S02]  /*2d300*/  LEA.HI.X.SX32 R17, R17, R2.reuse, 0x1, P1 ;  /* 0x0000000211117211 */ /* 0x080fe400008f0eff */
[----:B------:R-:W-:Y:S02]  /*2d310*/  ISETP.LT.AND P1, PT, R8, UR6, !P0 ;  /* 0x0000000608007c0c */ /* 0x000fe4000c721270 */
[----:B------:R-:W-:Y:S02]  /*2d320*/  ISETP.LT.AND P0, PT, R3, UR4, !P0 ;  /* 0x0000000403007c0c */ /* 0x000fe4000c701270 */
[----:B------:R-:W-:Y:S02]  /*2d330*/  LEA.HI.X.SX32 R13, R13, R2, 0x1, P6 ;  /* 0x000000020d0d7211 */ /* 0x000fe400030f0eff */
[----:B------:R-:W-:Y:S02]  /*2d340*/  IADD3 R14, P6, R15, R0, RZ ;  /* 0x000000000f0e7210 */ /* 0x000fe40007fde0ff */
[----:B------:R-:W-:-:S02]  /*2d350*/  PRMT R25, R9, 0x7772, RZ ;  /* 0x0000777209197816 */ /* 0x000fc400000000ff */
[----:B------:R-:W-:Y:S02]  /*2d360*/  PRMT R23, R9, 0x7773, RZ ;  /* 0x0000777309177816 */ /* 0x000fe400000000ff */
[C---:B------:R-:W-:Y:S02]  /*2d370*/  PRMT R21, R10.reuse, 0x7772, RZ ;  /* 0x000077720a157816 */ /* 0x040fe400000000ff */
[----:B------:R-:W-:Y:S02]  /*2d380*/  LEA.HI.X.SX32 R15, R15, R2, 0x1, P6 ;  /* 0x000000020f0f7211 */ /* 0x000fe400030f0eff */
[----:B------:R-:W-:Y:S02]  /*2d390*/  PRMT R9, R10, 0x7773, RZ ;  /* 0x000077730a097816 */ /* 0x000fe400000000ff */
[C---:B------:R-:W-:Y:S01]  /*2d3a0*/  PRMT R3, R11.reuse, 0x7773, RZ ;  /* 0x000077730b037816 */ /* 0x040fe200000000ff */
[----:B------:R0:W-:Y:S01]  /*2d3b0*/  @P5 STG.E.U8 desc[UR30][R4.64], R25 ;  /* 0x0000001904005986 */ /* 0x0001e2000c10111e */
[----:B------:R-:W-:-:S03]  /*2d3c0*/  PRMT R11, R11, 0x7772, RZ ;  /* 0x000077720b0b7816 */ /* 0x000fc600000000ff */
[----:B------:R0:W-:Y:S01]  /*2d3d0*/  @P4 STG.E.U8 desc[UR30][R6.64], R23 ;  /* 0x0000001706004986 */ /* 0x0001e2000c10111e */
[----:B------:R-:W-:-:S03]  /*2d3e0*/  IADD3 R18, P6, R19, R0, RZ ;  /* 0x0000000013127210 */ /* 0x000fc60007fde0ff */
[----:B------:R0:W-:Y:S04]  /*2d3f0*/  @P3 STG.E.U8 desc[UR30][R12.64], R21 ;  /* 0x000000150c003986 */ /* 0x0001e8000c10111e */
[----:B------:R0:W-:Y:S01]  /*2d400*/  @P2 STG.E.U8 desc[UR30][R14.64], R9 ;  /* 0x000000090e002986 */ /* 0x0001e2000c10111e */
[----:B------:R-:W-:-:S03]  /*2d410*/  LEA.HI.X.SX32 R19, R19, R2, 0x1, P6 ;  /* 0x0000000213137211 */ /* 0x000fc600030f0eff */
[----:B------:R0:W-:Y:S01]  /*2d420*/  @P1 STG.E.U8 desc[UR30][R16.64], R11 ;  /* 0x0000000b10001986 */ /* 0x0001e2000c10111e */
[----:B------:R-:W-:Y:S05]  /*2d430*/  @!P0 EXIT ;  /* 0x000000000000894d */ /* 0x000fea0003800000 */
[----:B------:R-:W-:Y:S01]  /*2d440*/  STG.E.U8 desc[UR30][R18.64], R3 ;  /* 0x0000000312007986 */ /* 0x000fe2000c10111e */
[----:B------:R-:W-:Y:S05]  /*2d450*/  EXIT ;  /* 0x000000000000794d */ /* 0x000fea0003800000 */
.L_x_2:
[----:B------:R-:W-:-:S00]  /*2d460*/  BRA `(.L_x_2) ;  /* 0xfffffffc00fc7947 */ /* 0x000fc0000383ffff */
[----:B------:R-:W-:-:S00]  /*2d470*/  NOP ;  /* 0x0000000000007918 */ /* 0x000fc00000000000 */
        /* <DEDUP_REMOVED lines=8> */
.L_x_3:


//--------------------- .nv.shared.matmul_kernel  --------------------------
	.section	.nv.shared.matmul_kernel,"aw",@nobits
	.sectionflags	@""
	.align	16
	.zero		1024


//--------------------- .nv.shared.reserved.0     --------------------------
	.section	.nv.shared.reserved.0,"aw",@nobits
	.weak		__nv_reservedSMEM_offset_0_alias
	.size		__nv_reservedSMEM_offset_0_alias, 0, 0
	.other		__nv_reservedSMEM_offset_0_alias,@"STO_CUDA_RESERVED_SHARED STV_DEFAULT"
__nv_reservedSMEM_offset_0_alias:
	.zero		0


//--------------------- .nv.constant0.matmul_kernel --------------------------
	.section	.nv.constant0.matmul_kernel,"a",@progbits
	.sectionflags	@""
	.align	4
.nv.constant0.matmul_kernel:
	.zero		608


//--------------------- SYMBOLS --------------------------

	.type		.nv.reservedSmem.offset0,@object
	.size		.nv.reservedSmem.offset0,0x4
